	.target	sm_80

	.elftype	@"ET_EXEC"


//--------------------- .note.nv.tkinfo           --------------------------
	.section	.note.nv.tkinfo,"",@"SHT_NOTE"
	.sectionflags	@"SHF_NOTE_NV_TKINFO"
	.tkinfo
        /*0018*/ 	.word	0x00000002
        /*0030*/ 	.string	""
        /*0030*/ 	.string	"ptxas"
        /*0030*/ 	.string	"Cuda compilation tools, release 13.0, V13.0.88"
        /*0030*/ 	.string	"Build cuda_13.0.r13.0/compiler.36424714_0"
        /*0030*/ 	.string	"-v  -suppress-debug-info  -lineinfo  -arch sm_80 "



//--------------------- .note.nv.cuinfo           --------------------------
	.section	.note.nv.cuinfo,"",@"SHT_NOTE"
	.sectionflags	@"SHF_NOTE_NV_CUINFO"
        /*0018*/ 	.short	0x0002
        /*001a*/ 	.short	0x0050
        /*001c*/ 	.short	0x0082
	.zero		2


//--------------------- .nv.info                  --------------------------
	.section	.nv.info,"",@"SHT_CUDA_INFO"
	.align	4


	//----- nvinfo : EIATTR_REGCOUNT
	.align		4
        /*0000*/ 	.byte	0x04, 0x2f
        /*0002*/ 	.short	(.L_2 - .L_1)
	.align		4
.L_1:
        /*0004*/ 	.word	index@(attn_fwd)
        /*0008*/ 	.word	0x00000020


	//----- nvinfo : EIATTR_FRAME_SIZE
	.align		4
.L_2:
        /*000c*/ 	.byte	0x04, 0x11
        /*000e*/ 	.short	(.L_4 - .L_3)
	.align		4
.L_3:
        /*0010*/ 	.word	index@(attn_fwd)
        /*0014*/ 	.word	0x00004130


	//----- nvinfo : EIATTR_MIN_STACK_SIZE
	.align		4
.L_4:
        /*0018*/ 	.byte	0x04, 0x12
        /*001a*/ 	.short	(.L_6 - .L_5)
	.align		4
.L_5:
        /*001c*/ 	.word	index@(attn_fwd)
        /*0020*/ 	.word	0x00004130
.L_6:


//--------------------- .nv.info.attn_fwd         --------------------------
	.section	.nv.info.attn_fwd,"",@"SHT_CUDA_INFO"
	.sectionflags	@""
	.align	4


	//----- nvinfo : EIATTR_CUDA_API_VERSION
	.align		4
        /*0000*/ 	.byte	0x04, 0x37
        /*0002*/ 	.short	(.L_8 - .L_7)
.L_7:
        /*0004*/ 	.word	0x00000082


	//----- nvinfo : EIATTR_SW2861232_WAR
	.align		4
.L_8:
        /*0008*/ 	.byte	0x01, 0x35
	.zero		2


	//----- nvinfo : EIATTR_PARAM_CBANK
	.align		4
        /*000c*/ 	.byte	0x04, 0x0a
        /*000e*/ 	.short	(.L_10 - .L_9)
	.align		4
.L_9:
        /*0010*/ 	.word	index@(.nv.constant0.attn_fwd)
        /*0014*/ 	.short	0x0160
        /*0016*/ 	.short	0x0088


	//----- nvinfo : EIATTR_CBANK_PARAM_SIZE
	.align		4
.L_10:
        /*0018*/ 	.byte	0x03, 0x19
        /*001a*/ 	.short	0x0088


	//----- nvinfo : EIATTR_KPARAM_INFO
	.align		4
        /*001c*/ 	.byte	0x04, 0x17
        /*001e*/ 	.short	(.L_12 - .L_11)
.L_11:
        /*0020*/ 	.word	0x00000000
        /*0024*/ 	.short	0x0019
        /*0026*/ 	.short	0x0080
        /*0028*/ 	.byte	0x00, 0xf4, 0x21, 0x00


	//----- nvinfo : EIATTR_KPARAM_INFO
	.align		4
.L_12:
        /*002c*/ 	.byte	0x04, 0x17
        /*002e*/ 	.short	(.L_14 - .L_13)
.L_13:
        /*0030*/ 	.word	0x00000000
        /*0034*/ 	.short	0x0018
        /*0036*/ 	.short	0x0078
        /*0038*/ 	.byte	0x00, 0xf4, 0x21, 0x00


	//----- nvinfo : EIATTR_KPARAM_INFO
	.align		4
.L_14:
        /*003c*/ 	.byte	0x04, 0x17
        /*003e*/ 	.short	(.L_16 - .L_15)
.L_15:
        /*0040*/ 	.word	0x00000000
        /*0044*/ 	.short	0x0017
        /*0046*/ 	.short	0x0070
        /*0048*/ 	.byte	0x00, 0xf0, 0x11, 0x00


	//----- nvinfo : EIATTR_KPARAM_INFO
	.align		4
.L_16:
        /*004c*/ 	.byte	0x04, 0x17
        /*004e*/ 	.short	(.L_18 - .L_17)
.L_17:
        /*0050*/ 	.word	0x00000000
        /*0054*/ 	.short	0x0016
        /*0056*/ 	.short	0x006c
        /*0058*/ 	.byte	0x00, 0xf0, 0x11, 0x00


	//----- nvinfo : EIATTR_KPARAM_INFO
	.align		4
.L_18:
        /*005c*/ 	.byte	0x04, 0x17
        /*005e*/ 	.short	(.L_20 - .L_19)
.L_19:
        /*0060*/ 	.word	0x00000000
        /*0064*/ 	.short	0x0015
        /*0066*/ 	.short	0x0068
        /*0068*/ 	.byte	0x00, 0xf0, 0x11, 0x00


	//----- nvinfo : EIATTR_KPARAM_INFO
	.align		4
.L_20:
        /*006c*/ 	.byte	0x04, 0x17
        /*006e*/ 	.short	(.L_22 - .L_21)
.L_21:
        /*0070*/ 	.word	0x00000000
        /*0074*/ 	.short	0x0014
        /*0076*/ 	.short	0x0064
        /*0078*/ 	.byte	0x00, 0xf0, 0x11, 0x00


	//----- nvinfo : EIATTR_KPARAM_INFO
	.align		4
.L_22:
        /*007c*/ 	.byte	0x04, 0x17
        /*007e*/ 	.short	(.L_24 - .L_23)
.L_23:
        /*0080*/ 	.word	0x00000000
        /*0084*/ 	.short	0x0013
        /*0086*/ 	.short	0x0060
        /*0088*/ 	.byte	0x00, 0xf0, 0x11, 0x00


	//----- nvinfo : EIATTR_KPARAM_INFO
	.align		4
.L_24:
        /*008c*/ 	.byte	0x04, 0x17
        /*008e*/ 	.short	(.L_26 - .L_25)
.L_25:
        /*0090*/ 	.word	0x00000000
        /*0094*/ 	.short	0x0012
        /*0096*/ 	.short	0x005c
        /*0098*/ 	.byte	0x00, 0xf0, 0x11, 0x00


	//----- nvinfo : EIATTR_KPARAM_INFO
	.align		4
.L_26:
        /*009c*/ 	.byte	0x04, 0x17
        /*009e*/ 	.short	(.L_28 - .L_27)
.L_27:
        /*00a0*/ 	.word	0x00000000
        /*00a4*/ 	.short	0x0011
        /*00a6*/ 	.short	0x0058
        /*00a8*/ 	.byte	0x00, 0xf0, 0x11, 0x00


	//----- nvinfo : EIATTR_KPARAM_INFO
	.align		4
.L_28:
        /*00ac*/ 	.byte	0x04, 0x17
        /*00ae*/ 	.short	(.L_30 - .L_29)
.L_29:
        /*00b0*/ 	.word	0x00000000
        /*00b4*/ 	.short	0x0010
        /*00b6*/ 	.short	0x0054
        /*00b8*/ 	.byte	0x00, 0xf0, 0x11, 0x00


	//----- nvinfo : EIATTR_KPARAM_INFO
	.align		4
.L_30:
        /*00bc*/ 	.byte	0x04, 0x17
        /*00be*/ 	.short	(.L_32 - .L_31)
.L_31:
        /*00c0*/ 	.word	0x00000000
        /*00c4*/ 	.short	0x000f
        /*00c6*/ 	.short	0x0050
        /*00c8*/ 	.byte	0x00, 0xf0, 0x11, 0x00


	//----- nvinfo : EIATTR_KPARAM_INFO
	.align		4
.L_32:
        /*00cc*/ 	.byte	0x04, 0x17
        /*00ce*/ 	.short	(.L_34 - .L_33)
.L_33:
        /*00d0*/ 	.word	0x00000000
        /*00d4*/ 	.short	0x000e
        /*00d6*/ 	.short	0x004c
        /*00d8*/ 	.byte	0x00, 0xf0, 0x11, 0x00


	//----- nvinfo : EIATTR_KPARAM_INFO
	.align		4
.L_34:
        /*00dc*/ 	.byte	0x04, 0x17
        /*00de*/ 	.short	(.L_36 - .L_35)
.L_35:
        /*00e0*/ 	.word	0x00000000
        /*00e4*/ 	.short	0x000d
        /*00e6*/ 	.short	0x0048
        /*00e8*/ 	.byte	0x00, 0xf0, 0x11, 0x00


	//----- nvinfo : EIATTR_KPARAM_INFO
	.align		4
.L_36:
        /*00ec*/ 	.byte	0x04, 0x17
        /*00ee*/ 	.short	(.L_38 - .L_37)
.L_37:
        /*00f0*/ 	.word	0x00000000
        /*00f4*/ 	.short	0x000c
        /*00f6*/ 	.short	0x0044
        /*00f8*/ 	.byte	0x00, 0xf0, 0x11, 0x00


	//----- nvinfo : EIATTR_KPARAM_INFO
	.align		4
.L_38:
        /*00fc*/ 	.byte	0x04, 0x17
        /*00fe*/ 	.short	(.L_40 - .L_39)
.L_39:
        /*0100*/ 	.word	0x00000000
        /*0104*/ 	.short	0x000b
        /*0106*/ 	.short	0x0040
        /*0108*/ 	.byte	0x00, 0xf0, 0x11, 0x00


	//----- nvinfo : EIATTR_KPARAM_INFO
	.align		4
.L_40:
        /*010c*/ 	.byte	0x04, 0x17
        /*010e*/ 	.short	(.L_42 - .L_41)
.L_41:
        /*0110*/ 	.word	0x00000000
        /*0114*/ 	.short	0x000a
        /*0116*/ 	.short	0x003c
        /*0118*/ 	.byte	0x00, 0xf0, 0x11, 0x00


	//----- nvinfo : EIATTR_KPARAM_INFO
	.align		4
.L_42:
        /*011c*/ 	.byte	0x04, 0x17
        /*011e*/ 	.short	(.L_44 - .L_43)
.L_43:
        /*0120*/ 	.word	0x00000000
        /*0124*/ 	.short	0x0009
        /*0126*/ 	.short	0x0038
        /*0128*/ 	.byte	0x00, 0xf0, 0x11, 0x00


	//----- nvinfo : EIATTR_KPARAM_INFO
	.align		4
.L_44:
        /*012c*/ 	.byte	0x04, 0x17
        /*012e*/ 	.short	(.L_46 - .L_45)
.L_45:
        /*0130*/ 	.word	0x00000000
        /*0134*/ 	.short	0x0008
        /*0136*/ 	.short	0x0034
        /*0138*/ 	.byte	0x00, 0xf0, 0x11, 0x00


	//----- nvinfo : EIATTR_KPARAM_INFO
	.align		4
.L_46:
        /*013c*/ 	.byte	0x04, 0x17
        /*013e*/ 	.short	(.L_48 - .L_47)
.L_47:
        /*0140*/ 	.word	0x00000000
        /*0144*/ 	.short	0x0007
        /*0146*/ 	.short	0x0030
        /*0148*/ 	.byte	0x00, 0xf0, 0x11, 0x00


	//----- nvinfo : EIATTR_KPARAM_INFO
	.align		4
.L_48:
        /*014c*/ 	.byte	0x04, 0x17
        /*014e*/ 	.short	(.L_50 - .L_49)
.L_49:
        /*0150*/ 	.word	0x00000000
        /*0154*/ 	.short	0x0006
        /*0156*/ 	.short	0x002c
        /*0158*/ 	.byte	0x00, 0xf0, 0x11, 0x00


	//----- nvinfo : EIATTR_KPARAM_INFO
	.align		4
.L_50:
        /*015c*/ 	.byte	0x04, 0x17
        /*015e*/ 	.short	(.L_52 - .L_51)
.L_51:
        /*0160*/ 	.word	0x00000000
        /*0164*/ 	.short	0x0005
        /*0166*/ 	.short	0x0028
        /*0168*/ 	.byte	0x00, 0xf0, 0x11, 0x00


	//----- nvinfo : EIATTR_KPARAM_INFO
	.align		4
.L_52:
        /*016c*/ 	.byte	0x04, 0x17
        /*016e*/ 	.short	(.L_54 - .L_53)
.L_53:
        /*0170*/ 	.word	0x00000000
        /*0174*/ 	.short	0x0004
        /*0176*/ 	.short	0x0020
        /*0178*/ 	.byte	0x00, 0xf4, 0x21, 0x00


	//----- nvinfo : EIATTR_KPARAM_INFO
	.align		4
.L_54:
        /*017c*/ 	.byte	0x04, 0x17
        /*017e*/ 	.short	(.L_56 - .L_55)
.L_55:
        /*0180*/ 	.word	0x00000000
        /*0184*/ 	.short	0x0003
        /*0186*/ 	.short	0x0018
        /*0188*/ 	.byte	0x00, 0xf4, 0x21, 0x00


	//----- nvinfo : EIATTR_KPARAM_INFO
	.align		4
.L_56:
        /*018c*/ 	.byte	0x04, 0x17
        /*018e*/ 	.short	(.L_58 - .L_57)
.L_57:
        /*0190*/ 	.word	0x00000000
        /*0194*/ 	.short	0x0002
        /*0196*/ 	.short	0x0010
        /*0198*/ 	.byte	0x00, 0xf4, 0x21, 0x00


	//----- nvinfo : EIATTR_KPARAM_INFO
	.align		4
.L_58:
        /*019c*/ 	.byte	0x04, 0x17
        /*019e*/ 	.short	(.L_60 - .L_59)
.L_59:
        /*01a0*/ 	.word	0x00000000
        /*01a4*/ 	.short	0x0001
        /*01a6*/ 	.short	0x0008
        /*01a8*/ 	.byte	0x00, 0xf4, 0x21, 0x00


	//----- nvinfo : EIATTR_KPARAM_INFO
	.align		4
.L_60:
        /*01ac*/ 	.byte	0x04, 0x17
        /*01ae*/ 	.short	(.L_62 - .L_61)
.L_61:
        /*01b0*/ 	.word	0x00000000
        /*01b4*/ 	.short	0x0000
        /*01b6*/ 	.short	0x0000
        /*01b8*/ 	.byte	0x00, 0xf4, 0x21, 0x00


	//----- nvinfo : EIATTR_MAXREG_COUNT
	.align		4
.L_62:
        /*01bc*/ 	.byte	0x03, 0x1b
        /*01be*/ 	.short	0x00ff


	//----- nvinfo : EIATTR_NUM_BARRIERS
	.align		4
        /*01c0*/ 	.byte	0x02, 0x4c
        /*01c2*/ 	.byte	0x01
	.zero		1


	//----- nvinfo : EIATTR_ANNOTATIONS
	.align		4
        /*01c4*/ 	.byte	0x04, 0x55
        /*01c6*/ 	.short	(.L_64 - .L_63)


	//   ....[0]....
.L_63:
        /*01c8*/ 	.word	0x00000001
        /*01cc*/ 	.byte	0xd0, 0x03, 0x00, 0x00, 0x01, 0x00, 0x00, 0x00, 0xf0, 0x03, 0x00, 0x00, 0x01, 0x00, 0x00, 0x00
        /* <DEDUP_REMOVED lines=1761> */
        /*6fec*/ 	.byte	0x10, 0x28, 0x02, 0x00


	//----- nvinfo : EIATTR_MERCURY_ISA_VERSION
	.align		4
.L_64:
        /*6ff0*/ 	.byte	0x03, 0x5f
        /*6ff2*/ 	.short	0x0000


	//----- nvinfo : EIATTR_COOP_GROUP_MASK_REGIDS
	.align		4
        /*6ff4*/ 	.byte	0x04, 0x29
        /*6ff6*/ 	.short	(.L_66 - .L_65)


	//   ....[0]....
.L_65:
        /*6ff8*/ 	.word	0xffffffff


	//   ....[1]....
        /*6ffc*/ 	.word	0xffffffff


	//   ....[2]....
        /*7000*/ 	.word	0xffffffff


	//   ....[3]....
        /*7004*/ 	.word	0xffffffff


	//   ....[4]....
        /*7008*/ 	.word	0xffffffff


	//   ....[5]....
        /*700c*/ 	.word	0xffffffff


	//   ....[6]....
        /*7010*/ 	.word	0xffffffff


	//   ....[7]....
        /*7014*/ 	.word	0xffffffff


	//   ....[8]....
        /*7018*/ 	.word	0xffffffff


	//   ....[9]....
        /*701c*/ 	.word	0xffffffff


	//   ....[10]....
        /*7020*/ 	.word	0xffffffff


	//   ....[11]....
        /*7024*/ 	.word	0xffffffff


	//   ....[12]....
        /*7028*/ 	.word	0xffffffff


	//   ....[13]....
        /*702c*/ 	.word	0xffffffff


	//   ....[14]....
        /*7030*/ 	.word	0xffffffff


	//   ....[15]....
        /*7034*/ 	.word	0xffffffff


	//   ....[16]....
        /*7038*/ 	.word	0xffffffff


	//   ....[17]....
        /*703c*/ 	.word	0xffffffff


	//   ....[18]....
        /*7040*/ 	.word	0xffffffff


	//   ....[19]....
        /*7044*/ 	.word	0xffffffff


	//----- nvinfo : EIATTR_COOP_GROUP_INSTR_OFFSETS
	.align		4
.L_66:
        /*7048*/ 	.byte	0x04, 0x28
        /*704a*/ 	.short	(.L_68 - .L_67)


	//   ....[0]....
.L_67:
        /*704c*/ 	.word	0x000319d0


	//   ....[1]....
        /*7050*/ 	.word	0x000319e0


	//   ....[2]....
        /*7054*/ 	.word	0x000319f0


	//   ....[3]....
        /*7058*/ 	.word	0x00031a20


	//   ....[4]....
        /*705c*/ 	.word	0x00031a70


	//   ....[5]....
        /*7060*/ 	.word	0x00031a80


	//   ....[6]....
        /*7064*/ 	.word	0x00031ad0


	//   ....[7]....
        /*7068*/ 	.word	0x00031bb0


	//   ....[8]....
        /*706c*/ 	.word	0x00031cd0


	//   ....[9]....
        /*7070*/ 	.word	0x00031cf0


	//   ....[10]....
        /*7074*/ 	.word	0x00032870


	//   ....[11]....
        /*7078*/ 	.word	0x00032890


	//   ....[12]....
        /*707c*/ 	.word	0x000328a0


	//   ....[13]....
        /*7080*/ 	.word	0x000328d0


	//   ....[14]....
        /*7084*/ 	.word	0x000328f0


	//   ....[15]....
        /*7088*/ 	.word	0x00032930


	//   ....[16]....
        /*708c*/ 	.word	0x00032950


	//   ....[17]....
        /*7090*/ 	.word	0x000329a0


	//   ....[18]....
        /*7094*/ 	.word	0x00032d20


	//   ....[19]....
        /*7098*/ 	.word	0x00032d40


	//----- nvinfo : EIATTR_EXIT_INSTR_OFFSETS
	.align		4
.L_68:
        /*709c*/ 	.byte	0x04, 0x1c
        /*709e*/ 	.short	(.L_70 - .L_69)


	//   ....[0]....
.L_69:
        /*70a0*/ 	.word	0x0005b830


	//   ....[1]....
        /*70a4*/ 	.word	0x0005b970


	//----- nvinfo : EIATTR_REQNTID
	.align		4
.L_70:
        /*70a8*/ 	.byte	0x04, 0x10
        /*70aa*/ 	.short	(.L_72 - .L_71)
.L_71:
        /*70ac*/ 	.word	0x00000080
        /*70b0*/ 	.word	0x00000001
        /*70b4*/ 	.word	0x00000001
.L_72:


//--------------------- .nv.callgraph             --------------------------
	.section	.nv.callgraph,"",@"SHT_CUDA_CALLGRAPH"
	.align	4
	.sectionentsize	8
	.align		4
        /*0000*/ 	.word	0x00000000
	.align		4
        /*0004*/ 	.word	0xffffffff
	.align		4
        /*0008*/ 	.word	0x00000000
	.align		4
        /*000c*/ 	.word	0xfffffffe
	.align		4
        /*0010*/ 	.word	0x00000000
	.align		4
        /*0014*/ 	.word	0xfffffffd
	.align		4
        /*0018*/ 	.word	0x00000000
	.align		4
        /*001c*/ 	.word	0xfffffffc


//--------------------- .nv.rel.action            --------------------------
	.section	.nv.rel.action,"",@"SHT_CUDA_RELOCINFO"
	.align	8
	.sectionentsize	8
        /*0000*/ 	.byte	0x73, 0x00, 0x00, 0x00, 0x00, 0x00, 0x00, 0x00, 0x00, 0x00, 0x00, 0x11, 0x25, 0x00, 0x05, 0x36


//--------------------- .nv.constant4             --------------------------
	.section	.nv.constant4,"a",@progbits
	.align	8
	.align		8
.nv.constant4:
        /*0000*/ 	.dword	_$_str


//--------------------- .nv.constant0.attn_fwd    --------------------------
	.section	.nv.constant0.attn_fwd,"a",@progbits
	.sectionflags	@""
	.align	4
.nv.constant0.attn_fwd:
	.zero		488


//--------------------- .text.attn_fwd            --------------------------
	.section	.text.attn_fwd,"ax",@progbits
	.sectioninfo	@"SHI_REGISTERS=32"
	.align	128
        .global         attn_fwd
        .type           attn_fwd,@function
        .size           attn_fwd,(.L_x_3 - attn_fwd)
        .other          attn_fwd,@"STO_CUDA_ENTRY STV_DEFAULT"
attn_fwd:
.text.attn_fwd:
[----:B------:R-:W-:Y:S02]  /*0000*/  MOV R1, c[0x0][0x28] ;  /* 0x00000a0000017a02 */ /* 0x000fe40000000f00 */
[----:B------:R-:W0:Y:S01]  /*0010*/  S2R R2, SR_TID.X ;  /* 0x0000000000027919 */ /* 0x000e220000002100 */
[----:B------:R-:W-:Y:S01]  /*0020*/  ULDC.64 UR4, c[0x0][0x118] ;  /* 0x0000460000047ab9 */ /* 0x000fe20000000a00 */
[----:B------:R-:W-:Y:S02]  /*0030*/  IADD3 R1, R1, -0x4130, RZ ;  /* 0xffffbed001017810 */ /* 0x000fe40007ffe0ff */
[----:B------:R-:W1:Y:S04]  /*0040*/  S2R R0, SR_CTAID.X ;  /* 0x0000000000007919 */ /* 0x000e680000002500 */
[----:B------:R-:W2:Y:S01]  /*0050*/  S2R R4, SR_CTAID.Y ;  /* 0x0000000000047919 */ /* 0x000ea20000002600 */
[----:B0-----:R-:W-:Y:S02]  /*0060*/  LOP3.LUT R3, R2, 0x1f, RZ, 0xc0, !PT ;  /* 0x0000001f02037812 */ /* 0x001fe400078ec0ff */
[----:B------:R-:W-:-:S02]  /*0070*/  SHF.R.U32.HI R2, RZ, 0x5, R2 ;  /* 0x00000005ff027819 */ /* 0x000fc40000011602 */
[----:B-1----:R-:W-:Y:S02]  /*0080*/  LEA R3, R0, R3, 0x5 ;  /* 0x0000000300037211 */ /* 0x002fe400078e28ff */
[----:B------:R-:W-:Y:S01]  /*0090*/  SGXT.U32 R2, R2, 0x2 ;  /* 0x000000020202781a */ /* 0x000fe20000000000 */
[----:B--2---:R-:W-:Y:S02]  /*00a0*/  IMAD R0, R4, c[0x0][0x190], RZ ;  /* 0x0000640004007a24 */ /* 0x004fe400078e02ff */
[----:B------:R-:W-:Y:S01]  /*00b0*/  IMAD R4, R3, c[0x0][0x194], RZ ;  /* 0x0000650003047a24 */ /* 0x000fe200078e02ff */
[----:B------:R-:W-:Y:S01]  /*00c0*/  MOV R3, c[0x0][0x198] ;  /* 0x0000660000037a02 */ /* 0x000fe20000000f00 */
[----:B------:R-:W-:Y:S02]  /*00d0*/  IMAD R9, R2, c[0x0][0x198], RZ ;  /* 0x0000660002097a24 */ /* 0x000fe400078e02ff */
[----:B------:R-:W-:Y:S01]  /*00e0*/  IMAD.SHL.U32 R2, R0, 0x2, RZ ;  /* 0x0000000200027824 */ /* 0x000fe200078e00ff */
[----:B------:R-:W-:Y:S01]  /*00f0*/  SHF.L.U32 R5, R4, 0x1, RZ ;  /* 0x0000000104057819 */ /* 0x000fe200000006ff */
[----:B------:R-:W-:Y:S01]  /*0100*/  IMAD.HI R0, R0, 0x2, RZ ;  /* 0x0000000200007827 */ /* 0x000fe200078e02ff */
[----:B------:R-:W-:-:S02]  /*0110*/  LEA R11, R3, R9, 0x2 ;  /* 0x00000009030b7211 */ /* 0x000fc400078e10ff */
[----:B------:R-:W-:Y:S01]  /*0120*/  IADD3 R2, P0, P1, R5, c[0x0][0x160], R2 ;  /* 0x0000580005027a10 */ /* 0x000fe2000791e002 */
[----:B------:R-:W-:Y:S01]  /*0130*/  IMAD.HI R7, R4, 0x2, RZ ;  /* 0x0000000204077827 */ /* 0x000fe200078e02ff */
[----:B------:R-:W-:-:S04]  /*0140*/  LEA R5, R3, R11, 0x2 ;  /* 0x0000000b03057211 */ /* 0x000fc800078e10ff */
[----:B------:R-:W-:Y:S02]  /*0150*/  IADD3.X R0, R7, c[0x0][0x164], R0, P0, P1 ;  /* 0x0000590007007a10 */ /* 0x000fe400007e2400 */
[-C--:B------:R-:W-:Y:S02]  /*0160*/  LEA R14, P0, R9, R2.reuse, 0x1 ;  /* 0x00000002090e7211 */ /* 0x080fe400078008ff */
[----:B------:R-:W-:Y:S02]  /*0170*/  LEA R6, P1, R5, R2, 0x1 ;  /* 0x0000000205067211 */ /* 0x000fe400078208ff */
[-C--:B------:R-:W-:Y:S01]  /*0180*/  LEA.HI.X.SX32 R15, R9, R0.reuse, 0x1, P0 ;  /* 0x00000000090f7211 */ /* 0x080fe200000f0eff */
[----:B------:R-:W-:Y:S01]  /*0190*/  IMAD R9, R3, 0x4, R5 ;  /* 0x0000000403097824 */ /* 0x000fe200078e0205 */
[----:B------:R-:W-:Y:S02]  /*01a0*/  LEA.HI.X.SX32 R7, R5, R0, 0x1, P1 ;  /* 0x0000000005077211 */ /* 0x000fe400008f0eff */
[----:B------:R-:W-:Y:S01]  /*01b0*/  LEA R12, P0, R11, R2, 0x1 ;  /* 0x000000020b0c7211 */ /* 0x000fe200078008ff */
[----:B------:R0:W2:Y:S01]  /*01c0*/  LDG.E.U16 R19, [R14.64] ;  /* 0x000000040e137981 */ /* 0x0000a2000c1e1500 */
[----:B------:R-:W-:-:S02]  /*01d0*/  LEA R5, R3, R9, 0x2 ;  /* 0x0000000903057211 */ /* 0x000fc400078e10ff */
[----:B------:R-:W-:Y:S01]  /*01e0*/  LEA.HI.X.SX32 R13, R11, R0, 0x1, P0 ;  /* 0x000000000b0d7211 */ /* 0x000fe200000f0eff */
[----:B0-----:R0:W3:Y:S01]  /*01f0*/  LDG.E.U16 R14, [R6.64] ;  /* 0x00000004060e7981 */ /* 0x0010e2000c1e1500 */
[-C--:B------:R-:W-:Y:S02]  /*0200*/  LEA R10, P0, R9, R2.reuse, 0x1 ;  /* 0x00000002090a7211 */ /* 0x080fe400078008ff */
[----:B------:R-:W-:Y:S01]  /*0210*/  LEA R8, P1, R5, R2, 0x1 ;  /* 0x0000000205087211 */ /* 0x000fe200078208ff */
[----:B------:R1:W4:Y:S01]  /*0220*/  LDG.E.U16 R18, [R12.64] ;  /* 0x000000040c127981 */ /* 0x000322000c1e1500 */
[-C--:B------:R-:W-:Y:S02]  /*0230*/  LEA.HI.X.SX32 R11, R9, R0.reuse, 0x1, P0 ;  /* 0x00000000090b7211 */ /* 0x080fe400000f0eff */
[----:B------:R-:W-:Y:S02]  /*0240*/  LEA.HI.X.SX32 R9, R5, R0, 0x1, P1 ;  /* 0x0000000005097211 */ /* 0x000fe400008f0eff */
[----:B------:R-:W-:Y:S01]  /*0250*/  LEA R17, R3, R5, 0x2 ;  /* 0x0000000503117211 */ /* 0x000fe200078e10ff */
[----:B------:R5:W4:Y:S04]  /*0260*/  LDG.E.U16 R22, [R10.64] ;  /* 0x000000040a167981 */ /* 0x000b28000c1e1500 */
[----:B------:R1:W4:Y:S01]  /*0270*/  LDG.E.U16 R16, [R8.64] ;  /* 0x0000000408107981 */ /* 0x000322000c1e1500 */
[----:B------:R-:W-:-:S02]  /*0280*/  LEA R4, P0, R17, R2, 0x1 ;  /* 0x0000000211047211 */ /* 0x000fc400078008ff */
[----:B------:R-:W-:Y:S02]  /*0290*/  LEA R15, R3, R17, 0x2 ;  /* 0x00000011030f7211 */ /* 0x000fe400078e10ff */
[----:B------:R-:W-:Y:S02]  /*02a0*/  LEA.HI.X.SX32 R5, R17, R0, 0x1, P0 ;  /* 0x0000000011057211 */ /* 0x000fe400000f0eff */
[----:B0-----:R-:W-:Y:S01]  /*02b0*/  LEA R6, P0, R15, R2, 0x1 ;  /* 0x000000020f067211 */ /* 0x001fe200078008ff */
[----:B------:R-:W-:Y:S02]  /*02c0*/  IMAD R17, R3, 0x4, R15 ;  /* 0x0000000403117824 */ /* 0x000fe400078e020f */
[----:B------:R0:W4:Y:S01]  /*02d0*/  LDG.E.U16 R21, [R4.64] ;  /* 0x0000000404157981 */ /* 0x000122000c1e1500 */
[----:B------:R-:W-:Y:S02]  /*02e0*/  LEA.HI.X.SX32 R7, R15, R0, 0x1, P0 ;  /* 0x000000000f077211 */ /* 0x000fe400000f0eff */
[----:B------:R-:W-:-:S03]  /*02f0*/  LEA R15, R3, R17, 0x2 ;  /* 0x00000011030f7211 */ /* 0x000fc600078e10ff */
[----:B------:R5:W4:Y:S01]  /*0300*/  LDG.E.U16 R20, [R6.64] ;  /* 0x0000000406147981 */ /* 0x000b22000c1e1500 */
[----:B-1----:R-:W-:Y:S02]  /*0310*/  LEA R13, R3, R15, 0x2 ;  /* 0x0000000f030d7211 */ /* 0x002fe400078e10ff */
[-C--:B0-----:R-:W-:Y:S02]  /*0320*/  LEA R4, P0, R17, R2.reuse, 0x1 ;  /* 0x0000000211047211 */ /* 0x081fe400078008ff */
[----:B------:R-:W-:Y:S02]  /*0330*/  LEA R8, P1, R15, R2, 0x1 ;  /* 0x000000020f087211 */ /* 0x000fe400078208ff */
[----:B------:R-:W-:Y:S02]  /*0340*/  LEA.HI.X.SX32 R5, R17, R0, 0x1, P0 ;  /* 0x0000000011057211 */ /* 0x000fe400000f0eff */
[----:B-----5:R-:W-:Y:S02]  /*0350*/  LEA R6, P0, R13, R2, 0x1 ;  /* 0x000000020d067211 */ /* 0x020fe400078008ff */
[----:B------:R-:W-:Y:S01]  /*0360*/  LEA.HI.X.SX32 R9, R15, R0, 0x1, P1 ;  /* 0x000000000f097211 */ /* 0x000fe200008f0eff */
[----:B------:R0:W5:Y:S01]  /*0370*/  LDG.E.U16 R12, [R4.64] ;  /* 0x00000004040c7981 */ /* 0x000162000c1e1500 */
[----:B------:R-:W-:-:S02]  /*0380*/  LEA R11, R3, R13, 0x2 ;  /* 0x0000000d030b7211 */ /* 0x000fc400078e10ff */
[----:B------:R-:W-:-:S03]  /*0390*/  LEA.HI.X.SX32 R7, R13, R0, 0x1, P0 ;  /* 0x000000000d077211 */ /* 0x000fc600000f0eff */
[----:B------:R-:W-:Y:S01]  /*03a0*/  IMAD R10, R3, 0x4, R11 ;  /* 0x00000004030a7824 */ /* 0x000fe200078e020b */
[----:B0-----:R-:W-:-:S04]  /*03b0*/  LEA R4, P0, R11, R2, 0x1 ;  /* 0x000000020b047211 */ /* 0x001fc800078008ff */
[----:B------:R-:W-:Y:S01]  /*03c0*/  LEA.HI.X.SX32 R5, R11, R0, 0x1, P0 ;  /* 0x000000000b057211 */ /* 0x000fe200000f0eff */
[----:B--2---:R0:W-:Y:S04]  /*03d0*/  STL [R1+0x194], R19 ;  /* 0x0001941301007387 */ /* 0x0041e80000100800 */
[----:B0-----:R0:W2:Y:S04]  /*03e0*/  LDG.E.U16 R19, [R8.64] ;  /* 0x0000000408137981 */ /* 0x0010a8000c1e1500 */
[----:B---3--:R1:W-:Y:S04]  /*03f0*/  STL [R1+0x190], R14 ;  /* 0x0001900e01007387 */ /* 0x0083e80000100800 */
[----:B-1----:R1:W3:Y:S01]  /*0400*/  LDG.E.U16 R14, [R6.64] ;  /* 0x00000004060e7981 */ /* 0x0022e2000c1e1500 */
[----:B0-----:R-:W-:-:S04]  /*0410*/  LEA R9, R3, R10, 0x2 ;  /* 0x0000000a03097211 */ /* 0x001fc800078e10ff */
[-C--:B------:R-:W-:Y:S02]  /*0420*/  LEA R8, P1, R9, R2.reuse, 0x1 ;  /* 0x0000000209087211 */ /* 0x080fe400078208ff */
[C---:B-1----:R-:W-:Y:S02]  /*0430*/  LEA R6, P0, R10.reuse, R2, 0x1 ;  /* 0x000000020a067211 */ /* 0x042fe400078008ff */
[----:B------:R-:W-:Y:S02]  /*0440*/  LEA R11, R3, R9, 0x2 ;  /* 0x00000009030b7211 */ /* 0x000fe400078e10ff */
[-C--:B------:R-:W-:Y:S01]  /*0450*/  LEA.HI.X.SX32 R7, R10, R0.reuse, 0x1, P0 ;  /* 0x000000000a077211 */ /* 0x080fe200000f0eff */
[----:B----4-:R0:W-:Y:S01]  /*0460*/  STL [R1+0x1b8], R18 ;  /* 0x0001b81201007387 */ /* 0x0101e20000100800 */
[----:B------:R-:W-:-:S03]  /*0470*/  LEA.HI.X.SX32 R9, R9, R0, 0x1, P1 ;  /* 0x0000000009097211 */ /* 0x000fc600008f0eff */
[----:B------:R-:W-:Y:S04]  /*0480*/  STL [R1+0x1b4], R22 ;  /* 0x0001b41601007387 */ /* 0x000fe80000100800 */
[----:B------:R1:W4:Y:S04]  /*0490*/  LDG.E.U16 R17, [R6.64] ;  /* 0x0000000406117981 */ /* 0x000328000c1e1500 */
[----:B0-----:R0:W4:Y:S04]  /*04a0*/  LDG.E.U16 R18, [R4.64] ;  /* 0x0000000404127981 */ /* 0x001128000c1e1500 */
[----:B------:R1:W-:Y:S01]  /*04b0*/  STL [R1+0x184], R16 ;  /* 0x0001841001007387 */ /* 0x0003e20000100800 */
[----:B0-----:R-:W-:-:S03]  /*04c0*/  LEA R4, P0, R11, R2, 0x1 ;  /* 0x000000020b047211 */ /* 0x001fc600078008ff */
[----:B-1----:R0:W4:Y:S01]  /*04d0*/  LDG.E.U16 R16, [R8.64] ;  /* 0x0000000408107981 */ /* 0x002122000c1e1500 */
[----:B------:R-:W-:-:S05]  /*04e0*/  LEA.HI.X.SX32 R5, R11, R0, 0x1, P0 ;  /* 0x000000000b057211 */ /* 0x000fca00000f0eff */
[----:B------:R1:W4:Y:S01]  /*04f0*/  LDG.E.U16 R15, [R4.64] ;  /* 0x00000004040f7981 */ /* 0x000322000c1e1500 */
[----:B------:R-:W-:-:S04]  /*0500*/  LEA R10, R3, R11, 0x2 ;  /* 0x0000000b030a7211 */ /* 0x000fc800078e10ff */
[----:B------:R-:W-:Y:S01]  /*0510*/  LEA R6, P0, R10, R2, 0x1 ;  /* 0x000000020a067211 */ /* 0x000fe200078008ff */
[----:B------:R-:W-:-:S03]  /*0520*/  IMAD R11, R3, 0x4, R10 ;  /* 0x00000004030b7824 */ /* 0x000fc600078e020a */
[----:B------:R-:W-:Y:S02]  /*0530*/  LEA.HI.X.SX32 R7, R10, R0, 0x1, P0 ;  /* 0x000000000a077211 */ /* 0x000fe400000f0eff */
[----:B0-----:R-:W-:Y:S02]  /*0540*/  LEA R9, R3, R11, 0x2 ;  /* 0x0000000b03097211 */ /* 0x001fe400078e10ff */
[-C--:B-1----:R-:W-:Y:S01]  /*0550*/  LEA R4, P0, R11, R2.reuse, 0x1 ;  /* 0x000000020b047211 */ /* 0x082fe200078008ff */
[----:B------:R0:W4:Y:S01]  /*0560*/  LDG.E.U16 R13, [R6.64] ;  /* 0x00000004060d7981 */ /* 0x000122000c1e1500 */
[----:B------:R-:W-:Y:S02]  /*0570*/  LEA R10, R3, R9, 0x2 ;  /* 0x00000009030a7211 */ /* 0x000fe400078e10ff */
[----:B------:R-:W-:Y:S02]  /*0580*/  LEA R8, P1, R9, R2, 0x1 ;  /* 0x0000000209087211 */ /* 0x000fe400078208ff */
[-C--:B------:R-:W-:Y:S01]  /*0590*/  LEA.HI.X.SX32 R5, R11, R0.reuse, 0x1, P0 ;  /* 0x000000000b057211 */ /* 0x080fe200000f0eff */
[----:B------:R-:W-:Y:S01]  /*05a0*/  STL [R1+0x1b0], R21 ;  /* 0x0001b01501007387 */ /* 0x000fe20000100800 */
[----:B------:R-:W-:-:S02]  /*05b0*/  LEA.HI.X.SX32 R9, R9, R0, 0x1, P1 ;  /* 0x0000000009097211 */ /* 0x000fc400008f0eff */
[C---:B0-----:R-:W-:Y:S01]  /*05c0*/  LEA R6, P0, R10.reuse, R2, 0x1 ;  /* 0x000000020a067211 */ /* 0x041fe200078008ff */
[----:B------:R-:W-:Y:S01]  /*05d0*/  STL [R1+0x180], R20 ;  /* 0x0001801401007387 */ /* 0x000fe20000100800 */
[C---:B------:R-:W-:Y:S02]  /*05e0*/  LEA R11, R3.reuse, R10, 0x2 ;  /* 0x0000000a030b7211 */ /* 0x040fe400078e10ff */
[----:B------:R-:W-:Y:S01]  /*05f0*/  LEA.HI.X.SX32 R7, R10, R0, 0x1, P0 ;  /* 0x000000000a077211 */ /* 0x000fe200000f0eff */
[----:B-----5:R0:W-:Y:S02]  /*0600*/  STL [R1+0x1ac], R12 ;  /* 0x0001ac0c01007387 */ /* 0x0201e40000100800 */
[----:B------:R-:W-:Y:S02]  /*0610*/  IMAD R10, R3, 0x4, R11 ;  /* 0x00000004030a7824 */ /* 0x000fe400078e020b */
[----:B0-----:R0:W5:Y:S02]  /*0620*/  LDG.E.U16 R12, [R4.64] ;  /* 0x00000004040c7981 */ /* 0x001164000c1e1500 */
        /* <DEDUP_REMOVED lines=10> */
[-C--:B------:R-:W-:Y:S02]  /*06d0*/  LEA.HI.X.SX32 R7, R10, R0.reuse, 0x1, P0 ;  /* 0x000000000a077211 */ /* 0x080fe400000f0eff */
[----:B------:R-:W-:Y:S01]  /*06e0*/  LEA.HI.X.SX32 R9, R9, R0, 0x1, P1 ;  /* 0x0000000009097211 */ /* 0x000fe200008f0eff */
[----:B----4-:R0:W-:Y:S04]  /*06f0*/  STL [R1+0x170], R18 ;  /* 0x0001701201007387 */ /* 0x0101e80000100800 */
[----:B------:R1:W-:Y:S04]  /*0700*/  STL [R1+0x1a4], R17 ;  /* 0x0001a41101007387 */ /* 0x0003e80000100800 */
[----:B0-----:R0:W4:Y:S04]  /*0710*/  LDG.E.U16 R18, [R4.64] ;  /* 0x0000000404127981 */ /* 0x001128000c1e1500 */
[----:B-1----:R1:W4:Y:S04]  /*0720*/  LDG.E.U16 R17, [R6.64] ;  /* 0x0000000406117981 */ /* 0x002328000c1e1500 */
[----:B------:R1:W-:Y:S01]  /*0730*/  STL [R1+0x164], R16 ;  /* 0x0001641001007387 */ /* 0x0003e20000100800 */
[----:B0-----:R-:W-:-:S03]  /*0740*/  LEA R4, P0, R11, R2, 0x1 ;  /* 0x000000020b047211 */ /* 0x001fc600078008ff */
[----:B-1----:R0:W4:Y:S01]  /*0750*/  LDG.E.U16 R16, [R8.64] ;  /* 0x0000000408107981 */ /* 0x002122000c1e1500 */
[----:B------:R-:W-:-:S03]  /*0760*/  LEA.HI.X.SX32 R5, R11, R0, 0x1, P0 ;  /* 0x000000000b057211 */ /* 0x000fc600000f0eff */
[----:B------:R1:W-:Y:S04]  /*0770*/  STL [R1+0x1a0], R15 ;  /* 0x0001a00f01007387 */ /* 0x0003e80000100800 */
[----:B-1----:R1:W4:Y:S01]  /*0780*/  LDG.E.U16 R15, [R4.64] ;  /* 0x00000004040f7981 */ /* 0x002322000c1e1500 */
[----:B------:R-:W-:-:S04]  /*0790*/  LEA R10, R3, R11, 0x2 ;  /* 0x0000000b030a7211 */ /* 0x000fc800078e10ff */
[----:B------:R-:W-:Y:S01]  /*07a0*/  LEA R6, P0, R10, R2, 0x1 ;  /* 0x000000020a067211 */ /* 0x000fe200078008ff */
[----:B------:R-:W-:-:S03]  /*07b0*/  IMAD R11, R3, 0x4, R10 ;  /* 0x00000004030b7824 */ /* 0x000fc600078e020a */
[----:B------:R-:W-:Y:S02]  /*07c0*/  LEA.HI.X.SX32 R7, R10, R0, 0x1, P0 ;  /* 0x000000000a077211 */ /* 0x000fe400000f0eff */
[----:B0-----:R-:W-:Y:S01]  /*07d0*/  LEA R9, R3, R11, 0x2 ;  /* 0x0000000b03097211 */ /* 0x001fe200078e10ff */
[----:B------:R0:W-:Y:S01]  /*07e0*/  STL [R1+0x160], R13 ;  /* 0x0001600d01007387 */ /* 0x0001e20000100800 */
[-C--:B-1----:R-:W-:Y:S02]  /*07f0*/  LEA R4, P0, R11, R2.reuse, 0x1 ;  /* 0x000000020b047211 */ /* 0x082fe400078008ff */
[----:B------:R-:W-:Y:S02]  /*0800*/  LEA R10, R3, R9, 0x2 ;  /* 0x00000009030a7211 */ /* 0x000fe400078e10ff */
[----:B------:R-:W-:Y:S02]  /*0810*/  LEA R8, P1, R9, R2, 0x1 ;  /* 0x0000000209087211 */ /* 0x000fe400078208ff */
[-C--:B------:R-:W-:Y:S01]  /*0820*/  LEA.HI.X.SX32 R5, R11, R0.reuse, 0x1, P0 ;  /* 0x000000000b057211 */ /* 0x080fe200000f0eff */
[----:B0-----:R0:W4:Y:S01]  /*0830*/  LDG.E.U16 R13, [R6.64] ;  /* 0x00000004060d7981 */ /* 0x001122000c1e1500 */
[----:B------:R-:W-:-:S02]  /*0840*/  LEA.HI.X.SX32 R9, R9, R0, 0x1, P1 ;  /* 0x0000000009097211 */ /* 0x000fc400008f0eff */
[----:B------:R-:W-:Y:S01]  /*0850*/  LEA R11, R3, R10, 0x2 ;  /* 0x0000000a030b7211 */ /* 0x000fe200078e10ff */
[----:B-----5:R1:W-:Y:S01]  /*0860*/  STL [R1+0x19c], R12 ;  /* 0x00019c0c01007387 */ /* 0x0203e20000100800 */
[----:B0-----:R-:W-:-:S03]  /*0870*/  LEA R6, P0, R10, R2, 0x1 ;  /* 0x000000020a067211 */ /* 0x001fc600078008ff */
[----:B-1----:R0:W5:Y:S01]  /*0880*/  LDG.E.U16 R12, [R4.64] ;  /* 0x00000004040c7981 */ /* 0x002162000c1e1500 */
[----:B------:R-:W-:Y:S01]  /*0890*/  LEA.HI.X.SX32 R7, R10, R0, 0x1, P0 ;  /* 0x000000000a077211 */ /* 0x000fe200000f0eff */
        /* <DEDUP_REMOVED lines=143> */
[----:B------:R-:W-:-:S05]  /*1190*/  LEA R10, R3, R11, 0x2 ;  /* 0x0000000b030a7211 */ /* 0x000fca00078e10ff */
[----:B------:R-:W-:Y:S01]  /*11a0*/  IMAD R11, R3, 0x4, R10 ;  /* 0x00000004030b7824 */ /* 0x000fe200078e020a */
[----:B------:R-:W-:-:S04]  /*11b0*/  LEA R6, P0, R10, R2, 0x1 ;  /* 0x000000020a067211 */ /* 0x000fc800078008ff */
[----:B0-----:R-:W-:Y:S02]  /*11c0*/  LEA R9, R3, R11, 0x2 ;  /* 0x0000000b03097211 */ /* 0x001fe400078e10ff */
[----:B------:R-:W-:Y:S02]  /*11d0*/  LEA.HI.X.SX32 R7, R10, R0, 0x1, P0 ;  /* 0x000000000a077211 */ /* 0x000fe400000f0eff */
[----:B-1----:R-:W-:Y:S02]  /*11e0*/  LEA R4, P0, R11, R2, 0x1 ;  /* 0x000000020b047211 */ /* 0x002fe400078008ff */
[----:B------:R-:W-:Y:S01]  /*11f0*/  LEA R10, R3, R9, 0x2 ;  /* 0x00000009030a7211 */ /* 0x000fe200078e10ff */
[----:B------:R0:W-:Y:S01]  /*1200*/  STL [R1+0xe0], R13 ;  /* 0x0000e00d01007387 */ /* 0x0001e20000100800 */
[----:B------:R-:W-:Y:S02]  /*1210*/  LEA.HI.X.SX32 R5, R11, R0, 0x1, P0 ;  /* 0x000000000b057211 */ /* 0x000fe400000f0eff */
[----:B------:R-:W-:-:S02]  /*1220*/  LEA R8, P1, R9, R2, 0x1 ;  /* 0x0000000209087211 */ /* 0x000fc400078208ff */
[----:B------:R-:W-:Y:S01]  /*1230*/  LEA R11, R3, R10, 0x2 ;  /* 0x0000000a030b7211 */ /* 0x000fe200078e10ff */
[----:B0-----:R0:W4:Y:S01]  /*1240*/  LDG.E.U16 R13, [R6.64] ;  /* 0x00000004060d7981 */ /* 0x001122000c1e1500 */
[----:B------:R-:W-:-:S03]  /*1250*/  LEA.HI.X.SX32 R9, R9, R0, 0x1, P1 ;  /* 0x0000000009097211 */ /* 0x000fc600008f0eff */
[----:B-----5:R1:W-:Y:S04]  /*1260*/  STL [R1+0x11c], R12 ;  /* 0x00011c0c01007387 */ /* 0x0203e80000100800 */
[----:B------:R5:W4:Y:S01]  /*1270*/  LDG.E.U16 R20, [R8.64] ;  /* 0x0000000408147981 */ /* 0x000b22000c1e1500 */
[----:B0-----:R-:W-:-:S04]  /*1280*/  LEA R6, P0, R10, R2, 0x1 ;  /* 0x000000020a067211 */ /* 0x001fc800078008ff */
[----:B------:R-:W-:Y:S01]  /*1290*/  LEA.HI.X.SX32 R7, R10, R0, 0x1, P0 ;  /* 0x000000000a077211 */ /* 0x000fe200000f0eff */
[C---:B------:R-:W-:Y:S01]  /*12a0*/  IMAD R10, R3.reuse, 0x4, R11 ;  /* 0x00000004030a7824 */ /* 0x040fe200078e020b */
[----:B-1----:R0:W4:Y:S04]  /*12b0*/  LDG.E.U16 R12, [R4.64] ;  /* 0x00000004040c7981 */ /* 0x002128000c1e1500 */
[----:B-----5:R-:W-:Y:S02]  /*12c0*/  LEA R9, R3, R10, 0x2 ;  /* 0x0000000a03097211 */ /* 0x020fe400078e10ff */
[----:B0-----:R-:W-:-:S04]  /*12d0*/  LEA R4, P0, R11, R2, 0x1 ;  /* 0x000000020b047211 */ /* 0x001fc800078008ff */
[----:B------:R-:W-:Y:S02]  /*12e0*/  LEA.HI.X.SX32 R5, R11, R0, 0x1, P0 ;  /* 0x000000000b057211 */ /* 0x000fe400000f0eff */
[----:B------:R-:W-:Y:S02]  /*12f0*/  LEA R11, R3, R9, 0x2 ;  /* 0x00000009030b7211 */ /* 0x000fe400078e10ff */
[C---:B------:R-:W-:Y:S01]  /*1300*/  LEA R8, P1, R9.reuse, R2, 0x1 ;  /* 0x0000000209087211 */ /* 0x040fe200078208ff */
[----:B------:R0:W5:Y:S03]  /*1310*/  LDG.E.U16 R22, [R4.64] ;  /* 0x0000000404167981 */ /* 0x000166000c1e1500 */
[----:B------:R-:W-:Y:S01]  /*1320*/  LEA.HI.X.SX32 R9, R9, R0, 0x1, P1 ;  /* 0x0000000009097211 */ /* 0x000fe200008f0eff */
[----:B--2---:R-:W-:Y:S04]  /*1330*/  STL [R1+0xdc], R19 ;  /* 0x0000dc1301007387 */ /* 0x004fe80000100800 */
[----:B---3--:R1:W-:Y:S04]  /*1340*/  STL [R1+0x118], R14 ;  /* 0x0001180e01007387 */ /* 0x0083e80000100800 */
[----:B-1----:R1:W2:Y:S02]  /*1350*/  LDG.E.U16 R14, [R6.64] ;  /* 0x00000004060e7981 */ /* 0x0022a4000c1e1500 */
[----:B-1----:R-:W-:-:S04]  /*1360*/  LEA R6, P0, R10, R2, 0x1 ;  /* 0x000000020a067211 */ /* 0x002fc800078008ff */
[----:B------:R-:W-:Y:S02]  /*1370*/  LEA.HI.X.SX32 R7, R10, R0, 0x1, P0 ;  /* 0x000000000a077211 */ /* 0x000fe400000f0eff */
[----:B0-----:R-:W-:Y:S02]  /*1380*/  LEA R4, P0, R11, R2, 0x1 ;  /* 0x000000020b047211 */ /* 0x001fe400078008ff */
[----:B------:R-:W-:Y:S01]  /*1390*/  LEA R10, R3, R11, 0x2 ;  /* 0x0000000b030a7211 */ /* 0x000fe200078e10ff */
[----:B------:R0:W3:Y:S01]  /*13a0*/  LDG.E.U16 R19, [R6.64] ;  /* 0x0000000406137981 */ /* 0x0000e2000c1e1500 */
[----:B------:R-:W-:-:S03]  /*13b0*/  LEA.HI.X.SX32 R5, R11, R0, 0x1, P0 ;  /* 0x000000000b057211 */ /* 0x000fc600000f0eff */
[----:B------:R-:W-:Y:S01]  /*13c0*/  IMAD R11, R3, 0x4, R10 ;  /* 0x00000004030b7824 */ /* 0x000fe200078e020a */
[----:B----4-:R1:W-:Y:S01]  /*13d0*/  STL [R1+0xd0], R18 ;  /* 0x0000d01201007387 */ /* 0x0103e20000100800 */
[----:B0-----:R-:W-:-:S03]  /*13e0*/  LEA R6, P0, R10, R2, 0x1 ;  /* 0x000000020a067211 */ /* 0x001fc600078008ff */
[----:B------:R0:W-:Y:S04]  /*13f0*/  STL [R1+0x10c], R17 ;  /* 0x00010c1101007387 */ /* 0x0001e80000100800 */
[----:B-1----:R1:W4:Y:S01]  /*1400*/  LDG.E.U16 R18, [R8.64] ;  /* 0x0000000408127981 */ /* 0x002322000c1e1500 */
[----:B------:R-:W-:-:S03]  /*1410*/  LEA.HI.X.SX32 R7, R10, R0, 0x1, P0 ;  /* 0x000000000a077211 */ /* 0x000fc600000f0eff */
[----:B------:R1:W-:Y:S04]  /*1420*/  STL [R1+0xcc], R16 ;  /* 0x0000cc1001007387 */ /* 0x0003e80000100800 */
[----:B0-----:R0:W4:Y:S01]  /*1430*/  LDG.E.U16 R17, [R6.64] ;  /* 0x0000000406117981 */ /* 0x001122000c1e1500 */
[----:B-1----:R-:W-:-:S03]  /*1440*/  LEA R9, R3, R11, 0x2 ;  /* 0x0000000b03097211 */ /* 0x002fc600078e10ff */
[----:B------:R1:W4:Y:S01]  /*1450*/  LDG.E.U16 R16, [R4.64] ;  /* 0x0000000404107981 */ /* 0x000322000c1e1500 */
[----:B------:R-:W-:Y:S02]  /*1460*/  LEA R8, P1, R9, R2, 0x1 ;  /* 0x0000000209087211 */ /* 0x000fe400078208ff */
[----:B------:R-:W-:Y:S02]  /*1470*/  LEA R10, R3, R9, 0x2 ;  /* 0x00000009030a7211 */ /* 0x000fe400078e10ff */
[----:B------:R-:W-:Y:S02]  /*1480*/  LEA.HI.X.SX32 R9, R9, R0, 0x1, P1 ;  /* 0x0000000009097211 */ /* 0x000fe400008f0eff */
[C---:B-1----:R-:W-:Y:S01]  /*1490*/  LEA R4, P0, R11.reuse, R2, 0x1 ;  /* 0x000000020b047211 */ /* 0x042fe200078008ff */
[----:B------:R1:W-:Y:S03]  /*14a0*/  STL [R1+0x108], R15 ;  /* 0x0001080f01007387 */ /* 0x0003e60000100800 */
[----:B------:R-:W-:Y:S01]  /*14b0*/  LEA.HI.X.SX32 R5, R11, R0, 0x1, P0 ;  /* 0x000000000b057211 */ /* 0x000fe200000f0eff */
[----:B------:R5:W4:Y:S04]  /*14c0*/  LDG.E.U16 R21, [R8.64] ;  /* 0x0000000408157981 */ /* 0x000b28000c1e1500 */
[----:B-1----:R1:W4:Y:S01]  /*14d0*/  LDG.E.U16 R15, [R4.64] ;  /* 0x00000004040f7981 */ /* 0x002322000c1e1500 */
[----:B0-----:R-:W-:-:S03]  /*14e0*/  LEA R6, P0, R10, R2, 0x1 ;  /* 0x000000020a067211 */ /* 0x001fc600078008ff */
[----:B------:R0:W-:Y:S01]  /*14f0*/  STL [R1+0xc8], R13 ;  /* 0x0000c80d01007387 */ /* 0x0001e20000100800 */
[----:B------:R-:W-:Y:S02]  /*1500*/  LEA.HI.X.SX32 R7, R10, R0, 0x1, P0 ;  /* 0x000000000a077211 */ /* 0x000fe400000f0eff */
[----:B0-----:R-:W-:Y:S01]  /*1510*/  LEA R13, R3, R10, 0x2 ;  /* 0x0000000a030d7211 */ /* 0x001fe200078e10ff */
[----:B------:R0:W-:Y:S03]  /*1520*/  STL [R1+0xfc], R12 ;  /* 0x0000fc0c01007387 */ /* 0x0001e60000100800 */
[----:B-1----:R-:W-:Y:S01]  /*1530*/  LEA R4, P0, R13, R2, 0x1 ;  /* 0x000000020d047211 */ /* 0x002fe200078008ff */
[----:B------:R1:W-:Y:S01]  /*1540*/  STL [R1+0xbc], R20 ;  /* 0x0000bc1401007387 */ /* 0x0003e20000100800 */
[----:B0-----:R-:W-:Y:S02]  /*1550*/  IMAD R12, R3, 0x4, R13 ;  /* 0x00000004030c7824 */ /* 0x001fe400078e020d */
[----:B------:R-:W-:Y:S01]  /*1560*/  LEA.HI.X.SX32 R5, R13, R0, 0x1, P0 ;  /* 0x000000000d057211 */ /* 0x000fe200000f0eff */
[----:B-1----:R0:W4:Y:S02]  /*1570*/  LDG.E.U16 R20, [R6.64] ;  /* 0x0000000406147981 */ /* 0x002124000c1e1500 */
[----:B------:R-:W-:-:S02]  /*1580*/  LEA R10, R3, R12, 0x2 ;  /* 0x0000000c030a7211 */ /* 0x000fc400078e10ff */
[----:B------:R1:W4:Y:S02]  /*1590*/  LDG.E.U16 R24, [R4.64] ;  /* 0x0000000404187981 */ /* 0x000324000c1e1500 */
[----:B------:R-:W-:Y:S02]  /*15a0*/  LEA R11, R3, R10, 0x2 ;  /* 0x0000000a030b7211 */ /* 0x000fe400078e10ff */
[-C--:B0-----:R-:W-:Y:S02]  /*15b0*/  LEA R6, P0, R12, R2.reuse, 0x1 ;  /* 0x000000020c067211 */ /* 0x081fe400078008ff */
[----:B-----5:R-:W-:Y:S02]  /*15c0*/  LEA R8, P1, R10, R2, 0x1 ;  /* 0x000000020a087211 */ /* 0x020fe400078208ff */
[----:B------:R-:W-:Y:S02]  /*15d0*/  LEA.HI.X.SX32 R7, R12, R0, 0x1, P0 ;  /* 0x000000000c077211 */ /* 0x000fe400000f0eff */
[----:B-1----:R-:W-:-:S02]  /*15e0*/  LEA R4, P0, R11, R2, 0x1 ;  /* 0x000000020b047211 */ /* 0x002fc400078008ff */
[-C--:B------:R-:W-:Y:S01]  /*15f0*/  LEA.HI.X.SX32 R9, R10, R0.reuse, 0x1, P1 ;  /* 0x000000000a097211 */ /* 0x080fe200008f0eff */
[----:B------:R0:W5:Y:S01]  /*1600*/  LDG.E.U16 R23, [R6.64] ;  /* 0x0000000406177981 */ /* 0x000162000c1e1500 */
[----:B------:R-:W-:-:S03]  /*1610*/  LEA.HI.X.SX32 R5, R11, R0, 0x1, P0 ;  /* 0x000000000b057211 */ /* 0x000fc600000f0eff */
[----:B--2---:R1:W-:Y:S04]  /*1620*/  STL [R1+0xf8], R14 ;  /* 0x0000f80e01007387 */ /* 0x0043e80000100800 */
[----:B------:R-:W-:Y:S01]  /*1630*/  STL [R1+0xb8], R22 ;  /* 0x0000b81601007387 */ /* 0x000fe20000100800 */
[----:B-1----:R-:W-:-:S04]  /*1640*/  LEA R14, R3, R11, 0x2 ;  /* 0x0000000b030e7211 */ /* 0x002fc800078e10ff */
[C---:B0-----:R-:W-:Y:S01]  /*1650*/  LEA R6, P0, R14.reuse, R2, 0x1 ;  /* 0x000000020e067211 */ /* 0x041fe200078008ff */
[C---:B------:R-:W-:Y:S01]  /*1660*/  IMAD R13, R3.reuse, 0x4, R14 ;  /* 0x00000004030d7824 */ /* 0x040fe200078e020e */
[----:B---3--:R0:W-:Y:S02]  /*1670*/  STL [R1+0xec], R19 ;  /* 0x0000ec1301007387 */ /* 0x0081e40000100800 */
[----:B------:R-:W-:Y:S02]  /*1680*/  LEA.HI.X.SX32 R7, R14, R0, 0x1, P0 ;  /* 0x000000000e077211 */ /* 0x000fe400000f0eff */
[----:B------:R-:W-:Y:S01]  /*1690*/  LEA R10, R3, R13, 0x2 ;  /* 0x0000000d030a7211 */ /* 0x000fe200078e10ff */
[----:B0-----:R0:W2:Y:S04]  /*16a0*/  LDG.E.U16 R19, [R8.64] ;  /* 0x0000000408137981 */ /* 0x0010a8000c1e1500 */
[----:B----4-:R1:W-:Y:S04]  /*16b0*/  STL [R1+0xb4], R18 ;  /* 0x0000b41201007387 */ /* 0x0103e80000100800 */
[----:B-1----:R1:W3:Y:S01]  /*16c0*/  LDG.E.U16 R18, [R4.64] ;  /* 0x0000000404127981 */ /* 0x0022e2000c1e1500 */
[----:B0-----:R-:W-:-:S03]  /*16d0*/  LEA R8, P1, R10, R2, 0x1 ;  /* 0x000000020a087211 */ /* 0x001fc600078208ff */
[----:B------:R-:W-:Y:S01]  /*16e0*/  STL [R1+0xe8], R16 ;  /* 0x0000e81001007387 */ /* 0x000fe20000100800 */
[----:B-1----:R-:W-:-:S03]  /*16f0*/  LEA R4, P0, R13, R2, 0x1 ;  /* 0x000000020d047211 */ /* 0x002fc600078008ff */
[----:B------:R0:W-:Y:S01]  /*1700*/  STL [R1+0xb0], R17 ;  /* 0x0000b01101007387 */ /* 0x0001e20000100800 */
[-C--:B------:R-:W-:Y:S02]  /*1710*/  LEA.HI.X.SX32 R5, R13, R0.reuse, 0x1, P0 ;  /* 0x000000000d057211 */ /* 0x080fe400000f0eff */
[----:B------:R-:W-:Y:S01]  /*1720*/  LEA.HI.X.SX32 R9, R10, R0, 0x1, P1 ;  /* 0x000000000a097211 */ /* 0x000fe200008f0eff */
[----:B0-----:R0:W4:Y:S04]  /*1730*/  LDG.E.U16 R17, [R6.64] ;  /* 0x0000000406117981 */ /* 0x001128000c1e1500 */
[----:B------:R-:W-:Y:S04]  /*1740*/  STL [R1+0xd8], R15 ;  /* 0x0000d80f01007387 */ /* 0x000fe80000100800 */
[----:B------:R1:W-:Y:S04]  /*1750*/  STL [R1+0xa4], R21 ;  /* 0x0000a41501007387 */ /* 0x0003e80000100800 */
[----:B------:R0:W4:Y:S04]  /*1760*/  LDG.E.U16 R22, [R8.64] ;  /* 0x0000000408167981 */ /* 0x000128000c1e1500 */
[----:B-1----:R1:W4:Y:S01]  /*1770*/  LDG.E.U16 R21, [R4.64] ;  /* 0x0000000404157981 */ /* 0x002322000c1e1500 */
[----:B------:R-:W-:-:S04]  /*1780*/  LEA R12, R3, R10, 0x2 ;  /* 0x0000000a030c7211 */ /* 0x000fc800078e10ff */
[----:B------:R-:W-:Y:S02]  /*1790*/  LEA R11, R3, R12, 0x2 ;  /* 0x0000000c030b7211 */ /* 0x000fe400078e10ff */
[----:B0-----:R-:W-:-:S03]  /*17a0*/  LEA R6, P0, R12, R2, 0x1 ;  /* 0x000000020c067211 */ /* 0x001fc600078008ff */
[----:B------:R-:W-:Y:S01]  /*17b0*/  IMAD R16, R3, 0x4, R11 ;  /* 0x0000000403107824 */ /* 0x000fe200078e020b */
[----:B------:R-:W-:Y:S02]  /*17c0*/  LEA.HI.X.SX32 R7, R12, R0, 0x1, P0 ;  /* 0x000000000c077211 */ /* 0x000fe400000f0eff */
[----:B-1----:R-:W-:Y:S02]  /*17d0*/  LEA R4, P0, R11, R2, 0x1 ;  /* 0x000000020b047211 */ /* 0x002fe400078008ff */
[----:B------:R-:W-:Y:S02]  /*17e0*/  LEA R14, R3, R16, 0x2 ;  /* 0x00000010030e7211 */ /* 0x000fe400078e10ff */
[----:B------:R-:W-:Y:S02]  /*17f0*/  LEA.HI.X.SX32 R5, R11, R0, 0x1, P0 ;  /* 0x000000000b057211 */ /* 0x000fe400000f0eff */
[----:B------:R-:W-:-:S03]  /*1800*/  LEA R15, R3, R14, 0x2 ;  /* 0x0000000e030f7211 */ /* 0x000fc600078e10ff */
[----:B------:R0:W4:Y:S04]  /*1810*/  LDG.E.U16 R27, [R4.64] ;  /* 0x00000004041b7981 */ /* 0x000128000c1e1500 */
[----:B------:R1:W-:Y:S01]  /*1820*/  STL [R1+0xd4], R20 ;  /* 0x0000d41401007387 */ /* 0x0003e20000100800 */
[----:B------:R-:W-:-:S03]  /*1830*/  LEA R10, R3, R15, 0x2 ;  /* 0x0000000f030a7211 */ /* 0x000fc600078e10ff */
[----:B-1----:R1:W4:Y:S02]  /*1840*/  LDG.E.U16 R20, [R6.64] ;  /* 0x0000000406147981 */ /* 0x002324000c1e1500 */
[----:B------:R-:W-:Y:S01]  /*1850*/  IMAD R12, R3, 0x4, R10 ;  /* 0x00000004030c7824 */ /* 0x000fe200078e020a */
[----:B-1----:R-:W-:-:S04]  /*1860*/  LEA R6, P0, R16, R2, 0x1 ;  /* 0x0000000210067211 */ /* 0x002fc800078008ff */
[----:B------:R-:W-:Y:S02]  /*1870*/  LEA.HI.X.SX32 R7, R16, R0, 0x1, P0 ;  /* 0x0000000010077211 */ /* 0x000fe400000f0eff */
[CC--:B0-----:R-:W-:Y:S01]  /*1880*/  LEA R4, P0, R15.reuse, R2.reuse, 0x1 ;  /* 0x000000020f047211 */ /* 0x0c1fe200078008ff */
[----:B------:R-:W-:Y:S01]  /*1890*/  STL [R1+0xa0], R24 ;  /* 0x0000a01801007387 */ /* 0x000fe20000100800 */
[----:B------:R-:W-:Y:S02]  /*18a0*/  LEA R8, P1, R14, R2, 0x1 ;  /* 0x000000020e087211 */ /* 0x000fe400078208ff */
[----:B------:R-:W-:Y:S01]  /*18b0*/  LEA.HI.X.SX32 R5, R15, R0, 0x1, P0 ;  /* 0x000000000f057211 */ /* 0x000fe200000f0eff */
[----:B------:R0:W4:Y:S01]  /*18c0*/  LDG.E.U16 R25, [R6.64] ;  /* 0x0000000406197981 */ /* 0x000122000c1e1500 */
[----:B------:R-:W-:-:S03]  /*18d0*/  LEA R11, R3, R12, 0x2 ;  /* 0x0000000c030b7211 */ /* 0x000fc600078e10ff */
[----:B-----5:R1:W-:Y:S01]  /*18e0*/  STL [R1+0xc4], R23 ;  /* 0x0000c41701007387 */ /* 0x0203e20000100800 */
[----:B------:R-:W-:Y:S02]  /*18f0*/  LEA.HI.X.SX32 R9, R14, R0, 0x1, P1 ;  /* 0x000000000e097211 */ /* 0x000fe400008f0eff */
[C---:B0-----:R-:W-:Y:S02]  /*1900*/  LEA R6, P0, R10.reuse, R2, 0x1 ;  /* 0x000000020a067211 */ /* 0x041fe400078008ff */
[C---:B------:R-:W-:Y:S02]  /*1910*/  LEA R13, R3.reuse, R11, 0x2 ;  /* 0x0000000b030d7211 */ /* 0x040fe400078e10ff */
[----:B------:R-:W-:Y:S01]  /*1920*/  LEA.HI.X.SX32 R7, R10, R0, 0x1, P0 ;  /* 0x000000000a077211 */ /* 0x000fe200000f0eff */
[----:B-1----:R0:W4:Y:S01]  /*1930*/  LDG.E.U16 R23, [R8.64] ;  /* 0x0000000408177981 */ /* 0x002122000c1e1500 */
[----:B------:R-:W-:-:S03]  /*1940*/  LEA R16, R3, R13, 0x2 ;  /* 0x0000000d03107211 */ /* 0x000fc600078e10ff */
[----:B------:R1:W4:Y:S02]  /*1950*/  LDG.E.U16 R26, [R6.64] ;  /* 0x00000004061a7981 */ /* 0x000324000c1e1500 */
[----:B------:R-:W-:Y:S01]  /*1960*/  IMAD R14, R3, 0x4, R16 ;  /* 0x00000004030e7824 */ /* 0x000fe200078e0210 */
[----:B0-----:R-:W-:-:S04]  /*1970*/  LEA R8, P1, R11, R2, 0x1 ;  /* 0x000000020b087211 */ /* 0x001fc800078208ff */
[----:B------:R-:W-:-:S05]  /*1980*/  LEA.HI.X.SX32 R9, R11, R0, 0x1, P1 ;  /* 0x000000000b097211 */ /* 0x000fca00008f0eff */
[----:B------:R0:W4:Y:S04]  /*1990*/  LDG.E.U16 R24, [R8.64] ;  /* 0x0000000408187981 */ /* 0x000128000c1e1500 */
[----:B--2---:R2:W-:Y:S04]  /*19a0*/  STL [R1+0x9c], R19 ;  /* 0x00009c1301007387 */ /* 0x0045e80000100800 */
[----:B--2---:R2:W5:Y:S02]  /*19b0*/  LDG.E.U16 R19, [R4.64] ;  /* 0x0000000404137981 */ /* 0x004564000c1e1500 */
[----:B--2---:R-:W-:-:S02]  /*19c0*/  LEA R4, P0, R12, R2, 0x1 ;  /* 0x000000020c047211 */ /* 0x004fc400078008ff */
[----:B---3--:R-:W-:Y:S02]  /*19d0*/  STL [R1+0xc0], R18 ;  /* 0x0000c01201007387 */ /* 0x008fe40000100800 */
[----:B------:R-:W-:Y:S02]  /*19e0*/  LEA.HI.X.SX32 R5, R12, R0, 0x1, P0 ;  /* 0x000000000c057211 */ /* 0x000fe400000f0eff */
[----:B-1----:R-:W-:-:S04]  /*19f0*/  LEA R6, P0, R13, R2, 0x1 ;  /* 0x000000020d067211 */ /* 0x002fc800078008ff */
[----:B------:R-:W-:Y:S01]  /*1a00*/  LEA.HI.X.SX32 R7, R13, R0, 0x1, P0 ;  /* 0x000000000d077211 */ /* 0x000fe200000f0eff */
[----:B----4-:R-:W-:Y:S04]  /*1a10*/  STL [R1+0x90], R17 ;  /* 0x0000901101007387 */ /* 0x010fe80000100800 */
[----:B------:R1:W-:Y:S04]  /*1a20*/  STL [R1+0xac], R21 ;  /* 0x0000ac1501007387 */ /* 0x0003e80000100800 */
[----:B------:R2:W-:Y:S04]  /*1a30*/  STL [R1+0x8c], R22 ;  /* 0x00008c1601007387 */ /* 0x0005e80000100800 */
[----:B-1----:R1:W3:Y:S04]  /*1a40*/  LDG.E.U16 R21, [R4.64] ;  /* 0x0000000404157981 */ /* 0x0022e8000c1e1500 */
[----:B--2---:R2:W4:Y:S01]  /*1a50*/  LDG.E.U16 R22, [R6.64] ;  /* 0x0000000406167981 */ /* 0x004522000c1e1500 */
[----:B-1----:R-:W-:-:S04]  /*1a60*/  LEA R4, P0, R16, R2, 0x1 ;  /* 0x0000000210047211 */ /* 0x002fc800078008ff */
[----:B------:R-:W-:Y:S02]  /*1a70*/  LEA.HI.X.SX32 R5, R16, R0, 0x1, P0 ;  /* 0x0000000010057211 */ /* 0x000fe400000f0eff */
[----:B--2---:R-:W-:-:S03]  /*1a80*/  LEA R6, P0, R14, R2, 0x1 ;  /* 0x000000020e067211 */ /* 0x004fc600078008ff */
[----:B------:R1:W2:Y:S01]  /*1a90*/  LDG.E.U16 R28, [R4.64] ;  /* 0x00000004041c7981 */ /* 0x0002a2000c1e1500 */
[----:B------:R-:W-:-:S05]  /*1aa0*/  LEA.HI.X.SX32 R7, R14, R0, 0x1, P0 ;  /* 0x000000000e077211 */ /* 0x000fca00000f0eff */
[----:B------:R0:W2:Y:S01]  /*1ab0*/  LDG.E.U16 R29, [R6.64] ;  /* 0x00000004061d7981 */ /* 0x0000a2000c1e1500 */
[----:B------:R-:W-:-:S04]  /*1ac0*/  LEA R15, R3, R14, 0x2 ;  /* 0x0000000e030f7211 */ /* 0x000fc800078e10ff */
[----:B------:R-:W-:-:S04]  /*1ad0*/  LEA R18, R3, R15, 0x2 ;  /* 0x0000000f03127211 */ /* 0x000fc800078e10ff */
[----:B------:R-:W-:Y:S02]  /*1ae0*/  LEA R10, R3, R18, 0x2 ;  /* 0x00000012030a7211 */ /* 0x000fe400078e10ff */
[-C--:B0-----:R-:W-:Y:S02]  /*1af0*/  LEA R8, P1, R15, R2.reuse, 0x1 ;  /* 0x000000020f087211 */ /* 0x081fe400078208ff */
[C---:B-1----:R-:W-:Y:S01]  /*1b00*/  LEA R4, P0, R18.reuse, R2, 0x1 ;  /* 0x0000000212047211 */ /* 0x042fe200078008ff */
[----:B------:R-:W-:Y:S01]  /*1b10*/  IMAD R17, R3, 0x4, R10 ;  /* 0x0000000403117824 */ /* 0x000fe200078e020a */
[-C--:B------:R-:W-:Y:S01]  /*1b20*/  LEA.HI.X.SX32 R9, R15, R0.reuse, 0x1, P1 ;  /* 0x000000000f097211 */ /* 0x080fe200008f0eff */
[----:B------:R-:W-:Y:S01]  /*1b30*/  STL [R1+0xa8], R20 ;  /* 0x0000a81401007387 */ /* 0x000fe20000100800 */
[----:B------:R-:W-:Y:S02]  /*1b40*/  LEA.HI.X.SX32 R5, R18, R0, 0x1, P0 ;  /* 0x0000000012057211 */ /* 0x000fe400000f0eff */
[----:B------:R-:W-:Y:S01]  /*1b50*/  LEA R6, P0, R10, R2, 0x1 ;  /* 0x000000020a067211 */ /* 0x000fe200078008ff */
[----:B------:R-:W-:Y:S01]  /*1b60*/  STL [R1+0x88], R27 ;  /* 0x0000881b01007387 */ /* 0x000fe20000100800 */
[----:B------:R-:W-:-:S03]  /*1b70*/  LEA R11, R3, R17, 0x2 ;  /* 0x00000011030b7211 */ /* 0x000fc600078e10ff */
[----:B------:R0:W-:Y:S01]  /*1b80*/  STL [R1+0x98], R25 ;  /* 0x0000981901007387 */ /* 0x0001e20000100800 */
[----:B------:R-:W-:Y:S02]  /*1b90*/  LEA.HI.X.SX32 R7, R10, R0, 0x1, P0 ;  /* 0x000000000a077211 */ /* 0x000fe400000f0eff */
[C---:B------:R-:W-:Y:S01]  /*1ba0*/  LEA R12, R3.reuse, R11, 0x2 ;  /* 0x0000000b030c7211 */ /* 0x040fe200078e10ff */
[----:B0-----:R-:W2:Y:S04]  /*1bb0*/  LDG.E.U16 R25, [R4.64] ;  /* 0x0000000404197981 */ /* 0x001ea8000c1e1500 */
[----:B------:R0:W-:Y:S01]  /*1bc0*/  STL [R1+0x7c], R23 ;  /* 0x00007c1701007387 */ /* 0x0001e20000100800 */
[----:B------:R-:W-:-:S03]  /*1bd0*/  LEA R13, R3, R12, 0x2 ;  /* 0x0000000c030d7211 */ /* 0x000fc600078e10ff */
[----:B0-----:R0:W2:Y:S01]  /*1be0*/  LDG.E.U16 R23, [R8.64] ;  /* 0x0000000408177981 */ /* 0x0010a2000c1e1500 */
[-C--:B------:R-:W-:Y:S02]  /*1bf0*/  LEA R10, P1, R11, R2.reuse, 0x1 ;  /* 0x000000020b0a7211 */ /* 0x080fe400078208ff */
[----:B0-----:R-:W-:-:S04]  /*1c00*/  LEA R8, P0, R17, R2, 0x1 ;  /* 0x0000000211087211 */ /* 0x001fc800078008ff */
[-C--:B------:R-:W-:Y:S02]  /*1c10*/  LEA.HI.X.SX32 R9, R17, R0.reuse, 0x1, P0 ;  /* 0x0000000011097211 */ /* 0x080fe400000f0eff */
[----:B------:R-:W-:-:S03]  /*1c20*/  LEA.HI.X.SX32 R11, R11, R0, 0x1, P1 ;  /* 0x000000000b0b7211 */ /* 0x000fc600008f0eff */
[----:B------:R0:W2:Y:S04]  /*1c30*/  LDG.E.U16 R27, [R8.64] ;  /* 0x00000004081b7981 */ /* 0x0000a8000c1e1500 */
[----:B-----5:R-:W-:Y:S04]  /*1c40*/  STL [R1+0x94], R19 ;  /* 0x0000941301007387 */ /* 0x020fe80000100800 */
[----:B------:R1:W-:Y:S04]  /*1c50*/  STL [R1+0x78], R26 ;  /* 0x0000781a01007387 */ /* 0x0003e80000100800 */
[----:B-1----:R1:W5:Y:S04]  /*1c60*/  LDG.E.U16 R26, [R10.64] ;  /* 0x000000040a1a7981 */ /* 0x002368000c1e1500 */
[----:B---3--:R3:W-:Y:S04]  /*1c70*/  STL [R1+0x84], R21 ;  /* 0x0000841501007387 */ /* 0x0087e80000100800 */
[----:B---3--:R3:W5:Y:S02]  /*1c80*/  LDG.E.U16 R21, [R6.64] ;  /* 0x0000000406157981 */ /* 0x008764000c1e1500 */
[----:B---3--:R-:W-:-:S04]  /*1c90*/  LEA R6, P0, R12, R2, 0x1 ;  /* 0x000000020c067211 */ /* 0x008fc800078008ff */
[----:B------:R-:W-:Y:S02]  /*1ca0*/  LEA.HI.X.SX32 R7, R12, R0, 0x1, P0 ;  /* 0x000000000c077211 */ /* 0x000fe400000f0eff */
[C---:B0-----:R-:W-:Y:S01]  /*1cb0*/  LEA R8, P0, R13.reuse, R2, 0x1 ;  /* 0x000000020d087211 */ /* 0x041fe200078008ff */
[----:B------:R0:W-:Y:S03]  /*1cc0*/  STL [R1+0x74], R24 ;  /* 0x0000741801007387 */ /* 0x0001e60000100800 */
[----:B------:R-:W-:Y:S01]  /*1cd0*/  LEA.HI.X.SX32 R9, R13, R0, 0x1, P0 ;  /* 0x000000000d097211 */ /* 0x000fe200000f0eff */
[----:B----4-:R-:W-:Y:S04]  /*1ce0*/  STL [R1+0x80], R22 ;  /* 0x0000801601007387 */ /* 0x010fe80000100800 */
[----:B--2---:R-:W-:Y:S04]  /*1cf0*/  STL [R1+0x70], R28 ;  /* 0x0000701c01007387 */ /* 0x004fe80000100800 */
[----:B0-----:R0:W2:Y:S04]  /*1d00*/  LDG.E.U16 R24, [R6.64] ;  /* 0x0000000406187981 */ /* 0x0010a8000c1e1500 */
[----:B------:R3:W-:Y:S04]  /*1d10*/  STL [R1+0x6c], R29 ;  /* 0x00006c1d01007387 */ /* 0x0007e80000100800 */
[----:B---3--:R3:W4:Y:S01]  /*1d20*/  LDG.E.U16 R29, [R8.64] ;  /* 0x00000004081d7981 */ /* 0x008722000c1e1500 */
[----:B------:R-:W-:-:S05]  /*1d30*/  IMAD R20, R3, 0x4, R13 ;  /* 0x0000000403147824 */ /* 0x000fca00078e020d */
[----:B------:R-:W-:-:S04]  /*1d40*/  LEA R16, R3, R20, 0x2 ;  /* 0x0000001403107211 */ /* 0x000fc800078e10ff */
[C---:B------:R-:W-:Y:S02]  /*1d50*/  LEA R14, R3.reuse, R16, 0x2 ;  /* 0x00000010030e7211 */ /* 0x040fe400078e10ff */
[C---:B0-----:R-:W-:Y:S02]  /*1d60*/  LEA R6, P0, R20.reuse, R2, 0x1 ;  /* 0x0000000214067211 */ /* 0x041fe400078008ff */
[C---:B------:R-:W-:Y:S02]  /*1d70*/  LEA R15, R3.reuse, R14, 0x2 ;  /* 0x0000000e030f7211 */ /* 0x040fe400078e10ff */
[----:B------:R-:W-:Y:S02]  /*1d80*/  LEA.HI.X.SX32 R7, R20, R0, 0x1, P0 ;  /* 0x0000000014077211 */ /* 0x000fe400000f0eff */
[-C--:B-1----:R-:W-:Y:S01]  /*1d90*/  LEA R10, P1, R16, R2.reuse, 0x1 ;  /* 0x00000002100a7211 */ /* 0x082fe200078208ff */
[----:B------:R-:W-:Y:S01]  /*1da0*/  IMAD R18, R3, 0x4, R15 ;  /* 0x0000000403127824 */ /* 0x000fe200078e020f */
[----:B---3--:R-:W-:Y:S01]  /*1db0*/  LEA R8, P0, R14, R2, 0x1 ;  /* 0x000000020e087211 */ /* 0x008fe200078008ff */
[----:B------:R0:W-:Y:S01]  /*1dc0*/  STL [R1+0x68], R23 ;  /* 0x0000681701007387 */ /* 0x0001e20000100800 */
[----:B------:R-:W-:-:S02]  /*1dd0*/  LEA.HI.X.SX32 R11, R16, R0, 0x1, P1 ;  /* 0x00000000100b7211 */ /* 0x000fc400008f0eff */
[----:B------:R-:W-:Y:S01]  /*1de0*/  LEA.HI.X.SX32 R9, R14, R0, 0x1, P0 ;  /* 0x000000000e097211 */ /* 0x000fe200000f0eff */
[----:B------:R-:W-:Y:S01]  /*1df0*/  STL [R1+0x64], R25 ;  /* 0x0000641901007387 */ /* 0x000fe20000100800 */
[----:B------:R-:W-:-:S03]  /*1e00*/  LEA R19, R3, R18, 0x2 ;  /* 0x0000001203137211 */ /* 0x000fc600078e10ff */
[----:B0-----:R0:W3:Y:S02]  /*1e10*/  LDG.E.U16 R23, [R6.64] ;  /* 0x0000000406177981 */ /* 0x0010e4000c1e1500 */
[----:B0-----:R-:W-:-:S04]  /*1e20*/  LEA R6, P0, R15, R2, 0x1 ;  /* 0x000000020f067211 */ /* 0x001fc800078008ff */
[----:B------:R-:W-:-:S05]  /*1e30*/  LEA.HI.X.SX32 R7, R15, R0, 0x1, P0 ;  /* 0x000000000f077211 */ /* 0x000fca00000f0eff */
[----:B------:R0:W3:Y:S04]  /*1e40*/  LDG.E.U16 R20, [R6.64] ;  /* 0x0000000406147981 */ /* 0x0000e8000c1e1500 */
[----:B-----5:R1:W-:Y:S04]  /*1e50*/  STL [R1+0x60], R21 ;  /* 0x0000601501007387 */ /* 0x0203e80000100800 */
[----:B------:R-:W-:Y:S04]  /*1e60*/  STL [R1+0x5c], R27 ;  /* 0x00005c1b01007387 */ /* 0x000fe80000100800 */
[----:B-1----:R1:W5:Y:S04]  /*1e70*/  LDG.E.U16 R21, [R10.64] ;  /* 0x000000040a157981 */ /* 0x002368000c1e1500 */
[----:B------:R0:W-:Y:S01]  /*1e80*/  STL [R1+0x58], R26 ;  /* 0x0000581a01007387 */ /* 0x0001e20000100800 */
[----:B-1----:R-:W-:-:S04]  /*1e90*/  LEA R10, P0, R19, R2, 0x1 ;  /* 0x00000002130a7211 */ /* 0x002fc800078008ff */
[----:B------:R-:W-:Y:S01]  /*1ea0*/  LEA.HI.X.SX32 R11, R19, R0, 0x1, P0 ;  /* 0x00000000130b7211 */ /* 0x000fe200000f0eff */
[----:B0-----:R0:W5:Y:S04]  /*1eb0*/  LDG.E.U16 R26, [R8.64] ;  /* 0x00000004081a7981 */ /* 0x001168000c1e1500 */
[----:B--2---:R-:W-:Y:S04]  /*1ec0*/  STL [R1+0x54], R24 ;  /* 0x0000541801007387 */ /* 0x004fe80000100800 */
[----:B----4-:R1:W-:Y:S04]  /*1ed0*/  STL [R1+0x50], R29 ;  /* 0x0000501d01007387 */ /* 0x0103e80000100800 */
[----:B-1----:R-:W2:Y:S01]  /*1ee0*/  LDG.E.U16 R29, [R10.64] ;  /* 0x000000040a1d7981 */ /* 0x002ea2000c1e1500 */
[----:B------:R-:W-:-:S04]  /*1ef0*/  LEA R4, R3, R19, 0x2 ;  /* 0x0000001303047211 */ /* 0x000fc800078e10ff */
[----:B------:R-:W-:-:S05]  /*1f00*/  LEA R17, R3, R4, 0x2 ;  /* 0x0000000403117211 */ /* 0x000fca00078e10ff */
[----:B------:R-:W-:-:S05]  /*1f10*/  IMAD R5, R3, 0x4, R17 ;  /* 0x0000000403057824 */ /* 0x000fca00078e0211 */
[----:B------:R-:W-:-:S04]  /*1f20*/  LEA R12, R3, R5, 0x2 ;  /* 0x00000005030c7211 */ /* 0x000fc800078e10ff */
[C---:B------:R-:W-:Y:S02]  /*1f30*/  LEA R22, R3.reuse, R12, 0x2 ;  /* 0x0000000c03167211 */ /* 0x040fe400078e10ff */
[C---:B------:R-:W-:Y:S02]  /*1f40*/  LEA R6, P0, R12.reuse, R2, 0x1 ;  /* 0x000000020c067211 */ /* 0x040fe400078008ff */
[----:B------:R-:W-:Y:S02]  /*1f50*/  LEA R13, R3, R22, 0x2 ;  /* 0x00000016030d7211 */ /* 0x000fe400078e10ff */
[----:B0-----:R-:W-:Y:S02]  /*1f60*/  LEA R8, P1, R17, R2, 0x1 ;  /* 0x0000000211087211 */ /* 0x001fe400078208ff */
[----:B------:R-:W-:Y:S02]  /*1f70*/  LEA.HI.X.SX32 R7, R12, R0, 0x1, P0 ;  /* 0x000000000c077211 */ /* 0x000fe400000f0eff */
[----:B------:R-:W-:Y:S01]  /*1f80*/  LEA R12, P0, R13, R2, 0x1 ;  /* 0x000000020d0c7211 */ /* 0x000fe200078008ff */
[----:B------:R-:W-:Y:S01]  /*1f90*/  IMAD R28, R3, 0x4, R13 ;  /* 0x00000004031c7824 */ /* 0x000fe200078e020d */
[-C--:B------:R-:W-:Y:S01]  /*1fa0*/  LEA.HI.X.SX32 R9, R17, R0.reuse, 0x1, P1 ;  /* 0x0000000011097211 */ /* 0x080fe200008f0eff */
[----:B---3--:R-:W-:Y:S01]  /*1fb0*/  STL [R1+0x4c], R23 ;  /* 0x00004c1701007387 */ /* 0x008fe20000100800 */
[----:B------:R-:W-:-:S03]  /*1fc0*/  LEA.HI.X.SX32 R13, R13, R0, 0x1, P0 ;  /* 0x000000000d0d7211 */ /* 0x000fc600000f0eff */
[----:B-----5:R0:W-:Y:S04]  /*1fd0*/  STL [R1+0x48], R21 ;  /* 0x0000481501007387 */ /* 0x0201e80000100800 */
[----:B0-----:R0:W3:Y:S04]  /*1fe0*/  LDG.E.U16 R21, [R8.64] ;  /* 0x0000000408157981 */ /* 0x0010e8000c1e1500 */
[----:B------:R1:W-:Y:S04]  /*1ff0*/  STL [R1+0x44], R26 ;  /* 0x0000441a01007387 */ /* 0x0003e80000100800 */
[----:B------:R-:W-:Y:S04]  /*2000*/  STL [R1+0x40], R20 ;  /* 0x0000401401007387 */ /* 0x000fe80000100800 */
[----:B-1----:R-:W4:Y:S04]  /*2010*/  LDG.E.U16 R26, [R6.64] ;  /* 0x00000004061a7981 */ /* 0x002f28000c1e1500 */
[----:B--2---:R1:W-:Y:S04]  /*2020*/  STL [R1+0x3c], R29 ;  /* 0x00003c1d01007387 */ /* 0x0043e80000100800 */
[----:B-1----:R-:W2:Y:S01]  /*2030*/  LDG.E.U16 R29, [R12.64] ;  /* 0x000000040c1d7981 */ /* 0x002ea2000c1e1500 */
[----:B------:R-:W-:-:S04]  /*2040*/  LEA R16, R3, R28, 0x2 ;  /* 0x0000001c03107211 */ /* 0x000fc800078e10ff */
[----:B------:R-:W-:-:S04]  /*2050*/  LEA R25, R3, R16, 0x2 ;  /* 0x0000001003197211 */ /* 0x000fc800078e10ff */
[----:B------:R-:W-:-:S05]  /*2060*/  LEA R14, R3, R25, 0x2 ;  /* 0x00000019030e7211 */ /* 0x000fca00078e10ff */
[C---:B------:R-:W-:Y:S01]  /*2070*/  IMAD R27, R3.reuse, 0x4, R14 ;  /* 0x00000004031b7824 */ /* 0x040fe200078e020e */
[-C--:B0-----:R-:W-:Y:S02]  /*2080*/  LEA R8, P0, R14, R2.reuse, 0x1 ;  /* 0x000000020e087211 */ /* 0x081fe400078008ff */
[----:B------:R-:W-:Y:S02]  /*2090*/  LEA R10, P1, R16, R2, 0x1 ;  /* 0x00000002100a7211 */ /* 0x000fe400078208ff */
[----:B------:R-:W-:Y:S02]  /*20a0*/  LEA R15, R3, R27, 0x2 ;  /* 0x0000001b030f7211 */ /* 0x000fe400078e10ff */
[----:B------:R-:W-:Y:S02]  /*20b0*/  LEA.HI.X.SX32 R9, R14, R0, 0x1, P0 ;  /* 0x000000000e097211 */ /* 0x000fe400000f0eff */
[----:B------:R-:W-:Y:S02]  /*20c0*/  LEA R14, P0, R15, R2, 0x1 ;  /* 0x000000020f0e7211 */ /* 0x000fe400078008ff */
[----:B------:R-:W-:-:S02]  /*20d0*/  LEA.HI.X.SX32 R11, R16, R0, 0x1, P1 ;  /* 0x00000000100b7211 */ /* 0x000fc400008f0eff */
[----:B------:R-:W-:Y:S02]  /*20e0*/  LEA R24, R3, R15, 0x2 ;  /* 0x0000000f03187211 */ /* 0x000fe400078e10ff */
[----:B------:R-:W-:Y:S01]  /*20f0*/  LEA.HI.X.SX32 R15, R15, R0, 0x1, P0 ;  /* 0x000000000f0f7211 */ /* 0x000fe200000f0eff */
[----:B---3--:R0:W-:Y:S04]  /*2100*/  STL [R1+0x38], R21 ;  /* 0x0000381501007387 */ /* 0x0081e80000100800 */
[----:B0-----:R0:W3:Y:S04]  /*2110*/  LDG.E.U16 R21, [R10.64] ;  /* 0x000000040a157981 */ /* 0x0010e8000c1e1500 */
[----:B----4-:R1:W-:Y:S04]  /*2120*/  STL [R1+0x34], R26 ;  /* 0x0000341a01007387 */ /* 0x0103e80000100800 */
[----:B-1----:R-:W4:Y:S04]  /*2130*/  LDG.E.U16 R26, [R8.64] ;  /* 0x00000004081a7981 */ /* 0x002f28000c1e1500 */
[----:B--2---:R1:W-:Y:S04]  /*2140*/  STL [R1+0x30], R29 ;  /* 0x0000301d01007387 */ /* 0x0043e80000100800 */
[----:B-1----:R1:W2:Y:S01]  /*2150*/  LDG.E.U16 R29, [R14.64] ;  /* 0x000000040e1d7981 */ /* 0x0022a2000c1e1500 */
[----:B------:R-:W-:-:S05]  /*2160*/  LEA R17, R3, R24, 0x2 ;  /* 0x0000001803117211 */ /* 0x000fca00078e10ff */
[----:B------:R-:W-:-:S05]  /*2170*/  IMAD R23, R3, 0x4, R17 ;  /* 0x0000000403177824 */ /* 0x000fca00078e0211 */
[----:B------:R-:W-:-:S04]  /*2180*/  LEA R19, R3, R23, 0x2 ;  /* 0x0000001703137211 */ /* 0x000fc800078e10ff */
[----:B------:R-:W-:Y:S02]  /*2190*/  LEA R6, R3, R19, 0x2 ;  /* 0x0000001303067211 */ /* 0x000fe400078e10ff */
[----:B0-----:R-:W-:Y:S02]  /*21a0*/  LEA R10, P0, R19, R2, 0x1 ;  /* 0x00000002130a7211 */ /* 0x001fe400078008ff */
[----:B------:R-:W-:Y:S02]  /*21b0*/  LEA R20, R3, R6, 0x2 ;  /* 0x0000000603147211 */ /* 0x000fe400078e10ff */
[----:B------:R-:W-:Y:S02]  /*21c0*/  LEA R12, P1, R17, R2, 0x1 ;  /* 0x00000002110c7211 */ /* 0x000fe400078208ff */
[----:B------:R-:W-:Y:S02]  /*21d0*/  LEA.HI.X.SX32 R11, R19, R0, 0x1, P0 ;  /* 0x00000000130b7211 */ /* 0x000fe400000f0eff */
[----:B-1----:R-:W-:-:S02]  /*21e0*/  LEA R14, P0, R20, R2, 0x1 ;  /* 0x00000002140e7211 */ /* 0x002fc400078008ff */
[-C--:B------:R-:W-:Y:S02]  /*21f0*/  LEA.HI.X.SX32 R13, R17, R0.reuse, 0x1, P1 ;  /* 0x00000000110d7211 */ /* 0x080fe400008f0eff */
[----:B------:R-:W-:Y:S01]  /*2200*/  LEA.HI.X.SX32 R15, R20, R0, 0x1, P0 ;  /* 0x00000000140f7211 */ /* 0x000fe200000f0eff */
[----:B---3--:R0:W-:Y:S04]  /*2210*/  STL [R1+0x2c], R21 ;  /* 0x00002c1501007387 */ /* 0x0081e80000100800 */
[----:B0-----:R0:W3:Y:S04]  /*2220*/  LDG.E.U16 R21, [R12.64] ;  /* 0x000000040c157981 */ /* 0x0010e8000c1e1500 */
[----:B----4-:R1:W-:Y:S04]  /*2230*/  STL [R1+0x28], R26 ;  /* 0x0000281a01007387 */ /* 0x0103e80000100800 */
[----:B-1----:R-:W4:Y:S04]  /*2240*/  LDG.E.U16 R26, [R10.64] ;  /* 0x000000040a1a7981 */ /* 0x002f28000c1e1500 */
[----:B--2---:R1:W-:Y:S04]  /*2250*/  STL [R1+0x24], R29 ;  /* 0x0000241d01007387 */ /* 0x0043e80000100800 */
[----:B-1----:R-:W2:Y:S01]  /*2260*/  LDG.E.U16 R29, [R14.64] ;  /* 0x000000040e1d7981 */ /* 0x002ea2000c1e1500 */
[----:B------:R-:W-:-:S05]  /*2270*/  IMAD R7, R3, 0x4, R20 ;  /* 0x0000000403077824 */ /* 0x000fca00078e0214 */
[----:B------:R-:W-:-:S04]  /*2280*/  LEA R16, R3, R7, 0x2 ;  /* 0x0000000703107211 */ /* 0x000fc800078e10ff */
[C---:B------:R-:W-:Y:S02]  /*2290*/  LEA R8, R3.reuse, R16, 0x2 ;  /* 0x0000001003087211 */ /* 0x040fe400078e10ff */
[C---:B0-----:R-:W-:Y:S02]  /*22a0*/  LEA R12, P1, R16.reuse, R2, 0x1 ;  /* 0x00000002100c7211 */ /* 0x041fe400078208ff */
[----:B------:R-:W-:Y:S02]  /*22b0*/  LEA R17, R3, R8, 0x2 ;  /* 0x0000000803117211 */ /* 0x000fe400078e10ff */
[----:B------:R-:W-:Y:S02]  /*22c0*/  LEA.HI.X.SX32 R13, R16, R0, 0x1, P1 ;  /* 0x00000000100d7211 */ /* 0x000fe400008f0eff */
[----:B------:R-:W-:Y:S01]  /*22d0*/  LEA R16, P0, R17, R2, 0x1 ;  /* 0x0000000211107211 */ /* 0x000fe200078008ff */
[----:B------:R-:W-:-:S03]  /*22e0*/  IMAD R9, R3, 0x4, R17 ;  /* 0x0000000403097824 */ /* 0x000fc600078e0211 */
[----:B------:R-:W-:Y:S01]  /*22f0*/  LEA.HI.X.SX32 R17, R17, R0, 0x1, P0 ;  /* 0x0000000011117211 */ /* 0x000fe200000f0eff */
[----:B---3--:R0:W-:Y:S04]  /*2300*/  STL [R1+0x20], R21 ;  /* 0x0000201501007387 */ /* 0x0081e80000100800 */
[----:B0-----:R0:W3:Y:S04]  /*2310*/  LDG.E.U16 R21, [R12.64] ;  /* 0x000000040c157981 */ /* 0x0010e8000c1e1500 */
[----:B----4-:R-:W-:Y:S04]  /*2320*/  STL [R1+0x1c], R26 ;  /* 0x00001c1a01007387 */ /* 0x010fe80000100800 */
[----:B--2---:R1:W-:Y:S04]  /*2330*/  STL [R1+0x18], R29 ;  /* 0x0000181d01007387 */ /* 0x0043e80000100800 */
[----:B-1----:R-:W2:Y:S01]  /*2340*/  LDG.E.U16 R29, [R16.64] ;  /* 0x00000004101d7981 */ /* 0x002ea2000c1e1500 */
[----:B------:R-:W-:-:S04]  /*2350*/  LEA R19, R3, R9, 0x2 ;  /* 0x0000000903137211 */ /* 0x000fc800078e10ff */
[----:B------:R-:W-:-:S04]  /*2360*/  LEA R10, R3, R19, 0x2 ;  /* 0x00000013030a7211 */ /* 0x000fc800078e10ff */
[----:B------:R-:W-:Y:S02]  /*2370*/  LEA R20, R3, R10, 0x2 ;  /* 0x0000000a03147211 */ /* 0x000fe400078e10ff */
[CC--:B0-----:R-:W-:Y:S02]  /*2380*/  LEA R12, P0, R19.reuse, R2.reuse, 0x1 ;  /* 0x00000002130c7211 */ /* 0x0c1fe400078008ff */
[C---:B------:R-:W-:Y:S02]  /*2390*/  LEA R14, P1, R20.reuse, R2, 0x1 ;  /* 0x00000002140e7211 */ /* 0x040fe400078208ff */
[-C--:B------:R-:W-:Y:S02]  /*23a0*/  LEA.HI.X.SX32 R13, R19, R0.reuse, 0x1, P0 ;  /* 0x00000000130d7211 */ /* 0x080fe400000f0eff */
[----:B------:R-:W-:-:S03]  /*23b0*/  LEA.HI.X.SX32 R15, R20, R0, 0x1, P1 ;  /* 0x00000000140f7211 */ /* 0x000fc600008f0eff */
[----:B------:R-:W4:Y:S04]  /*23c0*/  LDG.E.U16 R19, [R12.64] ;  /* 0x000000040c137981 */ /* 0x000f28000c1e1500 */
[----:B---3--:R-:W-:Y:S04]  /*23d0*/  STL [R1+0x14], R21 ;  /* 0x0000141501007387 */ /* 0x008fe80000100800 */
[----:B--2---:R0:W-:Y:S04]  /*23e0*/  STL [R1+0x10], R29 ;  /* 0x0000101d01007387 */ /* 0x0041e80000100800 */
[----:B0-----:R0:W2:Y:S01]  /*23f0*/  LDG.E.U16 R29, [R14.64] ;  /* 0x000000040e1d7981 */ /* 0x0010a2000c1e1500 */
[----:B------:R-:W-:-:S05]  /*2400*/  IMAD R11, R3, 0x4, R20 ;  /* 0x00000004030b7824 */ /* 0x000fca00078e0214 */
[----:B------:R-:W-:-:S04]  /*2410*/  LEA R26, R3, R11, 0x2 ;  /* 0x0000000b031a7211 */ /* 0x000fc800078e10ff */
[----:B------:R-:W-:-:S04]  /*2420*/  LEA R16, P0, R26, R2, 0x1 ;  /* 0x000000021a107211 */ /* 0x000fc800078008ff */
[----:B------:R-:W-:Y:S02]  /*2430*/  LEA.HI.X.SX32 R17, R26, R0, 0x1, P0 ;  /* 0x000000001a117211 */ /* 0x000fe400000f0eff */
[C---:B0-----:R-:W-:Y:S01]  /*2440*/  LEA R14, P0, R18.reuse, R2, 0x1 ;  /* 0x00000002120e7211 */ /* 0x041fe200078008ff */
[----:B----4-:R-:W-:Y:S03]  /*2450*/  STL [R1+0xc], R19 ;  /* 0x00000c1301007387 */ /* 0x010fe60000100800 */
[----:B------:R-:W-:Y:S02]  /*2460*/  LEA.HI.X.SX32 R15, R18, R0, 0x1, P0 ;  /* 0x00000000120f7211 */ /* 0x000fe400000f0eff */
[C---:B------:R-:W-:Y:S02]  /*2470*/  LEA R21, R3.reuse, R26, 0x2 ;  /* 0x0000001a03157211 */ /* 0x040fe400078e10ff */
[----:B------:R0:W3:Y:S04]  /*2480*/  LDG.E.U16 R26, [R16.64] ;  /* 0x00000004101a7981 */ /* 0x0000e8000c1e1500 */
[----:B--2---:R1:W-:Y:S04]  /*2490*/  STL [R1+0x8], R29 ;  /* 0x0000081d01007387 */ /* 0x0043e80000100800 */
[----:B-1----:R-:W2:Y:S01]  /*24a0*/  LDG.E.U16 R29, [R14.64] ;  /* 0x000000040e1d7981 */ /* 0x002ea2000c1e1500 */
[----:B------:R-:W-:-:S02]  /*24b0*/  LEA R20, R3, R21, 0x2 ;  /* 0x0000001503147211 */ /* 0x000fc400078e10ff */
[-C--:B0-----:R-:W-:Y:S02]  /*24c0*/  LEA R16, P0, R4, R2.reuse, 0x1 ;  /* 0x0000000204107211 */ /* 0x081fe400078008ff */
[----:B------:R-:W-:Y:S02]  /*24d0*/  LEA R12, P1, R20, R2, 0x1 ;  /* 0x00000002140c7211 */ /* 0x000fe400078208ff */
[-C--:B------:R-:W-:Y:S02]  /*24e0*/  LEA.HI.X.SX32 R17, R4, R0.reuse, 0x1, P0 ;  /* 0x0000000004117211 */ /* 0x080fe400000f0eff */
[----:B------:R-:W-:-:S06]  /*24f0*/  LEA.HI.X.SX32 R13, R20, R0, 0x1, P1 ;  /* 0x00000000140d7211 */ /* 0x000fcc00008f0eff */
[----:B------:R0:W4:Y:S04]  /*2500*/  LDG.E.U16 R13, [R12.64] ;  /* 0x000000040c0d7981 */ /* 0x000128000c1e1500 */
[----:B--2---:R1:W-:Y:S04]  /*2510*/  STL [R1+0x2a84], R29 ;  /* 0x002a841d01007387 */ /* 0x0043e80000100800 */
[----:B-1----:R-:W2:Y:S04]  /*2520*/  LDL.LU R29, [R1+0x114] ;  /* 0x00011400011d7983 */ /* 0x002ea80000300800 */
[----:B---3--:R1:W-:Y:S04]  /*2530*/  STL [R1+0x4], R26 ;  /* 0x0000041a01007387 */ /* 0x0083e80000100800 */
[----:B-1----:R1:W3:Y:S01]  /*2540*/  LDG.E.U16 R26, [R16.64] ;  /* 0x00000004101a7981 */ /* 0x0022e2000c1e1500 */
[----:B------:R-:W-:-:S02]  /*2550*/  LEA R18, P1, R5, R2, 0x1 ;  /* 0x0000000205127211 */ /* 0x000fc400078208ff */
[C---:B------:R-:W-:Y:S02]  /*2560*/  LEA R4, P0, R22.reuse, R2, 0x1 ;  /* 0x0000000216047211 */ /* 0x040fe400078008ff */
[-C--:B------:R-:W-:Y:S02]  /*2570*/  LEA.HI.X.SX32 R19, R5, R0.reuse, 0x1, P1 ;  /* 0x0000000005137211 */ /* 0x080fe400008f0eff */
[----:B------:R-:W-:Y:S02]  /*2580*/  LEA.HI.X.SX32 R5, R22, R0, 0x1, P0 ;  /* 0x0000000016057211 */ /* 0x000fe400000f0eff */
[-C--:B0-----:R-:W-:Y:S01]  /*2590*/  LEA R12, P0, R28, R2.reuse, 0x1 ;  /* 0x000000021c0c7211 */ /* 0x081fe200078008ff */
[----:B------:R-:W-:Y:S01]  /*25a0*/  IMAD R20, R3, 0x4, R20 ;  /* 0x0000000403147824 */ /* 0x000fe200078e0214 */
[C---:B------:R-:W-:Y:S01]  /*25b0*/  LEA R14, P1, R25.reuse, R2, 0x1 ;  /* 0x00000002190e7211 */ /* 0x040fe200078208ff */
[----:B------:R0:W5:Y:S03]  /*25c0*/  LDG.E.U16 R3, [R4.64] ;  /* 0x0000000404037981 */ /* 0x000166000c1e1500 */
[----:B------:R-:W-:Y:S01]  /*25d0*/  LEA.HI.X.SX32 R15, R25, R0, 0x1, P1 ;  /* 0x00000000190f7211 */ /* 0x000fe200008f0eff */
[----:B------:R4:W2:Y:S04]  /*25e0*/  LDG.E.U16 R22, [R18.64] ;  /* 0x0000000412167981 */ /* 0x0008a8000c1e1500 */
[----:B-1----:R1:W2:Y:S01]  /*25f0*/  LDG.E.U16 R17, [R14.64] ;  /* 0x000000040e117981 */ /* 0x0022a2000c1e1500 */
[----:B0-----:R-:W-:-:S04]  /*2600*/  LEA R4, P1, R20, R2, 0x1 ;  /* 0x0000000214047211 */ /* 0x001fc800078208ff */
[----:B------:R-:W-:-:S05]  /*2610*/  LEA.HI.X.SX32 R5, R20, R0, 0x1, P1 ;  /* 0x0000000014057211 */ /* 0x000fca00008f0eff */
[----:B----4-:R0:W4:Y:S02]  /*2620*/  LDG.E.U16 R18, [R4.64] ;  /* 0x0000000404127981 */ /* 0x010124000c1e1500 */
[----:B0-----:R-:W-:-:S04]  /*2630*/  LEA R4, P1, R23, R2, 0x1 ;  /* 0x0000000217047211 */ /* 0x001fc800078208ff */
[----:B------:R-:W-:-:S05]  /*2640*/  LEA.HI.X.SX32 R5, R23, R0, 0x1, P1 ;  /* 0x0000000017057211 */ /* 0x000fca00008f0eff */
[----:B------:R0:W2:Y:S04]  /*2650*/  LDG.E.U16 R23, [R4.64] ;  /* 0x0000000404177981 */ /* 0x0000a8000c1e1500 */
[----:B---3--:R3:W-:Y:S04]  /*2660*/  STL [R1+0x2a88], R26 ;  /* 0x002a881a01007387 */ /* 0x0087e80000100800 */
[----:B---3--:R-:W3:Y:S04]  /*2670*/  LDL.LU R26, [R1+0x194] ;  /* 0x00019400011a7983 */ /* 0x008ee80000300800 */
[----:B------:R0:W-:Y:S02]  /*2680*/  STL [R1], R13 ;  /* 0x0000000d01007387 */ /* 0x0001e40000100800 */
[----:B0-----:R-:W-:-:S05]  /*2690*/  LEA.HI.X.SX32 R13, R28, R0, 0x1, P0 ;  /* 0x000000001c0d7211 */ /* 0x001fca00000f0eff */
[----:B------:R0:W3:Y:S02]  /*26a0*/  LDG.E.U16 R16, [R12.64] ;  /* 0x000000040c107981 */ /* 0x0000e4000c1e1500 */
[----:B0-----:R-:W-:-:S04]  /*26b0*/  LEA R12, P0, R27, R2, 0x1 ;  /* 0x000000021b0c7211 */ /* 0x001fc800078008ff */
[----:B------:R-:W-:Y:S02]  /*26c0*/  LEA.HI.X.SX32 R13, R27, R0, 0x1, P0 ;  /* 0x000000001b0d7211 */ /* 0x000fe400000f0eff */
[----:B-1----:R-:W-:-:S03]  /*26d0*/  LEA R14, P0, R24, R2, 0x1 ;  /* 0x00000002180e7211 */ /* 0x002fc600078008ff */
[----:B------:R0:W4:Y:S01]  /*26e0*/  LDG.E.U16 R19, [R12.64] ;  /* 0x000000040c137981 */ /* 0x000122000c1e1500 */
[----:B------:R-:W-:-:S05]  /*26f0*/  LEA.HI.X.SX32 R15, R24, R0, 0x1, P0 ;  /* 0x00000000180f7211 */ /* 0x000fca00000f0eff */
[----:B------:R1:W4:Y:S01]  /*2700*/  LDG.E.U16 R20, [R14.64] ;  /* 0x000000040e147981 */ /* 0x000322000c1e1500 */
[----:B0-----:R-:W-:-:S04]  /*2710*/  LEA R12, P0, R6, R2, 0x1 ;  /* 0x00000002060c7211 */ /* 0x001fc800078008ff */
[----:B------:R-:W-:Y:S02]  /*2720*/  LEA.HI.X.SX32 R13, R6, R0, 0x1, P0 ;  /* 0x00000000060d7211 */ /* 0x000fe400000f0eff */
[CC--:B-1----:R-:W-:Y:S02]  /*2730*/  LEA R14, P1, R7.reuse, R2.reuse, 0x1 ;  /* 0x00000002070e7211 */ /* 0x0c2fe400078208ff */
[C---:B------:R-:W-:Y:S01]  /*2740*/  LEA R6, P0, R8.reuse, R2, 0x1 ;  /* 0x0000000208067211 */ /* 0x040fe200078008ff */
[----:B------:R0:W4:Y:S01]  /*2750*/  LDG.E.U16 R12, [R12.64] ;  /* 0x000000040c0c7981 */ /* 0x000122000c1e1500 */
[-C--:B------:R-:W-:Y:S02]  /*2760*/  LEA.HI.X.SX32 R15, R7, R0.reuse, 0x1, P1 ;  /* 0x00000000070f7211 */ /* 0x080fe400008f0eff */
[----:B------:R-:W-:Y:S02]  /*2770*/  LEA.HI.X.SX32 R7, R8, R0, 0x1, P0 ;  /* 0x0000000008077211 */ /* 0x000fe400000f0eff */
[-C--:B------:R-:W-:Y:S01]  /*2780*/  LEA R4, P0, R9, R2.reuse, 0x1 ;  /* 0x0000000209047211 */ /* 0x080fe200078008ff */
[----:B------:R1:W4:Y:S01]  /*2790*/  LDG.E.U16 R14, [R14.64] ;  /* 0x000000040e0e7981 */ /* 0x000322000c1e1500 */
[----:B------:R-:W-:-:S02]  /*27a0*/  LEA R8, P1, R10, R2, 0x1 ;  /* 0x000000020a087211 */ /* 0x000fc400078208ff */
[-C--:B------:R-:W-:Y:S01]  /*27b0*/  LEA.HI.X.SX32 R5, R9, R0.reuse, 0x1, P0 ;  /* 0x0000000009057211 */ /* 0x080fe200000f0eff */
[----:B0-----:R0:W4:Y:S01]  /*27c0*/  LDG.E.U16 R13, [R6.64] ;  /* 0x00000004060d7981 */ /* 0x001122000c1e1500 */
[----:B------:R-:W-:Y:S02]  /*27d0*/  LEA.HI.X.SX32 R9, R10, R0, 0x1, P1 ;  /* 0x000000000a097211 */ /* 0x000fe400008f0eff */
[-C--:B------:R-:W-:Y:S01]  /*27e0*/  LEA R10, P1, R21, R2.reuse, 0x1 ;  /* 0x00000002150a7211 */ /* 0x080fe200078208ff */
[----:B------:R1:W4:Y:S04]  /*27f0*/  LDG.E.U16 R4, [R4.64] ;  /* 0x0000000404047981 */ /* 0x000328000c1e1500 */
[----:B------:R-:W4:Y:S01]  /*2800*/  LDG.E.U16 R8, [R8.64] ;  /* 0x0000000408087981 */ /* 0x000f22000c1e1500 */
[----:B0-----:R-:W-:-:S04]  /*2810*/  LEA R6, P0, R11, R2, 0x1 ;  /* 0x000000020b067211 */ /* 0x001fc800078008ff */
[-C--:B------:R-:W-:Y:S02]  /*2820*/  LEA.HI.X.SX32 R7, R11, R0.reuse, 0x1, P0 ;  /* 0x000000000b077211 */ /* 0x080fe400000f0eff */
[----:B------:R-:W-:-:S03]  /*2830*/  LEA.HI.X.SX32 R11, R21, R0, 0x1, P1 ;  /* 0x00000000150b7211 */ /* 0x000fc600008f0eff */
[----:B------:R-:W4:Y:S04]  /*2840*/  LDG.E.U16 R6, [R6.64] ;  /* 0x0000000406067981 */ /* 0x000f28000c1e1500 */
[----:B------:R-:W4:Y:S04]  /*2850*/  LDG.E.U16 R10, [R10.64] ;  /* 0x000000040a0a7981 */ /* 0x000f28000c1e1500 */
[----:B--2---:R-:W-:Y:S04]  /*2860*/  STL [R1+0x2a8c], R22 ;  /* 0x002a8c1601007387 */ /* 0x004fe80000100800 */
[----:B------:R-:W0:Y:S04]  /*2870*/  S2R R28, SR_TID.X ;  /* 0x00000000001c7919 */ /* 0x000e280000002100 */
[----:B-----5:R2:W-:Y:S04]  /*2880*/  STL [R1+0x2a90], R3 ;  /* 0x002a900301007387 */ /* 0x0205e80000100800 */
[----:B--2---:R-:W2:Y:S01]  /*2890*/  LDL.LU R3, [R1+0x120] ;  /* 0x0001200001037983 */ /* 0x004ea20000300800 */
[----:B0-----:R-:W-:-:S02]  /*28a0*/  SHF.R.S32.HI R2, RZ, 0x6, R28 ;  /* 0x00000006ff027819 */ /* 0x001fc4000001141c */
[----:B------:R-:W-:Y:S02]  /*28b0*/  LOP3.LUT R22, R28, 0x3f, RZ, 0xc0, !PT ;  /* 0x0000003f1c167812 */ /* 0x000fe400078ec0ff */
[----:B------:R-:W-:Y:S02]  /*28c0*/  SGXT R2, R2, 0x1 ;  /* 0x000000010202781a */ /* 0x000fe40000000200 */
[----:B------:R-:W-:-:S04]  /*28d0*/  SHF.L.U32 R0, R22, 0x1, RZ ;  /* 0x0000000116007819 */ /* 0x000fc800000006ff */
[----:B------:R-:W-:Y:S02]  /*28e0*/  LOP3.LUT R0, R0, 0x90, R2, 0x78, !PT ;  /* 0x0000009000007812 */ /* 0x000fe400078e7802 */
[----:B------:R-:W-:-:S04]  /*28f0*/  MOV R2, c[0x0][0x1d0] ;  /* 0x0000740000027a02 */ /* 0x000fc80000000f00 */
[----:B------:R-:W-:Y:S01]  /*2900*/  ISETP.GE.AND P0, PT, R2, 0x1, PT ;  /* 0x000000010200780c */ /* 0x000fe20003f06270 */
[----:B------:R-:W-:Y:S04]  /*2910*/  STS.U16 [R0+0x22000], R29 ;  /* 0x0220001d00007388 */ /* 0x000fe80000000400 */
[----:B---3--:R0:W-:Y:S04]  /*2920*/  STL [R1+0x2a94], R16 ;  /* 0x002a941001007387 */ /* 0x0081e80000100800 */
[----:B0-----:R-:W3:Y:S04]  /*2930*/  LDL.LU R16, [R1+0x124] ;  /* 0x0001240001107983 */ /* 0x001ee80000300800 */
[----:B------:R0:W-:Y:S04]  /*2940*/  STL [R1+0x2a98], R17 ;  /* 0x002a981101007387 */ /* 0x0001e80000100800 */
[----:B0-----:R-:W5:Y:S04]  /*2950*/  LDL.LU R17, [R1+0x130] ;  /* 0x0001300001117983 */ /* 0x001f680000300800 */
[----:B------:R-:W5:Y:S04]  /*2960*/  LDL.LU R27, [R1+0x134] ;  /* 0x00013400011b7983 */ /* 0x000f680000300800 */
[----:B----4-:R0:W-:Y:S04]  /*2970*/  STL [R1+0x2aa0], R18 ;  /* 0x002aa01201007387 */ /* 0x0101e80000100800 */
[----:B0-----:R-:W4:Y:S04]  /*2980*/  LDL.LU R18, [R1+0x140] ;  /* 0x0001400001127983 */ /* 0x001f280000300800 */
[----:B------:R-:W4:Y:S04]  /*2990*/  LDL.LU R24, [R1+0x144] ;  /* 0x0001440001187983 */ /* 0x000f280000300800 */
[----:B------:R0:W-:Y:S04]  /*29a0*/  STL [R1+0x2a9c], R19 ;  /* 0x002a9c1301007387 */ /* 0x0001e80000100800 */
[----:B0-----:R-:W4:Y:S04]  /*29b0*/  LDL.LU R19, [R1+0x150] ;  /* 0x0001500001137983 */ /* 0x001f280000300800 */
[----:B------:R0:W-:Y:S04]  /*29c0*/  STL [R1+0x2aa4], R20 ;  /* 0x002aa41401007387 */ /* 0x0001e80000100800 */
[----:B0-----:R-:W4:Y:S04]  /*29d0*/  LDL.LU R20, [R1+0x154] ;  /* 0x0001540001147983 */ /* 0x001f280000300800 */
[----:B------:R0:W-:Y:S04]  /*29e0*/  STL [R1+0x2aa8], R23 ;  /* 0x002aa81701007387 */ /* 0x0001e80000100800 */
[----:B0-----:R-:W4:Y:S04]  /*29f0*/  LDL.LU R23, [R1+0x160] ;  /* 0x0001600001177983 */ /* 0x001f280000300800 */
[----:B------:R0:W-:Y:S04]  /*2a00*/  STL [R1+0x2aac], R12 ;  /* 0x002aac0c01007387 */ /* 0x0001e80000100800 */
[----:B0-----:R-:W4:Y:S04]  /*2a10*/  LDL.LU R12, [R1+0x164] ;  /* 0x00016400010c7983 */ /* 0x001f280000300800 */
[----:B-1----:R-:W4:Y:S04]  /*2a20*/  LDL.LU R15, [R1+0x170] ;  /* 0x00017000010f7983 */ /* 0x002f280000300800 */
[----:B------:R0:W-:Y:S04]  /*2a30*/  STL [R1+0x2ab0], R14 ;  /* 0x002ab00e01007387 */ /* 0x0001e80000100800 */
[----:B0-----:R-:W4:Y:S04]  /*2a40*/  LDL.LU R14, [R1+0x174] ;  /* 0x00017400010e7983 */ /* 0x001f280000300800 */
[----:B------:R0:W-:Y:S04]  /*2a50*/  STL [R1+0x2ab4], R13 ;  /* 0x002ab40d01007387 */ /* 0x0001e80000100800 */
[----:B0-----:R-:W4:Y:S04]  /*2a60*/  LDL.LU R13, [R1+0x180] ;  /* 0x00018000010d7983 */ /* 0x001f280000300800 */
[----:B------:R-:W4:Y:S04]  /*2a70*/  LDL.LU R5, [R1+0x184] ;  /* 0x0001840001057983 */ /* 0x000f280000300800 */
[----:B------:R0:W-:Y:S04]  /*2a80*/  STL [R1+0x2ab8], R4 ;  /* 0x002ab80401007387 */ /* 0x0001e80000100800 */
[----:B0-----:R-:W4:Y:S04]  /*2a90*/  LDL.LU R4, [R1+0x190] ;  /* 0x0001900001047983 */ /* 0x001f280000300800 */
[----:B------:R-:W-:Y:S04]  /*2aa0*/  STL [R1+0x2abc], R8 ;  /* 0x002abc0801007387 */ /* 0x000fe80000100800 */
[----:B------:R-:W-:Y:S04]  /*2ab0*/  STL [R1+0x2ac0], R6 ;  /* 0x002ac00601007387 */ /* 0x000fe80000100800 */
[----:B------:R-:W-:Y:S04]  /*2ac0*/  STL [R1+0x2ac4], R10 ;  /* 0x002ac40a01007387 */ /* 0x000fe80000100800 */
[----:B------:R-:W4:Y:S04]  /*2ad0*/  LDL.LU R22, [R1+0x110] ;  /* 0x0001100001167983 */ /* 0x000f280000300800 */
[----:B------:R-:W-:Y:S04]  /*2ae0*/  STL [R1+0x2ac8], R28 ;  /* 0x002ac81c01007387 */ /* 0x000fe80000100800 */
[----:B------:R0:W-:Y:S04]  /*2af0*/  STS.U16 [R0+0x20000], R26 ;  /* 0x0200001a00007388 */ /* 0x0001e80000000400 */
[----:B------:R-:W4:Y:S04]  /*2b00*/  LDL.LU R25, [R1+0x104] ;  /* 0x0001040001197983 */ /* 0x000f280000300800 */
[----:B0-----:R-:W4:Y:S04]  /*2b10*/  LDL.LU R26, [R1+0x100] ;  /* 0x00010000011a7983 */ /* 0x001f280000300800 */
[----:B------:R-:W4:Y:S04]  /*2b20*/  LDL.LU R2, [R1+0xf4] ;  /* 0x0000f40001027983 */ /* 0x000f280000300800 */
        /* <DEDUP_REMOVED lines=8> */
[----:B--2---:R0:W-:Y:S04]  /*2bb0*/  STS.U16 [R0+0x21e00], R3 ;  /* 0x021e000300007388 */ /* 0x0041e80000000400 */
[----:B------:R-:W2:Y:S04]  /*2bc0*/  LDL.LU R21, [R1+0xb8] ;  /* 0x0000b80001157983 */ /* 0x000ea80000300800 */
[----:B0-----:R-:W2:Y:S04]  /*2bd0*/  LDL.LU R3, [R1+0xb4] ;  /* 0x0000b40001037983 */ /* 0x001ea80000300800 */
[----:B---3--:R-:W-:Y:S04]  /*2be0*/  STS.U16 [R0+0x21c00], R16 ;  /* 0x021c001000007388 */ /* 0x008fe80000000400 */
[----:B-----5:R-:W-:Y:S04]  /*2bf0*/  STS.U16 [R0+0x21a00], R17 ;  /* 0x021a001100007388 */ /* 0x020fe80000000400 */
[----:B------:R-:W-:Y:S04]  /*2c00*/  STS.U16 [R0+0x21800], R27 ;  /* 0x0218001b00007388 */ /* 0x000fe80000000400 */
[----:B----4-:R-:W-:Y:S04]  /*2c10*/  STS.U16 [R0+0x21600], R18 ;  /* 0x0216001200007388 */ /* 0x010fe80000000400 */
[----:B------:R-:W-:Y:S04]  /*2c20*/  STS.U16 [R0+0x21400], R24 ;  /* 0x0214001800007388 */ /* 0x000fe80000000400 */
        /* <DEDUP_REMOVED lines=9> */
[----:B------:R0:W-:Y:S04]  /*2cc0*/  STS.U16 [R0+0x22200], R22 ;  /* 0x0222001600007388 */ /* 0x0001e80000000400 */
[----:B0-----:R-:W3:Y:S04]  /*2cd0*/  LDL.LU R22, [R1+0xb0] ;  /* 0x0000b00001167983 */ /* 0x001ee80000300800 */
[----:B------:R-:W4:Y:S04]  /*2ce0*/  LDL.LU R4, [R1+0xa4] ;  /* 0x0000a40001047983 */ /* 0x000f280000300800 */
[----:B------:R-:W5:Y:S04]  /*2cf0*/  LDL.LU R5, [R1+0xa0] ;  /* 0x0000a00001057983 */ /* 0x000f680000300800 */
        /* <DEDUP_REMOVED lines=9> */
[----:B------:R-:W5:Y:S04]  /*2d90*/  LDL.LU R27, [R1+0x60] ;  /* 0x00006000011b7983 */ /* 0x000f680000300800 */
[----:B------:R-:W5:Y:S04]  /*2da0*/  LDL.LU R17, [R1+0x58] ;  /* 0x0000580001117983 */ /* 0x000f680000300800 */
[----:B------:R0:W-:Y:S04]  /*2db0*/  STS.U16 [R0+0x22400], R25 ;  /* 0x0224001900007388 */ /* 0x0001e80000000400 */
[----:B------:R-:W5:Y:S04]  /*2dc0*/  LDL.LU R16, [R1+0x50] ;  /* 0x0000500001107983 */ /* 0x000f680000300800 */
[----:B------:R1:W-:Y:S04]  /*2dd0*/  STS.U16 [R0+0x22600], R26 ;  /* 0x0226001a00007388 */ /* 0x0003e80000000400 */
[----:B0-----:R-:W5:Y:S04]  /*2de0*/  LDL.LU R25, [R1+0x48] ;  /* 0x0000480001197983 */ /* 0x001f680000300800 */
[----:B------:R0:W-:Y:S04]  /*2df0*/  STS.U16 [R0+0x23800], R29 ;  /* 0x0238001d00007388 */ /* 0x0001e80000000400 */
[----:B-1----:R-:W5:Y:S04]  /*2e00*/  LDL.LU R26, [R1+0x40] ;  /* 0x00004000011a7983 */ /* 0x002f680000300800 */
[----:B0-----:R-:W5:Y:S04]  /*2e10*/  LDL.LU R29, [R1+0x3c] ;  /* 0x00003c00011d7983 */ /* 0x001f680000300800 */
[----:B--2---:R0:W-:Y:S04]  /*2e20*/  STS.U16 [R0+0x23c00], R3 ;  /* 0x023c000300007388 */ /* 0x0041e80000000400 */
[----:B------:R-:W-:Y:S04]  /*2e30*/  STS.U16 [R0+0x22800], R2 ;  /* 0x0228000200007388 */ /* 0x000fe80000000400 */
[----:B------:R-:W-:Y:S04]  /*2e40*/  STS.U16 [R0+0x22a00], R28 ;  /* 0x022a001c00007388 */ /* 0x000fe80000000400 */
[----:B0-----:R-:W2:Y:S04]  /*2e50*/  LDL.LU R3, [R1+0x38] ;  /* 0x0000380001037983 */ /* 0x001ea80000300800 */
[----:B------:R-:W-:Y:S04]  /*2e60*/  STS.U16 [R0+0x22c00], R10 ;  /* 0x022c000a00007388 */ /* 0x000fe80000000400 */
[----:B------:R-:W-:Y:S04]  /*2e70*/  STS.U16 [R0+0x22e00], R11 ;  /* 0x022e000b00007388 */ /* 0x000fe80000000400 */
[----:B------:R-:W-:Y:S04]  /*2e80*/  STS.U16 [R0+0x23000], R6 ;  /* 0x0230000600007388 */ /* 0x000fe80000000400 */
[----:B------:R-:W-:Y:S04]  /*2e90*/  STS.U16 [R0+0x23200], R7 ;  /* 0x0232000700007388 */ /* 0x000fe80000000400 */
[----:B------:R-:W-:Y:S04]  /*2ea0*/  STS.U16 [R0+0x23400], R8 ;  /* 0x0234000800007388 */ /* 0x000fe80000000400 */
[----:B------:R-:W-:Y:S04]  /*2eb0*/  STS.U16 [R0+0x23600], R9 ;  /* 0x0236000900007388 */ /* 0x000fe80000000400 */
[----:B------:R-:W-:Y:S04]  /*2ec0*/  STS.U16 [R0+0x23a00], R21 ;  /* 0x023a001500007388 */ /* 0x000fe80000000400 */
[----:B---3--:R0:W-:Y:S04]  /*2ed0*/  STS.U16 [R0+0x23e00], R22 ;  /* 0x023e001600007388 */ /* 0x0081e80000000400 */
[----:B0-----:R-:W3:Y:S04]  /*2ee0*/  LDL.LU R22, [R1+0x34] ;  /* 0x0000340001167983 */ /* 0x001ee80000300800 */
[----:B------:R-:W3:Y:S04]  /*2ef0*/  LDL.LU R2, [R1+0x30] ;  /* 0x0000300001027983 */ /* 0x000ee80000300800 */
[----:B------:R-:W3:Y:S04]  /*2f00*/  LDL.LU R28, [R1+0x2c] ;  /* 0x00002c00011c7983 */ /* 0x000ee80000300800 */
[----:B------:R-:W3:Y:S04]  /*2f10*/  LDL.LU R10, [R1+0x28] ;  /* 0x00002800010a7983 */ /* 0x000ee80000300800 */
[----:B------:R-:W3:Y:S04]  /*2f20*/  LDL.LU R11, [R1+0x24] ;  /* 0x00002400010b7983 */ /* 0x000ee80000300800 */
[----:B------:R-:W3:Y:S04]  /*2f30*/  LDL.LU R6, [R1+0x20] ;  /* 0x0000200001067983 */ /* 0x000ee80000300800 */
[----:B------:R-:W3:Y:S04]  /*2f40*/  LDL.LU R7, [R1+0x1c] ;  /* 0x00001c0001077983 */ /* 0x000ee80000300800 */
[----:B------:R-:W3:Y:S04]  /*2f50*/  LDL.LU R8, [R1+0x18] ;  /* 0x0000180001087983 */ /* 0x000ee80000300800 */
[----:B------:R-:W3:Y:S04]  /*2f60*/  LDL.LU R9, [R1+0x14] ;  /* 0x0000140001097983 */ /* 0x000ee80000300800 */
[----:B----4-:R0:W-:Y:S04]  /*2f70*/  STS.U16 [R0+0x24000], R4 ;  /* 0x0240000400007388 */ /* 0x0101e80000000400 */
[----:B------:R-:W4:Y:S04]  /*2f80*/  LDL.LU R21, [R1+0x10] ;  /* 0x0000100001157983 */ /* 0x000f280000300800 */
[----:B0-----:R-:W4:Y:S04]  /*2f90*/  LDL.LU R4, [R1+0xc] ;  /* 0x00000c0001047983 */ /* 0x001f280000300800 */
[----:B-----5:R0:W-:Y:S04]  /*2fa0*/  STS.U16 [R0+0x25e00], R26 ;  /* 0x025e001a00007388 */ /* 0x0201e80000000400 */
[----:B------:R1:W-:Y:S04]  /*2fb0*/  STS.U16 [R0+0x26000], R29 ;  /* 0x0260001d00007388 */ /* 0x0003e80000000400 */
[----:B0-----:R-:W5:Y:S04]  /*2fc0*/  LDL.LU R26, [R1+0x8] ;  /* 0x00000800011a7983 */ /* 0x001f680000300800 */
[----:B-1----:R-:W4:Y:S04]  /*2fd0*/  LDL.LU R29, [R1] ;  /* 0x00000000011d7983 */ /* 0x002f280000300800 */
[----:B------:R0:W-:Y:S04]  /*2fe0*/  STS.U16 [R0+0x24200], R5 ;  /* 0x0242000500007388 */ /* 0x0001e80000000400 */
[----:B------:R1:W-:Y:S04]  /*2ff0*/  STS.U16 [R0+0x24400], R13 ;  /* 0x0244000d00007388 */ /* 0x0003e80000000400 */
[----:B------:R2:W-:Y:S04]  /*3000*/  STS.U16 [R0+0x24600], R14 ;  /* 0x0246000e00007388 */ /* 0x0005e80000000400 */
[----:B0-----:R-:W4:Y:S04]  /*3010*/  LDL.LU R5, [R1+0x4] ;  /* 0x0000040001057983 */ /* 0x001f280000300800 */
[----:B-1----:R-:W4:Y:S04]  /*3020*/  LDL.LU R13, [R1+0x1b8] ;  /* 0x0001b800010d7983 */ /* 0x002f280000300800 */
[----:B------:R0:W-:Y:S04]  /*3030*/  STS.U16 [R0+0x24800], R15 ;  /* 0x0248000f00007388 */ /* 0x0001e80000000400 */
[----:B--2---:R-:W2:Y:S04]  /*3040*/  LDL.LU R14, [R1+0x1b4] ;  /* 0x0001b400010e7983 */ /* 0x004ea80000300800 */
[----:B------:R1:W-:Y:S04]  /*3050*/  STS.U16 [R0+0x24a00], R12 ;  /* 0x024a000c00007388 */ /* 0x0003e80000000400 */
[----:B0-----:R-:W2:Y:S04]  /*3060*/  LDL.LU R15, [R1+0x1b0] ;  /* 0x0001b000010f7983 */ /* 0x001ea80000300800 */
[----:B------:R0:W-:Y:S04]  /*3070*/  STS.U16 [R0+0x24c00], R23 ;  /* 0x024c001700007388 */ /* 0x0001e80000000400 */
[----:B-1----:R-:W2:Y:S04]  /*3080*/  LDL.LU R12, [R1+0x1ac] ;  /* 0x0001ac00010c7983 */ /* 0x002ea80000300800 */
        /* <DEDUP_REMOVED lines=18> */
[----:B-1----:R-:W2:Y:S04]  /*31b0*/  LDL.LU R3, [R1+0x16c] ;  /* 0x00016c0001037983 */ /* 0x002ea80000300800 */
[----:B---3--:R0:W-:Y:S04]  /*31c0*/  STS.U16 [R0+0x26400], R22 ;  /* 0x0264001600007388 */ /* 0x0081e80000000400 */
[----:B------:R-:W-:Y:S04]  /*31d0*/  STS.U16 [R0+0x26800], R28 ;  /* 0x0268001c00007388 */ /* 0x000fe80000000400 */
[----:B0-----:R-:W3:Y:S04]  /*31e0*/  LDL.LU R22, [R1+0x168] ;  /* 0x0001680001167983 */ /* 0x001ee80000300800 */
[----:B-----5:R0:W-:Y:S04]  /*31f0*/  STS.U16 [R0+0x27a00], R26 ;  /* 0x027a001a00007388 */ /* 0x0201e80000000400 */
[----:B----4-:R1:W-:Y:S04]  /*3200*/  STS.U16 [R0+0x27e00], R29 ;  /* 0x027e001d00007388 */ /* 0x0103e80000000400 */
[----:B0-----:R-:W4:Y:S04]  /*3210*/  LDL.LU R26, [R1+0x15c] ;  /* 0x00015c00011a7983 */ /* 0x001f280000300800 */
[----:B-1----:R-:W5:Y:S04]  /*3220*/  LDL.LU R29, [R1+0x158] ;  /* 0x00015800011d7983 */ /* 0x002f680000300800 */
[----:B------:R-:W2:Y:S04]  /*3230*/  LDL.LU R28, [R1+0x148] ;  /* 0x00014800011c7983 */ /* 0x000ea80000300800 */
[----:B------:R0:W-:Y:S04]  /*3240*/  STS.U16 [R0+0x26600], R2 ;  /* 0x0266000200007388 */ /* 0x0001e80000000400 */
[----:B------:R-:W-:Y:S04]  /*3250*/  STS.U16 [R0+0x26a00], R10 ;  /* 0x026a000a00007388 */ /* 0x000fe80000000400 */
[----:B------:R-:W-:Y:S01]  /*3260*/  STS.U16 [R0+0x26e00], R6 ;  /* 0x026e000600007388 */ /* 0x000fe20000000400 */
[----:B0-----:R-:W-:-:S03]  /*3270*/  LOP3.LUT R2, R0, 0x20, RZ, 0x3c, !PT ;  /* 0x0000002000027812 */ /* 0x001fc600078e3cff */
[----:B------:R-:W-:Y:S04]  /*3280*/  STS.U16 [R0+0x27200], R8 ;  /* 0x0272000800007388 */ /* 0x000fe80000000400 */
[----:B------:R-:W-:Y:S04]  /*3290*/  STS.U16 [R0+0x26c00], R11 ;  /* 0x026c000b00007388 */ /* 0x000fe80000000400 */
[----:B--2---:R0:W-:Y:S04]  /*32a0*/  STL [R1+0x2acc], R28 ;  /* 0x002acc1c01007387 */ /* 0x0041e80000100800 */
[----:B0-----:R-:W2:Y:S04]  /*32b0*/  LDL.LU R28, [R1+0x14c] ;  /* 0x00014c00011c7983 */ /* 0x001ea80000300800 */
[----:B------:R-:W2:Y:S04]  /*32c0*/  LDL.LU R10, [R1+0x13c] ;  /* 0x00013c00010a7983 */ /* 0x000ea80000300800 */
[----:B------:R-:W2:Y:S04]  /*32d0*/  LDL.LU R6, [R1+0x138] ;  /* 0x0001380001067983 */ /* 0x000ea80000300800 */
[----:B------:R-:W-:Y:S04]  /*32e0*/  STS.U16 [R0+0x27000], R7 ;  /* 0x0270000700007388 */ /* 0x000fe80000000400 */
[----:B------:R-:W-:Y:S04]  /*32f0*/  STS.U16 [R0+0x27400], R9 ;  /* 0x0274000900007388 */ /* 0x000fe80000000400 */
[----:B------:R-:W-:Y:S04]  /*3300*/  STS.U16 [R0+0x27600], R21 ;  /* 0x0276001500007388 */ /* 0x000fe80000000400 */
[----:B------:R0:W-:Y:S04]  /*3310*/  STS.U16 [R0+0x27800], R4 ;  /* 0x0278000400007388 */ /* 0x0001e80000000400 */
[----:B------:R-:W-:Y:S04]  /*3320*/  STS.U16 [R0+0x27c00], R5 ;  /* 0x027c000500007388 */ /* 0x000fe80000000400 */
[----:B------:R-:W2:Y:S04]  /*3330*/  LDL.LU R8, [R1+0x12c] ;  /* 0x00012c0001087983 */ /* 0x000ea80000300800 */
        /* <DEDUP_REMOVED lines=20> */
[----:B---3--:R1:W-:Y:S04]  /*3480*/  STS.U16 [R2+0x21d00], R22 ;  /* 0x021d001602007388 */ /* 0x0083e80000000400 */
[----:B0-----:R-:W3:Y:S04]  /*3490*/  LDL.LU R3, [R1+0xd4] ;  /* 0x0000d40001037983 */ /* 0x001ee80000300800 */
[----:B----4-:R0:W-:Y:S04]  /*34a0*/  STS.U16 [R2+0x21f00], R26 ;  /* 0x021f001a02007388 */ /* 0x0101e80000000400 */
[----:B-1----:R-:W4:Y:S04]  /*34b0*/  LDL.LU R22, [R1+0xc4] ;  /* 0x0000c40001167983 */ /* 0x002f280000300800 */
[----:B-----5:R1:W-:Y:S04]  /*34c0*/  STS.U16 [R2+0x22100], R29 ;  /* 0x0221001d02007388 */ /* 0x0203e80000000400 */
[----:B0-----:R-:W5:Y:S04]  /*34d0*/  LDL.LU R26, [R1+0xc0] ;  /* 0x0000c000011a7983 */ /* 0x001f680000300800 */
[----:B-1----:R-:W3:Y:S04]  /*34e0*/  LDL.LU R29, [R1+0xac] ;  /* 0x0000ac00011d7983 */ /* 0x002ee80000300800 */
[----:B------:R-:W3:Y:S04]  /*34f0*/  LDL.LU R0, [R1+0x98] ;  /* 0x0000980001007983 */ /* 0x000ee80000300800 */
[----:B------:R-:W3:Y:S04]  /*3500*/  LDL.LU R11, [R1+0x94] ;  /* 0x00009400010b7983 */ /* 0x000ee80000300800 */
[----:B------:R-:W3:Y:S04]  /*3510*/  LDL.LU R7, [R1+0x84] ;  /* 0x0000840001077983 */ /* 0x000ee80000300800 */
[----:B------:R-:W3:Y:S04]  /*3520*/  LDL.LU R9, [R1+0x80] ;  /* 0x0000800001097983 */ /* 0x000ee80000300800 */
[----:B------:R-:W3:Y:S04]  /*3530*/  LDL.LU R21, [R1+0x6c] ;  /* 0x00006c0001157983 */ /* 0x000ee80000300800 */
[----:B------:R0:W-:Y:S04]  /*3540*/  STS.U16 [R2+0x20500], R15 ;  /* 0x0205000f02007388 */ /* 0x0001e80000000400 */
[----:B------:R-:W3:Y:S04]  /*3550*/  LDL.LU R5, [R1+0x64] ;  /* 0x0000640001057983 */ /* 0x000ee80000300800 */
[----:B------:R1:W-:Y:S04]  /*3560*/  STS.U16 [R2+0x20f00], R24 ;  /* 0x020f001802007388 */ /* 0x0003e80000000400 */
[----:B0-----:R-:W3:Y:S04]  /*3570*/  LDL.LU R15, [R1+0x5c] ;  /* 0x00005c00010f7983 */ /* 0x001ee80000300800 */
[----:B------:R0:W-:Y:S04]  /*3580*/  STS.U16 [R2+0x21300], R27 ;  /* 0x0213001b02007388 */ /* 0x0001e80000000400 */
[----:B-1----:R-:W3:Y:S04]  /*3590*/  LDL.LU R24, [R1+0x54] ;  /* 0x0000540001187983 */ /* 0x002ee80000300800 */
[----:B------:R1:W-:Y:S04]  /*35a0*/  STS.U16 [R2+0x21900], R25 ;  /* 0x0219001902007388 */ /* 0x0003e80000000400 */
[----:B0-----:R-:W3:Y:S04]  /*35b0*/  LDL.LU R27, [R1+0x4c] ;  /* 0x00004c00011b7983 */ /* 0x001ee80000300800 */
[----:B-1----:R-:W3:Y:S04]  /*35c0*/  LDL.LU R25, [R1+0x44] ;  /* 0x0000440001197983 */ /* 0x002ee80000300800 */
[----:B--2---:R0:W-:Y:S04]  /*35d0*/  STS.U16 [R2+0x22300], R28 ;  /* 0x0223001c02007388 */ /* 0x0041e80000000400 */
        /* <DEDUP_REMOVED lines=11> */
[----:B--2---:R0:W-:Y:S04]  /*3690*/  STS.U16 [R2+0x22500], R28 ;  /* 0x0225001c02007388 */ /* 0x0041e80000000400 */
[----:B0-----:R-:W2:Y:S04]  /*36a0*/  LDL.LU R28, [R1+0x2ac8] ;  /* 0x002ac800011c7983 */ /* 0x001ea80000300800 */
[----:B------:R-:W2:Y:S04]  /*36b0*/  LDL.LU R10, [R1+0x2ac4] ;  /* 0x002ac400010a7983 */ /* 0x000ea80000300800 */
        /* <DEDUP_REMOVED lines=9> */
[----:B------:R-:W-:Y:S04]  /*3750*/  STS.U16 [R2+0x23b00], R19 ;  /* 0x023b001302007388 */ /* 0x000fe80000000400 */
[----:B------:R-:W-:Y:S04]  /*3760*/  STS.U16 [R2+0x23d00], R17 ;  /* 0x023d001102007388 */ /* 0x000fe80000000400 */
[----:B------:R-:W-:Y:S04]  /*3770*/  STS.U16 [R2+0x23f00], R16 ;  /* 0x023f001002007388 */ /* 0x000fe80000000400 */
[----:B---3--:R-:W-:Y:S04]  /*3780*/  STS.U16 [R2+0x24100], R3 ;  /* 0x0241000302007388 */ /* 0x008fe80000000400 */
[----:B----4-:R-:W-:Y:S04]  /*3790*/  STS.U16 [R2+0x24300], R22 ;  /* 0x0243001602007388 */ /* 0x010fe80000000400 */
[----:B-----5:R-:W-:Y:S04]  /*37a0*/  STS.U16 [R2+0x24500], R26 ;  /* 0x0245001a02007388 */ /* 0x020fe80000000400 */
[----:B------:R-:W-:Y:S04]  /*37b0*/  STS.U16 [R2+0x24700], R29 ;  /* 0x0247001d02007388 */ /* 0x000fe80000000400 */
[----:B--2---:R0:W-:Y:S04]  /*37c0*/  STS.U16 [R2+0x27f00], R18 ;  /* 0x027f001202007388 */ /* 0x0041e80000000400 */
[----:B0-----:R-:W2:Y:S04]  /*37d0*/  LDL.LU R18, [R1+0xa8] ;  /* 0x0000a80001127983 */ /* 0x001ea80000300800 */
[----:B------:R-:W3:Y:S04]  /*37e0*/  LDL.LU R19, [R1+0x2a9c] ;  /* 0x002a9c0001137983 */ /* 0x000ee80000300800 */
[----:B------:R-:W4:Y:S04]  /*37f0*/  LDL.LU R17, [R1+0x2a98] ;  /* 0x002a980001117983 */ /* 0x000f280000300800 */
[----:B------:R-:W5:Y:S04]  /*3800*/  LDL.LU R16, [R1+0x2a94] ;  /* 0x002a940001107983 */ /* 0x000f680000300800 */
[----:B------:R-:W5:Y:S04]  /*3810*/  LDL.LU R3, [R1+0x2a90] ;  /* 0x002a900001037983 */ /* 0x000f680000300800 */
[----:B------:R-:W5:Y:S04]  /*3820*/  LDL.LU R22, [R1+0x2a8c] ;  /* 0x002a8c0001167983 */ /* 0x000f680000300800 */
[----:B------:R-:W5:Y:S04]  /*3830*/  LDL.LU R26, [R1+0x2a88] ;  /* 0x002a8800011a7983 */ /* 0x000f680000300800 */
[----:B------:R-:W5:Y:S04]  /*3840*/  LDL.LU R29, [R1+0x2a84] ;  /* 0x002a8400011d7983 */ /* 0x000f680000300800 */
[----:B------:R0:W-:Y:S04]  /*3850*/  STS.U16 [R2+0x24b00], R0 ;  /* 0x024b000002007388 */ /* 0x0001e80000000400 */
[----:B------:R-:W-:Y:S04]  /*3860*/  STS.U16 [R2+0x24d00], R11 ;  /* 0x024d000b02007388 */ /* 0x000fe80000000400 */
[----:B------:R-:W-:Y:S01]  /*3870*/  STS.U16 [R2+0x24f00], R7 ;  /* 0x024f000702007388 */ /* 0x000fe20000000400 */
[----:B0-----:R-:W-:-:S03]  /*3880*/  IMAD.MOV.U32 R0, RZ, RZ, 0x3f800000 ;  /* 0x3f800000ff007424 */ /* 0x001fc600078e00ff */
        /* <DEDUP_REMOVED lines=10> */
[----:B------:R-:W-:Y:S04]  /*3930*/  STS.U16 [R2+0x27300], R14 ;  /* 0x0273000e02007388 */ /* 0x000fe80000000400 */
[----:B------:R-:W-:Y:S04]  /*3940*/  STS.U16 [R2+0x27500], R13 ;  /* 0x0275000d02007388 */ /* 0x000fe80000000400 */
[----:B------:R-:W-:Y:S04]  /*3950*/  STS.U16 [R2+0x27700], R4 ;  /* 0x0277000402007388 */ /* 0x000fe80000000400 */
[----:B------:R-:W-:Y:S04]  /*3960*/  STS.U16 [R2+0x27900], R8 ;  /* 0x0279000802007388 */ /* 0x000fe80000000400 */
[----:B------:R-:W-:Y:S04]  /*3970*/  STS.U16 [R2+0x27b00], R6 ;  /* 0x027b000602007388 */ /* 0x000fe80000000400 */
[----:B------:R-:W-:Y:S01]  /*3980*/  STS.U16 [R2+0x27d00], R10 ;  /* 0x027d000a02007388 */ /* 0x000fe20000000400 */
[----:B0-----:R-:W-:-:S03]  /*3990*/  LOP3.LUT R12, R28, 0x7f, RZ, 0xc0, !PT ;  /* 0x0000007f1c0c7812 */ /* 0x001fc600078ec0ff */
[----:B--2---:R-:W-:Y:S04]  /*39a0*/  STS.U16 [R2+0x24900], R18 ;  /* 0x0249001202007388 */ /* 0x004fe80000000400 */
[----:B---3--:R-:W-:Y:S04]  /*39b0*/  STS.U16 [R2+0x26b00], R19 ;  /* 0x026b001302007388 */ /* 0x008fe80000000400 */
[----:B----4-:R-:W-:Y:S04]  /*39c0*/  STS.U16 [R2+0x26900], R17 ;  /* 0x0269001102007388 */ /* 0x010fe80000000400 */
[----:B-----5:R-:W-:Y:S04]  /*39d0*/  STS.U16 [R2+0x26700], R16 ;  /* 0x0267001002007388 */ /* 0x020fe80000000400 */
[----:B------:R0:W-:Y:S04]  /*39e0*/  STS.U16 [R2+0x26500], R3 ;  /* 0x0265000302007388 */ /* 0x0001e80000000400 */
[----:B------:R-:W-:Y:S04]  /*39f0*/  STS.U16 [R2+0x26300], R22 ;  /* 0x0263001602007388 */ /* 0x000fe80000000400 */
[----:B------:R-:W-:Y:S04]  /*3a00*/  STS.U16 [R2+0x26100], R26 ;  /* 0x0261001a02007388 */ /* 0x000fe80000000400 */
[----:B------:R1:W-:Y:S01]  /*3a10*/  STS.U16 [R2+0x25f00], R29 ;  /* 0x025f001d02007388 */ /* 0x0003e20000000400 */
[----:B0-----:R-:W-:-:S02]  /*3a20*/  MOV R3, 0xff800000 ;  /* 0xff80000000037802 */ /* 0x001fc40000000f00 */
[----:B-1----:R-:W-:-:S05]  /*3a30*/  MOV R2, 0xff800000 ;  /* 0xff80000000027802 */ /* 0x002fca0000000f00 */
[----:B------:R-:W-:Y:S04]  /*3a40*/  STL [R1+0x474], R2 ;  /* 0x0004740201007387 */ /* 0x000fe80000100800 */
[----:B------:R0:W-:Y:S04]  /*3a50*/  STL [R1+0xa74], R0 ;  /* 0x000a740001007387 */ /* 0x0001e80000100800 */
[----:B------:R1:W-:Y:S01]  /*3a60*/  STL [R1+0x470], R3 ;  /* 0x0004700301007387 */ /* 0x0003e20000100800 */
[----:B0-----:R-:W-:-:S03]  /*3a70*/  MOV R0, 0xff800000 ;  /* 0xff80000000007802 */ /* 0x001fc60000000f00 */
[----:B------:R0:W-:Y:S01]  /*3a80*/  STL [R1+0x46c], R2 ;  /* 0x00046c0201007387 */ /* 0x0001e20000100800 */
[----:B-1----:R-:W-:-:S03]  /*3a90*/  MOV R3, 0x3f800000 ;  /* 0x3f80000000037802 */ /* 0x002fc60000000f00 */
[----:B------:R1:W-:Y:S01]  /*3aa0*/  STL [R1+0x468], R0 ;  /* 0x0004680001007387 */ /* 0x0003e20000100800 */
[----:B0-----:R-:W-:-:S03]  /*3ab0*/  IMAD.MOV.U32 R2, RZ, RZ, 0x3f800000 ;  /* 0x3f800000ff027424 */ /* 0x001fc600078e00ff */
[----:B------:R0:W-:Y:S01]  /*3ac0*/  STL [R1+0xa78], R3 ;  /* 0x000a780301007387 */ /* 0x0001e20000100800 */
[----:B-1----:R-:W-:-:S03]  /*3ad0*/  MOV R0, 0x3f800000 ;  /* 0x3f80000000007802 */ /* 0x002fc60000000f00 */
[----:B------:R0:W-:Y:S04]  /*3ae0*/  STL [R1+0xa7c], R2 ;  /* 0x000a7c0201007387 */ /* 0x0001e80000100800 */
[----:B------:R0:W-:Y:S04]  /*3af0*/  STL [R1+0x580], RZ ;  /* 0x000580ff01007387 */ /* 0x0001e80000100800 */
[----:B------:R0:W-:Y:S04]  /*3b00*/  STL [R1+0xa80], R0 ;  /* 0x000a800001007387 */ /* 0x0001e80000100800 */
[----:B------:R0:W-:Y:S04]  /*3b10*/  STL [R1+0x584], RZ ;  /* 0x000584ff01007387 */ /* 0x0001e80000100800 */
        /* <DEDUP_REMOVED lines=125> */
[----:B------:R0:W-:Y:S01]  /*42f0*/  STL [R1+0x77c], RZ ;  /* 0x00077cff01007387 */ /* 0x0001e20000100800 */
[----:B------:R-:W-:Y:S05]  /*4300*/  @!P0 BRA `(.L_x_0) ;  /* 0x0004c89000008947 */ /* 0x000fea0003800000 */
[----:B------:R-:W1:Y:S01]  /*4310*/  S2R R25, SR_CTAID.Y ;  /* 0x0000000000197919 */ /* 0x000e620000002600 */
[----:B0-----:R-:W-:Y:S01]  /*4320*/  IMAD R3, R12, c[0x0][0x1b4], RZ ;  /* 0x00006d000c037a24 */ /* 0x001fe200078e02ff */
[C---:B------:R-:W-:Y:S01]  /*4330*/  LOP3.LUT R10, R28.reuse, 0x1c, RZ, 0xc0, !PT ;  /* 0x0000001c1c0a7812 */ /* 0x040fe200078ec0ff */
[----:B------:R-:W-:Y:S01]  /*4340*/  IMAD.SHL.U32 R8, R28, 0x100, RZ ;  /* 0x000001001c087824 */ /* 0x000fe200078e00ff */
[----:B------:R-:W-:Y:S01]  /*4350*/  SHF.R.U32.HI R4, RZ, 0x3, R12 ;  /* 0x00000003ff047819 */ /* 0x000fe2000001160c */
[----:B------:R-:W0:Y:S01]  /*4360*/  S2R R27, SR_TID.X ;  /* 0x00000000001b7919 */ /* 0x000e220000002100 */
[C---:B------:R-:W-:Y:S01]  /*4370*/  SHF.L.U32 R5, R3.reuse, 0x1, RZ ;  /* 0x0000000103057819 */ /* 0x040fe200000006ff */
[----:B------:R-:W-:Y:S01]  /*4380*/  IMAD.SHL.U32 R6, R10, 0x4, RZ ;  /* 0x000000040a067824 */ /* 0x000fe200078e00ff */
[----:B------:R-:W-:Y:S01]  /*4390*/  LOP3.LUT R7, R4, 0xc, RZ, 0xc0, !PT ;  /* 0x0000000c04077812 */ /* 0x000fe200078ec0ff */
[----:B------:R-:W-:Y:S01]  /*43a0*/  IMAD.HI R3, R3, 0x2, RZ ;  /* 0x0000000203037827 */ /* 0x000fe200078e02ff */
[----:B------:R-:W-:-:S02]  /*43b0*/  SHF.L.U32 R4, R28, 0x3, RZ ;  /* 0x000000031c047819 */ /* 0x000fc400000006ff */
[----:B------:R-:W-:Y:S02]  /*43c0*/  MOV R15, c[0x0][0x1a8] ;  /* 0x00006a00000f7a02 */ /* 0x000fe40000000f00 */
[----:B------:R-:W-:Y:S01]  /*43d0*/  LOP3.LUT R4, R4, 0x30, RZ, 0xc0, !PT ;  /* 0x0000003004047812 */ /* 0x000fe200078ec0ff */
[----:B-1----:R-:W-:-:S05]  /*43e0*/  IMAD R0, R25, c[0x0][0x1b0], RZ ;  /* 0x00006c0019007a24 */ /* 0x002fca00078e02ff */
[C---:B------:R-:W-:Y:S01]  /*43f0*/  SHF.L.U32 R2, R0.reuse, 0x1, RZ ;  /* 0x0000000100027819 */ /* 0x040fe200000006ff */
[----:B------:R-:W-:Y:S01]  /*4400*/  IMAD.HI R0, R0, 0x2, RZ ;  /* 0x0000000200007827 */ /* 0x000fe200078e02ff */
[----:B0-----:R-:W-:Y:S02]  /*4410*/  LOP3.LUT R27, R27, 0x1f, RZ, 0xc0, !PT ;  /* 0x0000001f1b1b7812 */ /* 0x001fe400078ec0ff */
[----:B------:R-:W-:Y:S02]  /*4420*/  IADD3 R16, P0, P1, R5, c[0x0][0x170], R2 ;  /* 0x00005c0005107a10 */ /* 0x000fe4000791e002 */
[----:B------:R-:W-:Y:S02]  /*4430*/  IADD3 R2, R6, R7, RZ ;  /* 0x0000000706027210 */ /* 0x000fe40007ffe0ff */
[C---:B------:R-:W-:Y:S02]  /*4440*/  LOP3.LUT R5, R28.reuse, 0x7, RZ, 0xc0, !PT ;  /* 0x000000071c057812 */ /* 0x040fe400078ec0ff */
[----:B------:R-:W-:Y:S01]  /*4450*/  SHF.L.U32 R6, R28, 0x1, RZ ;  /* 0x000000011c067819 */ /* 0x000fe200000006ff */
[----:B------:R0:W-:Y:S01]  /*4460*/  STL [R1+0x96c], R2 ;  /* 0x00096c0201007387 */ /* 0x0001e20000100800 */
[----:B------:R-:W-:-:S02]  /*4470*/  SHF.L.U32 R9, R5, 0x4, RZ ;  /* 0x0000000405097819 */ /* 0x000fc400000006ff */
[----:B------:R-:W-:Y:S02]  /*4480*/  LEA R7, R5, R4, 0x6 ;  /* 0x0000000405077211 */ /* 0x000fe400078e30ff */
[----:B------:R-:W-:Y:S02]  /*4490*/  LOP3.LUT R4, R9, 0x30, R6, 0x78, !PT ;  /* 0x0000003009047812 */ /* 0x000fe400078e7806 */
[----:B------:R-:W-:Y:S02]  /*44a0*/  IADD3.X R17, R3, c[0x0][0x174], R0, P0, P1 ;  /* 0x00005d0003117a10 */ /* 0x000fe400007e2400 */
[----:B------:R-:W-:Y:S02]  /*44b0*/  LOP3.LUT R11, R7, 0x10, R6, 0x78, !PT ;  /* 0x00000010070b7812 */ /* 0x000fe400078e7806 */
[----:B0-----:R-:W-:-:S04]  /*44c0*/  LOP3.LUT R2, R28, 0x60, RZ, 0xc0, !PT ;  /* 0x000000601c027812 */ /* 0x001fc800078ec0ff */
[----:B------:R-:W-:Y:S02]  /*44d0*/  LEA R13, R5, R2, 0x2 ;  /* 0x00000002050d7211 */ /* 0x000fe400078e10ff */
[----:B------:R-:W-:Y:S01]  /*44e0*/  LOP3.LUT R5, R9, 0xf00, R8, 0xf8, !PT ;  /* 0x00000f0009057812 */ /* 0x000fe200078ef808 */
[----:B------:R-:W-:Y:S01]  /*44f0*/  IMAD R9, R25, c[0x0][0x1a0], RZ ;  /* 0x0000680019097a24 */ /* 0x000fe200078e02ff */
[C---:B------:R-:W-:Y:S01]  /*4500*/  LEA R0, R13.reuse, R4, 0x6 ;  /* 0x000000040d007211 */ /* 0x040fe200078e30ff */
[----:B------:R-:W-:Y:S01]  /*4510*/  IMAD.U32 R3, R13, 0x100, R4 ;  /* 0x000001000d037824 */ /* 0x000fe200078e0004 */
[----:B------:R-:W-:Y:S02]  /*4520*/  LEA R13, R10, R27, 0x4 ;  /* 0x0000001b0a0d7211 */ /* 0x000fe400078e20ff */
[----:B------:R-:W-:Y:S02]  /*4530*/  SHF.R.U32.HI R6, RZ, 0x1, R2 ;  /* 0x00000001ff067819 */ /* 0x000fe40000011602 */
[----:B------:R-:W-:Y:S01]  /*4540*/  STL [R1+0x460], R3 ;  /* 0x0004600301007387 */ /* 0x000fe20000100800 */
[----:B------:R-:W-:-:S02]  /*4550*/  SHF.L.U32 R13, R13, 0x2, RZ ;  /* 0x000000020d0d7819 */ /* 0x000fc400000006ff */
[----:B------:R-:W-:Y:S01]  /*4560*/  LOP3.LUT R4, R28, 0x10, RZ, 0xc0, !PT ;  /* 0x000000101c047812 */ /* 0x000fe200078ec0ff */
[----:B------:R-:W-:Y:S01]  /*4570*/  STL.64 [R1+0x308], R16 ;  /* 0x0003081001007387 */ /* 0x000fe20000100a00 */
[----:B------:R-:W-:Y:S02]  /*4580*/  LEA R7, P0, R9, c[0x0][0x168], 0x1 ;  /* 0x00005a0009077a11 */ /* 0x000fe400078008ff */
[----:B------:R-:W-:Y:S01]  /*4590*/  LOP3.LUT R8, R13, R6, RZ, 0x3c, !PT ;  /* 0x000000060d087212 */ /* 0x000fe200078e3cff */
[----:B------:R0:W-:Y:S01]  /*45a0*/  STL [R1+0x304], R0 ;  /* 0x0003040001007387 */ /* 0x0001e20000100800 */
[----:B------:R-:W-:Y:S02]  /*45b0*/  LEA R6, R4, R11, 0x5 ;  /* 0x0000000b04067211 */ /* 0x000fe400078e28ff */
[----:B------:R-:W-:Y:S01]  /*45c0*/  LEA.HI.X.SX32 R9, R9, c[0x0][0x16c], 0x1, P0 ;  /* 0x00005b0009097a11 */ /* 0x000fe200000f0eff */
[----:B------:R1:W-:Y:S04]  /*45d0*/  STL [R1+0x570], R8 ;  /* 0x0005700801007387 */ /* 0x0003e80000100800 */
[----:B------:R2:W-:Y:S01]  /*45e0*/  STL [R1+0x464], R6 ;  /* 0x0004640601007387 */ /* 0x0005e20000100800 */
[----:B0-----:R-:W-:-:S04]  /*45f0*/  IMAD R0, R12, c[0x0][0x1a8], RZ ;  /* 0x00006a000c007a24 */ /* 0x001fc800078e02ff */
[C---:B------:R-:W-:Y:S01]  /*4600*/  IMAD R3, R15.reuse, 0x80, R0 ;  /* 0x000000800f037824 */ /* 0x040fe200078e0200 */
[----:B------:R-:W-:Y:S02]  /*4610*/  LEA R22, P0, R0, R7, 0x1 ;  /* 0x0000000700167211 */ /* 0x000fe400078008ff */
[----:B-1----:R-:W-:Y:S01]  /*4620*/  MOV R8, 0xff800000 ;  /* 0xff80000000087802 */ /* 0x002fe20000000f00 */
[----:B--2---:R-:W-:Y:S01]  /*4630*/  IMAD.MOV.U32 R6, RZ, RZ, -0x800000 ;  /* 0xff800000ff067424 */ /* 0x004fe200078e00ff */
[----:B------:R-:W-:Y:S02]  /*4640*/  LEA R2, R15, R3, 0x7 ;  /* 0x000000030f027211 */ /* 0x000fe400078e38ff */
[-C--:B------:R-:W-:Y:S02]  /*4650*/  LEA R20, P1, R3, R7.reuse, 0x1 ;  /* 0x0000000703147211 */ /* 0x080fe400078208ff */
[----:B------:R-:W-:Y:S01]  /*4660*/  LEA R18, P2, R2, R7, 0x1 ;  /* 0x0000000702127211 */ /* 0x000fe200078408ff */
[----:B------:R-:W-:Y:S01]  /*4670*/  IMAD R4, R15, 0x80, R2 ;  /* 0x000000800f047824 */ /* 0x000fe200078e0202 */
[----:B------:R-:W-:-:S02]  /*4680*/  LEA.HI.X.SX32 R23, R0, R9, 0x1, P0 ;  /* 0x0000000900177211 */ /* 0x000fc400000f0eff */
[----:B------:R-:W-:Y:S02]  /*4690*/  LEA.HI.X.SX32 R21, R3, R9, 0x1, P1 ;  /* 0x0000000903157211 */ /* 0x000fe400008f0eff */
[----:B------:R-:W-:Y:S01]  /*46a0*/  LEA R12, P3, R4, R7, 0x1 ;  /* 0x00000007040c7211 */ /* 0x000fe200078608ff */
[----:B------:R-:W-:Y:S01]  /*46b0*/  STL.64 [R1+0x458], R22 ;  /* 0x0004581601007387 */ /* 0x000fe20000100a00 */
[-C--:B------:R-:W-:Y:S01]  /*46c0*/  LEA.HI.X.SX32 R19, R2, R9.reuse, 0x1, P2 ;  /* 0x0000000902137211 */ /* 0x080fe200010f0eff */
[----:B------:R-:W-:Y:S01]  /*46d0*/  IMAD.MOV.U32 R7, RZ, RZ, -0x800000 ;  /* 0xff800000ff077424 */ /* 0x000fe200078e00ff */
[----:B------:R-:W-:Y:S01]  /*46e0*/  LEA.HI.X.SX32 R13, R4, R9, 0x1, P3 ;  /* 0x00000009040d7211 */ /* 0x000fe200018f0eff */
[----:B------:R-:W-:Y:S01]  /*46f0*/  STL.64 [R1+0x450], R20 ;  /* 0x0004501401007387 */ /* 0x000fe20000100a00 */
[----:B------:R-:W-:Y:S02]  /*4700*/  MOV R2, 0x3f800000 ;  /* 0x3f80000000027802 */ /* 0x000fe40000000f00 */
[----:B------:R-:W-:Y:S01]  /*4710*/  MOV R3, c[0x0][0x1b8] ;  /* 0x00006e0000037a02 */ /* 0x000fe20000000f00 */
[----:B------:R0:W-:Y:S01]  /*4720*/  STL.64 [R1+0x448], R18 ;  /* 0x0004481201007387 */ /* 0x0001e20000100a00 */
[----:B------:R-:W-:-:S02]  /*4730*/  LOP3.LUT P0, RZ, R28, 0x3, RZ, 0xc0, !PT ;  /* 0x000000031cff7812 */ /* 0x000fc4000780c0ff */
[----:B------:R-:W-:Y:S01]  /*4740*/  MOV R4, c[0x0][0x1a4] ;  /* 0x0000690000047a02 */ /* 0x000fe20000000f00 */
[----:B------:R1:W-:Y:S01]  /*4750*/  STL.64 [R1+0x440], R12 ;  /* 0x0004400c01007387 */ /* 0x0003e20000100a00 */
[C---:B------:R-:W-:Y:S01]  /*4760*/  IMAD R9, R3.reuse, 0xec, RZ ;  /* 0x000000ec03097824 */ /* 0x040fe200078e02ff */
[----:B------:R-:W-:Y:S01]  /*4770*/  MOV R0, RZ ;  /* 0x000000ff00007202 */ /* 0x000fe20000000f00 */
[C---:B------:R-:W-:Y:S01]  /*4780*/  IMAD R10, R3.reuse, 0x1da, RZ ;  /* 0x000001da030a7824 */ /* 0x040fe200078e02ff */
[----:B------:R2:W-:Y:S01]  /*4790*/  STL [R1+0xa74], R2 ;  /* 0x000a740201007387 */ /* 0x0005e20000100800 */
[C---:B------:R-:W-:Y:S02]  /*47a0*/  IMAD R11, R3.reuse, 0x1dc, RZ ;  /* 0x000001dc030b7824 */ /* 0x040fe400078e02ff */
[C---:B------:R-:W-:Y:S01]  /*47b0*/  IMAD R14, R3.reuse, 0x1e, RZ ;  /* 0x0000001e030e7824 */ /* 0x040fe200078e02ff */
[----:B------:R-:W-:Y:S01]  /*47c0*/  STL [R1+0xa3c], R6 ;  /* 0x000a3c0601007387 */ /* 0x000fe20000100800 */
[----:B------:R-:W-:-:S02]  /*47d0*/  IMAD R15, R3, 0x3c, RZ ;  /* 0x0000003c030f7824 */ /* 0x000fc400078e02ff */
[C---:B0-----:R-:W-:Y:S01]  /*47e0*/  IMAD R18, R3.reuse, 0xf0, RZ ;  /* 0x000000f003127824 */ /* 0x041fe200078e02ff */
[----:B------:R0:W-:Y:S01]  /*47f0*/  STL [R1+0xa64], R8 ;  /* 0x000a640801007387 */ /* 0x0001e20000100800 */
[C---:B-1----:R-:W-:Y:S01]  /*4800*/  IMAD R12, R3.reuse, 0xee, RZ ;  /* 0x000000ee030c7824 */ /* 0x042fe200078e02ff */
[----:B--2---:R-:W-:Y:S01]  /*4810*/  MOV R2, RZ ;  /* 0x000000ff00027202 */ /* 0x004fe20000000f00 */
[C---:B------:R-:W-:Y:S01]  /*4820*/  IMAD R13, R3.reuse, 0x1de, RZ ;  /* 0x000001de030d7824 */ /* 0x040fe200078e02ff */
[----:B------:R1:W-:Y:S01]  /*4830*/  STL [R1+0xa68], R7 ;  /* 0x000a680701007387 */ /* 0x0003e20000100800 */
[C---:B------:R-:W-:Y:S02]  /*4840*/  IMAD R19, R3.reuse, 0x1e2, RZ ;  /* 0x000001e203137824 */ /* 0x040fe400078e02ff */
[C---:B------:R-:W-:Y:S01]  /*4850*/  IMAD R21, R3.reuse, 0xf2, RZ ;  /* 0x000000f203157824 */ /* 0x040fe200078e02ff */
[----:B------:R-:W-:Y:S01]  /*4860*/  STL [R1+0xa70], RZ ;  /* 0x000a70ff01007387 */ /* 0x000fe20000100800 */
[C---:B------:R-:W-:Y:S01]  /*4870*/  IMAD R20, R3.reuse, 0x1e4, RZ ;  /* 0x000001e403147824 */ /* 0x040fe200078e02ff */
[----:B0-----:R-:W-:Y:S01]  /*4880*/  MOV R8, 0x3f800000 ;  /* 0x3f80000000087802 */ /* 0x001fe20000000f00 */
[C---:B------:R-:W-:Y:S01]  /*4890*/  IMAD R22, R3.reuse, 0x1e6, RZ ;  /* 0x000001e603167824 */ /* 0x040fe200078e02ff */
[----:B------:R0:W-:Y:S01]  /*48a0*/  STL [R1+0xa6c], R6 ;  /* 0x000a6c0601007387 */ /* 0x0001e20000100800 */
[C---:B------:R-:W-:Y:S01]  /*48b0*/  IMAD R23, R3.reuse, 0x7a, RZ ;  /* 0x0000007a03177824 */ /* 0x040fe200078e02ff */
[----:B-1----:R-:W-:Y:S01]  /*48c0*/  MOV R7, 0x3f800000 ;  /* 0x3f80000000077802 */ /* 0x002fe20000000f00 */
[C---:B------:R-:W-:Y:S01]  /*48d0*/  IMAD R25, R3.reuse, 0xf4, RZ ;  /* 0x000000f403197824 */ /* 0x040fe200078e02ff */
[----:B------:R1:W-:Y:S01]  /*48e0*/  STL [R1+0xa78], R8 ;  /* 0x000a780801007387 */ /* 0x0003e20000100800 */
[----:B------:R-:W-:-:S02]  /*48f0*/  IMAD R24, R3, 0x1e8, RZ ;  /* 0x000001e803187824 */ /* 0x000fc400078e02ff */
[C---:B------:R-:W-:Y:S01]  /*4900*/  IMAD R26, R3.reuse, 0x1ea, RZ ;  /* 0x000001ea031a7824 */ /* 0x040fe200078e02ff */
[----:B------:R2:W-:Y:S01]  /*4910*/  STL [R1+0xa7c], R7 ;  /* 0x000a7c0701007387 */ /* 0x0005e20000100800 */
[C---:B------:R-:W-:Y:S01]  /*4920*/  IMAD R27, R3.reuse, 0x1ec, RZ ;  /* 0x000001ec031b7824 */ /* 0x040fe200078e02ff */
[----:B0-----:R-:W-:Y:S01]  /*4930*/  MOV R6, 0x3f800000 ;  /* 0x3f80000000067802 */ /* 0x001fe20000000f00 */
[C---:B------:R-:W-:Y:S01]  /*4940*/  IMAD R28, R3.reuse, 0xf6, RZ ;  /* 0x000000f6031c7824 */ /* 0x040fe200078e02ff */
[----:B------:R-:W-:Y:S01]  /*4950*/  STL [R1+0x580], RZ ;  /* 0x000580ff01007387 */ /* 0x000fe20000100800 */
[C---:B------:R-:W-:Y:S02]  /*4960*/  IMAD R29, R3.reuse, 0x1ee, RZ ;  /* 0x000001ee031d7824 */ /* 0x040fe400078e02ff */
[C---:B-1----:R-:W-:Y:S01]  /*4970*/  IMAD R8, R3.reuse, 0x1d8, RZ ;  /* 0x000001d803087824 */ /* 0x042fe200078e02ff */
[----:B------:R0:W-:Y:S01]  /*4980*/  STL [R1+0xa80], R6 ;  /* 0x000a800601007387 */ /* 0x0001e20000100800 */
[----:B--2---:R-:W-:-:S03]  /*4990*/  IMAD R7, R3, 0x76, RZ ;  /* 0x0000007603077824 */ /* 0x004fc600078e02ff */
[----:B------:R-:W-:Y:S04]  /*49a0*/  STL [R1+0x584], RZ ;  /* 0x000584ff01007387 */ /* 0x000fe80000100800 */
[----:B------:R-:W-:Y:S01]  /*49b0*/  STL [R1+0x588], RZ ;  /* 0x000588ff01007387 */ /* 0x000fe20000100800 */
[----:B0-----:R-:W-:-:S03]  /*49c0*/  IMAD R6, R3, 0x1d6, RZ ;  /* 0x000001d603067824 */ /* 0x001fc600078e02ff */
[----:B------:R-:W-:Y:S04]  /*49d0*/  STL [R1+0x58c], RZ ;  /* 0x00058cff01007387 */ /* 0x000fe80000100800 */
        /* <DEDUP_REMOVED lines=124> */
[----:B------:R0:W-:Y:S04]  /*51a0*/  STL.64 [R1+0x2b08], R6 ;  /* 0x002b080601007387 */ /* 0x0001e80000100a00 */
[----:B------:R-:W-:Y:S04]  /*51b0*/  STL.64 [R1+0x2b10], R8 ;  /* 0x002b100801007387 */ /* 0x000fe80000100a00 */
[----:B------:R1:W-:Y:S01]  /*51c0*/  STL.64 [R1+0x2b00], R10 ;  /* 0x002b000a01007387 */ /* 0x0003e20000100a00 */
[----:B0-----:R-:W-:Y:S01]  /*51d0*/  IMAD.MOV.U32 R6, RZ, RZ, R16 ;  /* 0x000000ffff067224 */ /* 0x001fe200078e0010 */
[----:B------:R-:W-:Y:S01]  /*51e0*/  MOV R7, R17 ;  /* 0x0000001100077202 */ /* 0x000fe20000000f00 */
[C---:B------:R-:W-:Y:S01]  /*51f0*/  IMAD R16, R3.reuse, 0x78, RZ ;  /* 0x0000007803107824 */ /* 0x040fe200078e02ff */
[----:B------:R-:W-:Y:S01]  /*5200*/  STL.64 [R1+0x2af0], R12 ;  /* 0x002af00c01007387 */ /* 0x000fe20000100a00 */
[----:B------:R-:W-:-:S03]  /*5210*/  IMAD R17, R3, 0x1e0, RZ ;  /* 0x000001e003117824 */ /* 0x000fc600078e02ff */
[----:B------:R-:W-:Y:S01]  /*5220*/  STL.64 [R1+0x2af8], R14 ;  /* 0x002af80e01007387 */ /* 0x000fe20000100a00 */
[----:B-1----:R-:W-:-:S03]  /*5230*/  IMAD R11, R3, 0x3b6, RZ ;  /* 0x000003b6030b7824 */ /* 0x002fc600078e02ff */
[----:B------:R-:W-:Y:S04]  /*5240*/  STL.64 [R1+0x2ae8], R16 ;  /* 0x002ae81001007387 */ /* 0x000fe80000100a00 */
[----:B------:R-:W-:Y:S04]  /*5250*/  STL.64 [R1+0x2ae0], R18 ;  /* 0x002ae01201007387 */ /* 0x000fe80000100a00 */
[----:B------:R0:W-:Y:S04]  /*5260*/  STL.64 [R1+0x2ad8], R20 ;  /* 0x002ad81401007387 */ /* 0x0001e80000100a00 */
[----:B------:R1:W-:Y:S04]  /*5270*/  STL.64 [R1+0x2ab8], R22 ;  /* 0x002ab81601007387 */ /* 0x0003e80000100a00 */
[----:B------:R-:W-:Y:S04]  /*5280*/  STL.64 [R1+0x2ac0], R24 ;  /* 0x002ac01801007387 */ /* 0x000fe80000100a00 */
[----:B------:R2:W-:Y:S01]  /*5290*/  STL.64 [R1+0x2ac8], R26 ;  /* 0x002ac81a01007387 */ /* 0x0005e20000100a00 */
[----:B0-----:R-:W-:-:S02]  /*52a0*/  IMAD R20, R3, 0x3c8, RZ ;  /* 0x000003c803147824 */ /* 0x001fc400078e02ff */
[----:B-1----:R-:W-:Y:S01]  /*52b0*/  IMAD R22, R3, 0x1d7, RZ ;  /* 0x000001d703167824 */ /* 0x002fe200078e02ff */
[----:B------:R0:W-:Y:S01]  /*52c0*/  STL.64 [R1+0x2ad0], R28 ;  /* 0x002ad01c01007387 */ /* 0x0001e20000100a00 */
[----:B--2---:R-:W-:-:S03]  /*52d0*/  MOV R27, R7 ;  /* 0x00000007001b7202 */ /* 0x004fc60000000f00 */
[----:B------:R-:W1:Y:S01]  /*52e0*/  S2R R7, SR_TID.X ;  /* 0x0000000000077919 */ /* 0x000e620000002100 */
[----:B------:R-:W-:-:S04]  /*52f0*/  MOV R26, R6 ;  /* 0x00000006001a7202 */ /* 0x000fc80000000f00 */
[----:B------:R-:W-:Y:S02]  /*5300*/  IADD3 R18, P6, R11, R26, RZ ;  /* 0x0000001a0b127210 */ /* 0x000fe40007fde0ff */
[----:B-1----:R-:W-:-:S05]  /*5310*/  LOP3.LUT R7, R7, 0x7f, RZ, 0xc0, !PT ;  /* 0x0000007f07077812 */ /* 0x002fca00078ec0ff */
[----:B------:R-:W-:-:S05]  /*5320*/  IMAD.SHL.U32 R7, R7, 0x2, RZ ;  /* 0x0000000207077824 */ /* 0x000fca00078e00ff */
[----:B------:R-:W-:Y:S01]  /*5330*/  LOP3.LUT R6, R7, 0x30, RZ, 0x3c, !PT ;  /* 0x0000003007067812 */ /* 0x000fe200078e3cff */
[----:B------:R-:W-:Y:S01]  /*5340*/  IMAD R6, R3, 0x3ae, RZ ;  /* 0x000003ae03067824 */ /* 0x000fe200078e02ff */
[C---:B------:R-:W-:Y:S02]  /*5350*/  LOP3.LUT R9, R7.reuse, 0x10, RZ, 0x3c, !PT ;  /* 0x0000001007097812 */ /* 0x040fe400078e3cff */
[C---:B------:R-:W-:Y:S02]  /*5360*/  LOP3.LUT R8, R7.reuse, 0x20, RZ, 0x3c, !PT ;  /* 0x0000002007087812 */ /* 0x040fe400078e3cff */
[C---:B------:R-:W-:Y:S02]  /*5370*/  LOP3.LUT R9, R7.reuse, 0x40, RZ, 0x3c, !PT ;  /* 0x0000004007097812 */ /* 0x040fe400078e3cff */
[C---:B------:R-:W-:Y:S02]  /*5380*/  LOP3.LUT R8, R7.reuse, 0x50, RZ, 0x3c, !PT ;  /* 0x0000005007087812 */ /* 0x040fe400078e3cff */
[----:B------:R-:W-:-:S02]  /*5390*/  LOP3.LUT R9, R7, 0x60, RZ, 0x3c, !PT ;  /* 0x0000006007097812 */ /* 0x000fc400078e3cff */
[----:B------:R-:W-:Y:S01]  /*53a0*/  LOP3.LUT R8, R7, 0x70, RZ, 0x3c, !PT ;  /* 0x0000007007087812 */ /* 0x000fe200078e3cff */
[C---:B------:R-:W-:Y:S01]  /*53b0*/  IMAD R7, R3.reuse, 0x3b2, RZ ;  /* 0x000003b203077824 */ /* 0x040fe200078e02ff */
[----:B------:R-:W-:Y:S01]  /*53c0*/  IADD3 R12, P2, R6, R26, RZ ;  /* 0x0000001a060c7210 */ /* 0x000fe20007f5e0ff */
[----:B------:R-:W-:-:S03]  /*53d0*/  IMAD R6, R3, 0x3ba, RZ ;  /* 0x000003ba03067824 */ /* 0x000fc600078e02ff */
[-C--:B------:R-:W-:Y:S01]  /*53e0*/  IADD3 R8, P5, R7, R26.reuse, RZ ;  /* 0x0000001a07087210 */ /* 0x080fe20007fbe0ff */
[C---:B------:R-:W-:Y:S01]  /*53f0*/  IMAD R7, R3.reuse, 0x3be, RZ ;  /* 0x000003be03077824 */ /* 0x040fe200078e02ff */
[-C--:B------:R-:W-:Y:S01]  /*5400*/  IADD3 R14, P3, R6, R26.reuse, RZ ;  /* 0x0000001a060e7210 */ /* 0x080fe20007f7e0ff */
[C---:B------:R-:W-:Y:S01]  /*5410*/  IMAD R6, R3.reuse, 0x3c2, RZ ;  /* 0x000003c203067824 */ /* 0x040fe200078e02ff */
[-C--:B------:R-:W-:Y:S01]  /*5420*/  LEA.HI.X.SX32 R13, R22, R27.reuse, 0x1, P2 ;  /* 0x0000001b160d7211 */ /* 0x080fe200010f0eff */
[----:B------:R-:W-:Y:S01]  /*5430*/  IMAD R22, R3, 0x1db, RZ ;  /* 0x000001db03167824 */ /* 0x000fe200078e02ff */
[-C--:B------:R-:W-:Y:S01]  /*5440*/  IADD3 R16, P1, R7, R26.reuse, RZ ;  /* 0x0000001a07107210 */ /* 0x080fe20007f3e0ff */
[C---:B------:R-:W-:Y:S01]  /*5450*/  IMAD R7, R3.reuse, 0x3c6, RZ ;  /* 0x000003c603077824 */ /* 0x040fe200078e02ff */
[----:B------:R-:W-:Y:S01]  /*5460*/  IADD3 R10, P4, R6, R26, RZ ;  /* 0x0000001a060a7210 */ /* 0x000fe20007f9e0ff */
[C---:B------:R-:W-:Y:S01]  /*5470*/  IMAD R6, R3.reuse, 0x1d9, RZ ;  /* 0x000001d903067824 */ /* 0x040fe200078e02ff */
[----:B------:R1:W-:Y:S01]  /*5480*/  STL.64 [R1+0xbd8], R12 ;  /* 0x000bd80c01007387 */ /* 0x0003e20000100a00 */
[----:B------:R-:W-:Y:S01]  /*5490*/  LEA.HI.X.SX32 R19, R22, R27, 0x1, P6 ;  /* 0x0000001b16137211 */ /* 0x000fe200030f0eff */
[----:B------:R-:W-:-:S02]  /*54a0*/  IMAD R22, R3, 0x1eb, RZ ;  /* 0x000001eb03167824 */ /* 0x000fc400078e02ff */
[----:B------:R-:W-:Y:S01]  /*54b0*/  LEA.HI.X.SX32 R9, R6, R27, 0x1, P5 ;  /* 0x0000001b06097211 */ /* 0x000fe200028f0eff */
[----:B------:R-:W-:-:S04]  /*54c0*/  IMAD R6, R3, 0x3ce, RZ ;  /* 0x000003ce03067824 */ /* 0x000fc800078e02ff */
[----:B------:R2:W-:Y:S01]  /*54d0*/  STL.64 [R1+0xbc8], R8 ;  /* 0x000bc80801007387 */ /* 0x0005e20000100a00 */
[-C--:B0-----:R-:W-:Y:S01]  /*54e0*/  IADD3 R28, P6, R6, R26.reuse, RZ ;  /* 0x0000001a061c7210 */ /* 0x081fe20007fde0ff */
[----:B------:R-:W-:Y:S01]  /*54f0*/  IMAD R6, R3, 0x3d2, RZ ;  /* 0x000003d203067824 */ /* 0x000fe200078e02ff */
[-C--:B-1----:R-:W-:Y:S01]  /*5500*/  IADD3 R12, P2, R7, R26.reuse, RZ ;  /* 0x0000001a070c7210 */ /* 0x082fe20007f5e0ff */
[----:B------:R-:W-:Y:S01]  /*5510*/  IMAD R7, R3, 0x3ca, RZ ;  /* 0x000003ca03077824 */ /* 0x000fe200078e02ff */
[----:B------:R0:W-:Y:S04]  /*5520*/  STL.64 [R1+0xbb8], R18 ;  /* 0x000bb81201007387 */ /* 0x0001e80000100a00 */
[----:B--2---:R-:W-:Y:S01]  /*5530*/  IADD3 R8, P5, R7, R26, RZ ;  /* 0x0000001a07087210 */ /* 0x004fe20007fbe0ff */
[----:B------:R-:W-:-:S02]  /*5540*/  IMAD R7, R3, 0x1dd, RZ ;  /* 0x000001dd03077824 */ /* 0x000fc400078e02ff */
[----:B0-----:R-:W-:-:S03]  /*5550*/  IMAD R19, R3, 0x1df, RZ ;  /* 0x000001df03137824 */ /* 0x001fc600078e02ff */
[-C--:B------:R-:W-:Y:S01]  /*5560*/  LEA.HI.X.SX32 R15, R7, R27.reuse, 0x1, P3 ;  /* 0x0000001b070f7211 */ /* 0x080fe200018f0eff */
[----:B------:R-:W-:Y:S01]  /*5570*/  IMAD R7, R3, 0x3d6, RZ ;  /* 0x000003d603077824 */ /* 0x000fe200078e02ff */
[----:B------:R-:W-:-:S03]  /*5580*/  LEA.HI.X.SX32 R17, R19, R27, 0x1, P1 ;  /* 0x0000001b13117211 */ /* 0x000fc600008f0eff */
[----:B------:R0:W-:Y:S01]  /*5590*/  STL.64 [R1+0xba8], R14 ;  /* 0x000ba80e01007387 */ /* 0x0001e20000100a00 */
[----:B------:R-:W-:-:S03]  /*55a0*/  IMAD R19, R3, 0x1e3, RZ ;  /* 0x000001e303137824 */ /* 0x000fc600078e02ff */
[----:B------:R1:W-:Y:S02]  /*55b0*/  STL.64 [R1+0xb98], R16 ;  /* 0x000b981001007387 */ /* 0x0003e40000100a00 */
[----:B------:R-:W-:Y:S02]  /*55c0*/  LEA.HI.X.SX32 R13, R19, R27, 0x1, P2 ;  /* 0x0000001b130d7211 */ /* 0x000fe400010f0eff */
[-C--:B0-----:R-:W-:Y:S01]  /*55d0*/  IADD3 R14, P3, R6, R26.reuse, RZ ;  /* 0x0000001a060e7210 */ /* 0x081fe20007f7e0ff */
[----:B------:R-:W-:Y:S01]  /*55e0*/  IMAD R6, R3, 0x1e1, RZ ;  /* 0x000001e103067824 */ /* 0x000fe200078e02ff */
[----:B-1----:R-:W-:Y:S01]  /*55f0*/  IADD3 R16, P1, R7, R26, RZ ;  /* 0x0000001a07107210 */ /* 0x002fe20007f3e0ff */
[----:B------:R-:W-:-:S03]  /*5600*/  IMAD R7, R3, 0x3da, RZ ;  /* 0x000003da03077824 */ /* 0x000fc600078e02ff */
[-C--:B------:R-:W-:Y:S02]  /*5610*/  LEA.HI.X.SX32 R11, R6, R27.reuse, 0x1, P4 ;  /* 0x0000001b060b7211 */ /* 0x080fe400020f0eff */
[----:B------:R-:W-:Y:S02]  /*5620*/  LEA.HI.X.SX32 R17, R22, R27, 0x1, P1 ;  /* 0x0000001b16117211 */ /* 0x000fe400008f0eff */
[----:B------:R-:W-:Y:S01]  /*5630*/  IADD3 R6, P4, R7, R26, RZ ;  /* 0x0000001a07067210 */ /* 0x000fe20007f9e0ff */
[----:B------:R0:W-:Y:S04]  /*5640*/  STL.64 [R1+0xb88], R10 ;  /* 0x000b880a01007387 */ /* 0x0001e80000100a00 */
[----:B------:R1:W-:Y:S01]  /*5650*/  STL.64 [R1+0xb78], R12 ;  /* 0x000b780c01007387 */ /* 0x0003e20000100a00 */
[----:B0-----:R-:W-:-:S02]  /*5660*/  IMAD R11, R3, 0x3de, RZ ;  /* 0x000003de030b7824 */ /* 0x001fc400078e02ff */
[----:B------:R-:W-:-:S03]  /*5670*/  IMAD R10, R3, 0x1e5, RZ ;  /* 0x000001e5030a7824 */ /* 0x000fc600078e02ff */
[----:B------:R-:W-:Y:S01]  /*5680*/  IADD3 R18, P2, R11, R26, RZ ;  /* 0x0000001a0b127210 */ /* 0x000fe20007f5e0ff */
[C---:B------:R-:W-:Y:S01]  /*5690*/  IMAD R11, R3.reuse, 0x3e2, RZ ;  /* 0x000003e2030b7824 */ /* 0x040fe200078e02ff */
[----:B------:R-:W-:Y:S01]  /*56a0*/  LEA.HI.X.SX32 R9, R10, R27, 0x1, P5 ;  /* 0x0000001b0a097211 */ /* 0x000fe200028f0eff */
[----:B------:R-:W-:-:S03]  /*56b0*/  IMAD R10, R3, 0x3ea, RZ ;  /* 0x000003ea030a7824 */ /* 0x000fc600078e02ff */
[----:B-1----:R-:W-:Y:S01]  /*56c0*/  IADD3 R12, P5, R11, R26, RZ ;  /* 0x0000001a0b0c7210 */ /* 0x002fe20007fbe0ff */
[----:B------:R0:W-:Y:S01]  /*56d0*/  STL.64 [R1+0xb68], R8 ;  /* 0x000b680801007387 */ /* 0x0001e20000100a00 */
[----:B------:R-:W-:-:S05]  /*56e0*/  IMAD R11, R3, 0x1e9, RZ ;  /* 0x000001e9030b7824 */ /* 0x000fca00078e02ff */
[----:B------:R-:W-:Y:S01]  /*56f0*/  LEA.HI.X.SX32 R15, R11, R27, 0x1, P3 ;  /* 0x0000001b0b0f7211 */ /* 0x000fe200018f0eff */
[C---:B------:R-:W-:Y:S02]  /*5700*/  IMAD R11, R3.reuse, 0x3ee, RZ ;  /* 0x000003ee030b7824 */ /* 0x040fe400078e02ff */
[C---:B0-----:R-:W-:Y:S02]  /*5710*/  IMAD R8, R3.reuse, 0x1e7, RZ ;  /* 0x000001e703087824 */ /* 0x041fe400078e02ff */
[----:B------:R-:W-:-:S03]  /*5720*/  IMAD R9, R3, 0x3e6, RZ ;  /* 0x000003e603097824 */ /* 0x000fc600078e02ff */
[----:B------:R-:W-:Y:S02]  /*5730*/  LEA.HI.X.SX32 R29, R8, R27, 0x1, P6 ;  /* 0x0000001b081d7211 */ /* 0x000fe400030f0eff */
[----:B------:R-:W-:-:S03]  /*5740*/  IADD3 R8, P6, R9, R26, RZ ;  /* 0x0000001a09087210 */ /* 0x000fc60007fde0ff */
[----:B------:R0:W-:Y:S04]  /*5750*/  STL.64 [R1+0xb58], R28 ;  /* 0x000b581c01007387 */ /* 0x0001e80000100a00 */
[----:B------:R1:W-:Y:S04]  /*5760*/  STL.64 [R1+0xb48], R14 ;  /* 0x000b480e01007387 */ /* 0x0003e80000100a00 */
[----:B------:R2:W-:Y:S01]  /*5770*/  STL.64 [R1+0xb38], R16 ;  /* 0x000b381001007387 */ /* 0x0005e20000100a00 */
[-C--:B0-----:R-:W-:Y:S01]  /*5780*/  IADD3 R28, P1, R11, R26.reuse, RZ ;  /* 0x0000001a0b1c7210 */ /* 0x081fe20007f3e0ff */
[C---:B------:R-:W-:Y:S01]  /*5790*/  IMAD R11, R3.reuse, 0x3f2, RZ ;  /* 0x000003f2030b7824 */ /* 0x040fe200078e02ff */
[----:B-1----:R-:W-:Y:S01]  /*57a0*/  IADD3 R14, P3, R10, R26, RZ ;  /* 0x0000001a0a0e7210 */ /* 0x002fe20007f7e0ff */
[----:B------:R-:W-:-:S05]  /*57b0*/  IMAD R10, R3, 0x1ed, RZ ;  /* 0x000001ed030a7824 */ /* 0x000fca00078e02ff */
[-C--:B------:R-:W-:Y:S01]  /*57c0*/  LEA.HI.X.SX32 R7, R10, R27.reuse, 0x1, P4 ;  /* 0x0000001b0a077211 */ /* 0x080fe200020f0eff */
[----:B------:R-:W-:Y:S01]  /*57d0*/  IMAD R10, R3, 0x1f1, RZ ;  /* 0x000001f1030a7824 */ /* 0x000fe200078e02ff */
[----:B--2---:R-:W-:Y:S01]  /*57e0*/  IADD3 R16, P4, R11, R26, RZ ;  /* 0x0000001a0b107210 */ /* 0x004fe20007f9e0ff */
[C---:B------:R-:W-:Y:S02]  /*57f0*/  IMAD R24, R3.reuse, 0x1f9, RZ ;  /* 0x000001f903187824 */ /* 0x040fe400078e02ff */
[----:B------:R0:W-:Y:S01]  /*5800*/  STL.64 [R1+0xb28], R6 ;  /* 0x000b280601007387 */ /* 0x0001e20000100a00 */
[-C--:B------:R-:W-:Y:S01]  /*5810*/  LEA.HI.X.SX32 R13, R10, R27.reuse, 0x1, P5 ;  /* 0x0000001b0a0d7211 */ /* 0x080fe200028f0eff */
[C---:B------:R-:W-:Y:S01]  /*5820*/  IMAD R11, R3.reuse, 0x3fa, RZ ;  /* 0x000003fa030b7824 */ /* 0x040fe200078e02ff */
[----:B------:R-:W-:Y:S01]  /*5830*/  LEA.HI.X.SX32 R17, R24, R27, 0x1, P4 ;  /* 0x0000001b18117211 */ /* 0x000fe200020f0eff */
[----:B0-----:R-:W-:-:S03]  /*5840*/  IMAD R6, R3, 0x1ef, RZ ;  /* 0x000001ef03067824 */ /* 0x001fc600078e02ff */
[----:B------:R-:W-:Y:S01]  /*5850*/  IADD3 R10, P5, R11, R26, RZ ;  /* 0x0000001a0b0a7210 */ /* 0x000fe20007fbe0ff */
[----:B------:R-:W-:Y:S01]  /*5860*/  IMAD R7, R3, 0x3f6, RZ ;  /* 0x000003f603077824 */ /* 0x000fe200078e02ff */
[----:B------:R-:W-:-:S04]  /*5870*/  LEA.HI.X.SX32 R19, R6, R27, 0x1, P2 ;  /* 0x0000001b06137211 */ /* 0x000fc800010f0eff */
[----:B------:R-:W-:Y:S01]  /*5880*/  IADD3 R6, P2, R7, R26, RZ ;  /* 0x0000001a07067210 */ /* 0x000fe20007f5e0ff */
[----:B------:R0:W-:Y:S04]  /*5890*/  STL.64 [R1+0xb18], R18 ;  /* 0x000b181201007387 */ /* 0x0001e80000100a00 */
[----:B------:R1:W-:Y:S01]  /*58a0*/  STL.64 [R1+0xb08], R12 ;  /* 0x000b080c01007387 */ /* 0x0003e20000100a00 */
[C---:B0-----:R-:W-:Y:S02]  /*58b0*/  IMAD R18, R3.reuse, 0x1f5, RZ ;  /* 0x000001f503127824 */ /* 0x041fe400078e02ff */
[----:B-1----:R-:W-:-:S03]  /*58c0*/  IMAD R12, R3, 0x1f3, RZ ;  /* 0x000001f3030c7824 */ /* 0x002fc600078e02ff */
[-C--:B------:R-:W-:Y:S01]  /*58d0*/  LEA.HI.X.SX32 R15, R18, R27.reuse, 0x1, P3 ;  /* 0x0000001b120f7211 */ /* 0x080fe200018f0eff */
[----:B------:R-:W-:Y:S01]  /*58e0*/  IMAD R13, R3, 0x3fe, RZ ;  /* 0x000003fe030d7824 */ /* 0x000fe200078e02ff */
[----:B------:R-:W-:-:S05]  /*58f0*/  LEA.HI.X.SX32 R9, R12, R27, 0x1, P6 ;  /* 0x0000001b0c097211 */ /* 0x000fca00030f0eff */
[----:B------:R0:W-:Y:S04]  /*5900*/  STL.64 [R1+0xaf8], R8 ;  /* 0x000af80801007387 */ /* 0x0001e80000100a00 */
[----:B0-----:R-:W2:Y:S01]  /*5910*/  LDL.LU.64 R8, [R1+0x2b10] ;  /* 0x002b100001087983 */ /* 0x001ea20000300a00 */
[----:B------:R-:W-:Y:S01]  /*5920*/  IMAD R19, R3, 0x3ac, RZ ;  /* 0x000003ac03137824 */ /* 0x000fe200078e02ff */
[-C--:B------:R-:W-:Y:S01]  /*5930*/  IADD3 R12, P6, R13, R26.reuse, RZ ;  /* 0x0000001a0d0c7210 */ /* 0x080fe20007fde0ff */
[C---:B------:R-:W-:Y:S01]  /*5940*/  IMAD R22, R3.reuse, 0x3b4, RZ ;  /* 0x000003b403167824 */ /* 0x040fe200078e02ff */
[----:B------:R0:W-:Y:S01]  /*5950*/  STL.64 [R1+0xae8], R14 ;  /* 0x000ae80e01007387 */ /* 0x0001e20000100a00 */
[----:B------:R-:W-:Y:S01]  /*5960*/  IMAD R24, R3, 0x1ff, RZ ;  /* 0x000001ff03187824 */ /* 0x000fe200078e02ff */
[----:B------:R-:W-:-:S02]  /*5970*/  IADD3 R18, P3, R19, R26, RZ ;  /* 0x0000001a13127210 */ /* 0x000fc40007f7e0ff */
[----:B------:R-:W-:Y:S01]  /*5980*/  IADD3 R22, P4, R22, R26, RZ ;  /* 0x0000001a16167210 */ /* 0x000fe20007f9e0ff */
[C---:B0-----:R-:W-:Y:S02]  /*5990*/  IMAD R14, R3.reuse, 0x1f7, RZ ;  /* 0x000001f7030e7824 */ /* 0x041fe400078e02ff */
[----:B------:R-:W-:-:S03]  /*59a0*/  IMAD R15, R3, 0x3b0, RZ ;  /* 0x000003b0030f7824 */ /* 0x000fc600078e02ff */
[-C--:B------:R-:W-:Y:S02]  /*59b0*/  LEA.HI.X.SX32 R29, R14, R27.reuse, 0x1, P1 ;  /* 0x0000001b0e1d7211 */ /* 0x080fe400008f0eff */
[----:B------:R-:W-:Y:S02]  /*59c0*/  LEA.HI.X.SX32 R13, R24, R27, 0x1, P6 ;  /* 0x0000001b180d7211 */ /* 0x000fe400030f0eff */
[----:B------:R-:W-:Y:S01]  /*59d0*/  IADD3 R14, P1, R15, R26, RZ ;  /* 0x0000001a0f0e7210 */ /* 0x000fe20007f3e0ff */
[----:B------:R0:W-:Y:S04]  /*59e0*/  STL.64 [R1+0xad8], R28 ;  /* 0x000ad81c01007387 */ /* 0x0001e80000100a00 */
[----:B------:R1:W-:Y:S01]  /*59f0*/  STL.64 [R1+0xac8], R16 ;  /* 0x000ac81001007387 */ /* 0x0003e20000100a00 */
[----:B0-----:R-:W-:-:S02]  /*5a00*/  IMAD R29, R3, 0x1fd, RZ ;  /* 0x000001fd031d7824 */ /* 0x001fc400078e02ff */
[C---:B-1----:R-:W-:Y:S02]  /*5a10*/  IMAD R16, R3.reuse, 0x1fb, RZ ;  /* 0x000001fb03107824 */ /* 0x042fe400078e02ff */
[C---:B------:R-:W-:Y:S02]  /*5a20*/  IMAD R15, R3.reuse, 0x3b, RZ ;  /* 0x0000003b030f7824 */ /* 0x040fe400078e02ff */
[C---:B------:R-:W-:Y:S01]  /*5a30*/  IMAD R24, R3.reuse, 0x3c0, RZ ;  /* 0x000003c003187824 */ /* 0x040fe200078e02ff */
[----:B------:R-:W-:Y:S01]  /*5a40*/  LEA.HI.X.SX32 R7, R16, R27, 0x1, P2 ;  /* 0x0000001b10077211 */ /* 0x000fe200010f0eff */
[----:B------:R-:W-:-:S04]  /*5a50*/  IMAD R17, R3, 0x3b8, RZ ;  /* 0x000003b803117824 */ /* 0x000fc800078e02ff */
[----:B------:R0:W-:Y:S04]  /*5a60*/  STL.64 [R1+0xab8], R6 ;  /* 0x000ab80601007387 */ /* 0x0001e80000100a00 */
[----:B0-----:R-:W3:Y:S01]  /*5a70*/  LDL.LU.64 R6, [R1+0x2b08] ;  /* 0x002b080001067983 */ /* 0x001ee20000300a00 */
[-C--:B------:R-:W-:Y:S02]  /*5a80*/  LEA.HI.X.SX32 R11, R29, R27.reuse, 0x1, P5 ;  /* 0x0000001b1d0b7211 */ /* 0x080fe400028f0eff */
[----:B------:R-:W-:Y:S01]  /*5a90*/  IADD3 R16, P2, R17, R26, RZ ;  /* 0x0000001a11107210 */ /* 0x000fe20007f5e0ff */
[----:B------:R-:W-:Y:S04]  /*5aa0*/  STL [R1+0xbc0], R22 ;  /* 0x000bc01601007387 */ /* 0x000fe80000100800 */
[----:B------:R0:W-:Y:S04]  /*5ab0*/  STL.64 [R1+0xaa8], R10 ;  /* 0x000aa80a01007387 */ /* 0x0001e80000100a00 */
[----:B------:R1:W-:Y:S01]  /*5ac0*/  STL.64 [R1+0xa98], R12 ;  /* 0x000a980c01007387 */ /* 0x0003e20000100a00 */
[----:B---3--:R-:W-:-:S02]  /*5ad0*/  LEA.HI.X.SX32 R19, R6, R27, 0x1, P3 ;  /* 0x0000001b06137211 */ /* 0x008fc400018f0eff */
[-C--:B0-----:R-:W-:Y:S02]  /*5ae0*/  IADD3 R10, P5, R6, R26.reuse, RZ ;  /* 0x0000001a060a7210 */ /* 0x081fe40007fbe0ff */
[-C--:B-1----:R-:W-:Y:S01]  /*5af0*/  IADD3 R12, P6, R7, R26.reuse, RZ ;  /* 0x0000001a070c7210 */ /* 0x082fe20007fde0ff */
[----:B------:R0:W-:Y:S01]  /*5b00*/  STL.64 [R1+0xbe0], R18 ;  /* 0x000be01201007387 */ /* 0x0001e20000100a00 */
[----:B--2---:R-:W-:Y:S02]  /*5b10*/  IADD3 R28, P3, R9, R26, RZ ;  /* 0x0000001a091c7210 */ /* 0x004fe40007f7e0ff */
[----:B------:R-:W-:Y:S01]  /*5b20*/  LEA.HI.X.SX32 R13, R15, R27, 0x1, P6 ;  /* 0x0000001b0f0d7211 */ /* 0x000fe200030f0eff */
[C---:B0-----:R-:W-:Y:S02]  /*5b30*/  IMAD R18, R3.reuse, 0xeb, RZ ;  /* 0x000000eb03127824 */ /* 0x041fe400078e02ff */
[----:B------:R-:W-:-:S03]  /*5b40*/  IMAD R19, R3, 0x3bc, RZ ;  /* 0x000003bc03137824 */ /* 0x000fc600078e02ff */
[----:B------:R-:W-:-:S05]  /*5b50*/  LEA.HI.X.SX32 R11, R18, R27, 0x1, P5 ;  /* 0x0000001b120b7211 */ /* 0x000fca00028f0eff */
[----:B------:R0:W-:Y:S01]  /*5b60*/  STL.64 [R1+0x1328], R10 ;  /* 0x0013280a01007387 */ /* 0x0001e20000100a00 */
[-C--:B------:R-:W-:Y:S02]  /*5b70*/  LEA.HI.X.SX32 R29, R7, R27.reuse, 0x1, P3 ;  /* 0x0000001b071d7211 */ /* 0x080fe400018f0eff */
[----:B------:R-:W-:Y:S01]  /*5b80*/  LEA.HI.X.SX32 R15, R8, R27, 0x1, P1 ;  /* 0x0000001b080f7211 */ /* 0x000fe200008f0eff */
[----:B0-----:R-:W2:Y:S01]  /*5b90*/  LDL.LU.64 R10, [R1+0x2b00] ;  /* 0x002b0000010a7983 */ /* 0x001ea20000300a00 */
[----:B------:R-:W-:-:S03]  /*5ba0*/  IADD3 R18, P5, R19, R26, RZ ;  /* 0x0000001a13127210 */ /* 0x000fc60007fbe0ff */
[----:B------:R0:W-:Y:S04]  /*5bb0*/  STL.64 [R1+0x18a8], R12 ;  /* 0x0018a80c01007387 */ /* 0x0001e80000100a00 */
[----:B------:R1:W-:Y:S04]  /*5bc0*/  STL.64 [R1+0x16d0], R28 ;  /* 0x0016d01c01007387 */ /* 0x0003e80000100a00 */
[----:B------:R3:W-:Y:S01]  /*5bd0*/  STL.64 [R1+0xbd0], R14 ;  /* 0x000bd00e01007387 */ /* 0x0007e20000100a00 */
[----:B0-----:R-:W-:-:S04]  /*5be0*/  IADD3 R12, P6, R8, R26, RZ ;  /* 0x0000001a080c7210 */ /* 0x001fc80007fde0ff */
[----:B------:R-:W-:Y:S01]  /*5bf0*/  LEA.HI.X.SX32 R13, R9, R27, 0x1, P6 ;  /* 0x0000001b090d7211 */ /* 0x000fe200030f0eff */
[C---:B------:R-:W-:Y:S01]  /*5c00*/  IMAD R19, R3.reuse, 0xed, RZ ;  /* 0x000000ed03137824 */ /* 0x040fe200078e02ff */
[----:B-1----:R-:W-:Y:S01]  /*5c10*/  IADD3 R28, P3, R24, R26, RZ ;  /* 0x0000001a181c7210 */ /* 0x002fe20007f7e0ff */
[----:B---3--:R-:W3:Y:S04]  /*5c20*/  LDL.LU.64 R14, [R1+0x2af8] ;  /* 0x002af800010e7983 */ /* 0x008ee80000300a00 */
[----:B------:R0:W-:Y:S04]  /*5c30*/  STL.64 [R1+0x1320], R12 ;  /* 0x0013200c01007387 */ /* 0x0001e80000100a00 */
[----:B0-----:R-:W4:Y:S01]  /*5c40*/  LDL.LU.64 R12, [R1+0x2af0] ;  /* 0x002af000010c7983 */ /* 0x001f220000300a00 */
[----:B------:R-:W-:Y:S01]  /*5c50*/  MOV R9, R23 ;  /* 0x0000001700097202 */ /* 0x000fe20000000f00 */
[C---:B------:R-:W-:Y:S01]  /*5c60*/  IMAD R24, R3.reuse, 0x3c4, RZ ;  /* 0x000003c403187824 */ /* 0x040fe200078e02ff */
[----:B------:R-:W-:Y:S01]  /*5c70*/  MOV R8, R22 ;  /* 0x0000001600087202 */ /* 0x000fe20000000f00 */
[----:B------:R-:W-:Y:S01]  /*5c80*/  IMAD R17, R3, 0x77, RZ ;  /* 0x0000007703117824 */ /* 0x000fe200078e02ff */
[----:B--2---:R-:W-:-:S02]  /*5c90*/  IADD3 R6, P1, R10, R26, RZ ;  /* 0x0000001a0a067210 */ /* 0x004fc40007f3e0ff */
[-C--:B------:R-:W-:Y:S02]  /*5ca0*/  LEA.HI.X.SX32 R9, R10, R27.reuse, 0x1, P4 ;  /* 0x0000001b0a097211 */ /* 0x080fe400020f0eff */
[----:B------:R-:W-:Y:S02]  /*5cb0*/  LEA.HI.X.SX32 R7, R19, R27, 0x1, P1 ;  /* 0x0000001b13077211 */ /* 0x000fe400008f0eff */
[-C--:B------:R-:W-:Y:S01]  /*5cc0*/  IADD3 R24, P4, R24, R26.reuse, RZ ;  /* 0x0000001a18187210 */ /* 0x080fe20007f9e0ff */
[----:B------:R-:W-:Y:S04]  /*5cd0*/  STL [R1+0xbc4], R9 ;  /* 0x000bc40901007387 */ /* 0x000fe80000100800 */
[----:B------:R0:W-:Y:S04]  /*5ce0*/  STL.64 [R1+0x1318], R6 ;  /* 0x0013180601007387 */ /* 0x0001e80000100a00 */
[----:B------:R-:W-:Y:S01]  /*5cf0*/  STL [R1+0xb80], R24 ;  /* 0x000b801801007387 */ /* 0x000fe20000100800 */
[----:B0-----:R-:W-:-:S02]  /*5d00*/  IADD3 R6, P1, R11, R26, RZ ;  /* 0x0000001a0b067210 */ /* 0x001fc40007f3e0ff */
[----:B----4-:R-:W-:-:S04]  /*5d10*/  IADD3 R22, P6, R12, R26, RZ ;  /* 0x0000001a0c167210 */ /* 0x010fc80007fde0ff */
[-C--:B------:R-:W-:Y:S02]  /*5d20*/  LEA.HI.X.SX32 R23, R17, R27.reuse, 0x1, P6 ;  /* 0x0000001b11177211 */ /* 0x080fe400030f0eff */
[-C--:B------:R-:W-:Y:S02]  /*5d30*/  LEA.HI.X.SX32 R17, R11, R27.reuse, 0x1, P2 ;  /* 0x0000001b0b117211 */ /* 0x080fe400010f0eff */
[-C--:B------:R-:W-:Y:S01]  /*5d40*/  LEA.HI.X.SX32 R19, R13, R27.reuse, 0x1, P5 ;  /* 0x0000001b0d137211 */ /* 0x080fe200028f0eff */
[----:B------:R0:W-:Y:S01]  /*5d50*/  STL.64 [R1+0x16c8], R22 ;  /* 0x0016c81601007387 */ /* 0x0001e20000100a00 */
[----:B------:R-:W-:-:S03]  /*5d60*/  LEA.HI.X.SX32 R7, R12, R27, 0x1, P1 ;  /* 0x0000001b0c077211 */ /* 0x000fc600008f0eff */
[----:B------:R1:W-:Y:S01]  /*5d70*/  STL.64 [R1+0xbb0], R16 ;  /* 0x000bb01001007387 */ /* 0x0003e20000100a00 */
[-C--:B------:R-:W-:Y:S02]  /*5d80*/  IADD3 R8, P2, R13, R26.reuse, RZ ;  /* 0x0000001a0d087210 */ /* 0x080fe40007f5e0ff */
[-C--:B0-----:R-:W-:Y:S01]  /*5d90*/  IADD3 R22, P6, R20, R26.reuse, RZ ;  /* 0x0000001a14167210 */ /* 0x081fe20007fde0ff */
[----:B-1----:R-:W2:Y:S04]  /*5da0*/  LDL.LU.64 R16, [R1+0x2ae8] ;  /* 0x002ae80001107983 */ /* 0x002ea80000300a00 */
[----:B------:R0:W-:Y:S01]  /*5db0*/  STL.64 [R1+0xba0], R18 ;  /* 0x000ba01201007387 */ /* 0x0001e20000100a00 */
[----:B---3--:R-:W-:-:S03]  /*5dc0*/  IADD3 R20, P1, R14, R26, RZ ;  /* 0x0000001a0e147210 */ /* 0x008fc60007f3e0ff */
[----:B------:R1:W-:Y:S01]  /*5dd0*/  STL.64 [R1+0x1310], R6 ;  /* 0x0013100601007387 */ /* 0x0003e20000100a00 */
[----:B------:R-:W-:-:S03]  /*5de0*/  MOV R12, R20 ;  /* 0x00000014000c7202 */ /* 0x000fc60000000f00 */
[----:B0-----:R-:W3:Y:S01]  /*5df0*/  LDL.LU.64 R18, [R1+0x2ae0] ;  /* 0x002ae00001127983 */ /* 0x001ee20000300a00 */
[----:B-1----:R-:W-:-:S03]  /*5e00*/  IMAD R6, R3, 0xef, RZ ;  /* 0x000000ef03067824 */ /* 0x002fc600078e02ff */
[----:B------:R0:W-:Y:S01]  /*5e10*/  STL [R1+0x1a08], R20 ;  /* 0x001a081401007387 */ /* 0x0001e20000100800 */
[----:B------:R-:W-:Y:S02]  /*5e20*/  IMAD R7, R3, 0xf, RZ ;  /* 0x0000000f03077824 */ /* 0x000fe400078e02ff */
[----:B------:R-:W-:Y:S01]  /*5e30*/  IMAD.MOV.U32 R13, RZ, RZ, R21 ;  /* 0x000000ffff0d7224 */ /* 0x000fe200078e0015 */
[-C--:B------:R-:W-:Y:S02]  /*5e40*/  LEA.HI.X.SX32 R9, R6, R27.reuse, 0x1, P2 ;  /* 0x0000001b06097211 */ /* 0x080fe400010f0eff */
[-C--:B------:R-:W-:Y:S02]  /*5e50*/  LEA.HI.X.SX32 R13, R7, R27.reuse, 0x1, P1 ;  /* 0x0000001b070d7211 */ /* 0x080fe400008f0eff */
[----:B0-----:R-:W-:Y:S01]  /*5e60*/  IADD3 R20, P5, R15, R26, RZ ;  /* 0x0000001a0f147210 */ /* 0x001fe20007fbe0ff */
[----:B------:R-:W-:Y:S03]  /*5e70*/  STL.64 [R1+0x1308], R8 ;  /* 0x0013080801007387 */ /* 0x000fe60000100a00 */
[----:B------:R-:W-:Y:S01]  /*5e80*/  LEA.HI.X.SX32 R21, R14, R27, 0x1, P5 ;  /* 0x0000001b0e157211 */ /* 0x000fe200028f0eff */
[----:B------:R-:W-:Y:S04]  /*5e90*/  STL [R1+0x1a0c], R13 ;  /* 0x001a0c0d01007387 */ /* 0x000fe80000100800 */
[----:B------:R0:W-:Y:S04]  /*5ea0*/  STL.64 [R1+0x1990], R20 ;  /* 0x0019901401007387 */ /* 0x0001e80000100a00 */
[----:B0-----:R-:W4:Y:S01]  /*5eb0*/  LDL.LU.64 R20, [R1+0x2ad8] ;  /* 0x002ad80001147983 */ /* 0x001f220000300a00 */
[----:B------:R-:W-:-:S02]  /*5ec0*/  IMAD R29, R3, 0x3d0, RZ ;  /* 0x000003d0031d7824 */ /* 0x000fc400078e02ff */
[----:B------:R-:W-:-:S05]  /*5ed0*/  IMAD R6, R3, 0x3cc, RZ ;  /* 0x000003cc03067824 */ /* 0x000fca00078e02ff */
[-C--:B------:R-:W-:Y:S02]  /*5ee0*/  IADD3 R6, P5, R6, R26.reuse, RZ ;  /* 0x0000001a06067210 */ /* 0x080fe40007fbe0ff */
[----:B--2---:R-:W-:-:S04]  /*5ef0*/  IADD3 R8, P2, R16, R26, RZ ;  /* 0x0000001a10087210 */ /* 0x004fc80007f5e0ff */
[----:B------:R-:W-:Y:S02]  /*5f00*/  LEA.HI.X.SX32 R9, R15, R27, 0x1, P2 ;  /* 0x0000001b0f097211 */ /* 0x000fe400010f0eff */
[----:B---3--:R-:W-:-:S04]  /*5f10*/  IADD3 R12, P1, R18, R26, RZ ;  /* 0x0000001a120c7210 */ /* 0x008fc80007f3e0ff */
[-C--:B------:R-:W-:Y:S01]  /*5f20*/  LEA.HI.X.SX32 R13, R16, R27.reuse, 0x1, P1 ;  /* 0x0000001b100d7211 */ /* 0x080fe200008f0eff */
[----:B------:R0:W-:Y:S04]  /*5f30*/  STL.64 [R1+0x18a0], R8 ;  /* 0x0018a00801007387 */ /* 0x0001e80000100a00 */
[----:B------:R1:W-:Y:S01]  /*5f40*/  STL.64 [R1+0x16c0], R12 ;  /* 0x0016c00c01007387 */ /* 0x0003e20000100a00 */
[-C--:B0-----:R-:W-:Y:S02]  /*5f50*/  IADD3 R8, P2, R17, R26.reuse, RZ ;  /* 0x0000001a11087210 */ /* 0x081fe40007f5e0ff */
[----:B-1----:R-:W-:Y:S02]  /*5f60*/  IADD3 R12, P1, R29, R26, RZ ;  /* 0x0000001a1d0c7210 */ /* 0x002fe40007f3e0ff */
[----:B------:R-:W-:-:S02]  /*5f70*/  LEA.HI.X.SX32 R29, R17, R27, 0x1, P3 ;  /* 0x0000001b111d7211 */ /* 0x000fc400018f0eff */
[----:B------:R-:W-:Y:S02]  /*5f80*/  LEA.HI.X.SX32 R9, R18, R27, 0x1, P2 ;  /* 0x0000001b12097211 */ /* 0x000fe400010f0eff */
[----:B------:R-:W-:Y:S01]  /*5f90*/  MOV R16, R24 ;  /* 0x0000001800107202 */ /* 0x000fe20000000f00 */
[----:B------:R0:W-:Y:S01]  /*5fa0*/  STL.64 [R1+0xb90], R28 ;  /* 0x000b901c01007387 */ /* 0x0001e20000100a00 */
[----:B------:R-:W-:Y:S02]  /*5fb0*/  MOV R17, R25 ;  /* 0x0000001900117202 */ /* 0x000fe40000000f00 */
[CC--:B------:R-:W-:Y:S02]  /*5fc0*/  IADD3 R14, P3, R19.reuse, R26.reuse, RZ ;  /* 0x0000001a130e7210 */ /* 0x0c0fe40007f7e0ff */
[----:B------:R-:W-:Y:S02]  /*5fd0*/  LEA.HI.X.SX32 R17, R19, R27, 0x1, P4 ;  /* 0x0000001b13117211 */ /* 0x000fe400020f0eff */
[----:B----4-:R-:W-:Y:S01]  /*5fe0*/  IADD3 R24, P2, R21, R26, RZ ;  /* 0x0000001a15187210 */ /* 0x010fe20007f5e0ff */
[----:B0-----:R-:W2:Y:S04]  /*5ff0*/  LDL.LU.64 R28, [R1+0x2ad0] ;  /* 0x002ad000011c7983 */ /* 0x001ea80000300a00 */
[----:B------:R0:W-:Y:S04]  /*6000*/  STL.64 [R1+0x1300], R8 ;  /* 0x0013000801007387 */ /* 0x0001e80000100a00 */
[----:B------:R-:W3:Y:S04]  /*6010*/  LDL.LU.64 R26, [R1+0x2ac8] ;  /* 0x002ac800011a7983 */ /* 0x000ee80000300a00 */
[----:B------:R-:W4:Y:S01]  /*6020*/  LDL.64 R18, [R1+0x308] ;  /* 0x0003080001127983 */ /* 0x000f220000100a00 */
[----:B------:R-:W-:-:S02]  /*6030*/  IMAD R10, R3, 0xf1, RZ ;  /* 0x000000f1030a7824 */ /* 0x000fc400078e02ff */
[----:B0-----:R-:W-:Y:S01]  /*6040*/  IMAD R9, R3, 0x79, RZ ;  /* 0x0000007903097824 */ /* 0x001fe200078e02ff */
[----:B------:R-:W-:Y:S02]  /*6050*/  STL [R1+0xb84], R17 ;  /* 0x000b841101007387 */ /* 0x000fe40000100800 */
[-C--:B----4-:R-:W-:Y:S02]  /*6060*/  LEA.HI.X.SX32 R15, R10, R19.reuse, 0x1, P3 ;  /* 0x000000130a0f7211 */ /* 0x090fe400018f0eff */
[-C--:B------:R-:W-:Y:S02]  /*6070*/  LEA.HI.X.SX32 R25, R9, R19.reuse, 0x1, P2 ;  /* 0x0000001309197211 */ /* 0x080fe400010f0eff */
[C---:B------:R-:W-:Y:S01]  /*6080*/  LEA.HI.X.SX32 R23, R20.reuse, R19, 0x1, P6 ;  /* 0x0000001314177211 */ /* 0x040fe200030f0eff */
[----:B------:R-:W-:Y:S04]  /*6090*/  STL.64 [R1+0x12f8], R14 ;  /* 0x0012f80e01007387 */ /* 0x000fe80000100a00 */
[----:B------:R0:W-:Y:S04]  /*60a0*/  STL.64 [R1+0x16b8], R24 ;  /* 0x0016b81801007387 */ /* 0x0001e80000100a00 */
[----:B0-----:R-:W4:Y:S04]  /*60b0*/  LDL.LU.64 R24, [R1+0x2ac0] ;  /* 0x002ac00001187983 */ /* 0x001f280000300a00 */
[----:B------:R0:W-:Y:S04]  /*60c0*/  STL.64 [R1+0xb70], R22 ;  /* 0x000b701601007387 */ /* 0x0001e80000100a00 */
[----:B0-----:R-:W5:Y:S01]  /*60d0*/  LDL.LU.64 R22, [R1+0x2ab8] ;  /* 0x002ab80001167983 */ /* 0x001f620000300a00 */
[----:B------:R-:W-:-:S04]  /*60e0*/  IADD3 R14, P3, R20, R18, RZ ;  /* 0x00000012140e7210 */ /* 0x000fc80007f7e0ff */
[----:B------:R-:W-:Y:S01]  /*60f0*/  LEA.HI.X.SX32 R15, R21, R19, 0x1, P3 ;  /* 0x00000013150f7211 */ /* 0x000fe200018f0eff */
[C---:B------:R-:W-:Y:S02]  /*6100*/  IMAD R13, R3.reuse, 0xf3, RZ ;  /* 0x000000f3030d7824 */ /* 0x040fe400078e02ff */
[----:B------:R-:W-:Y:S02]  /*6110*/  IMAD.MOV.U32 R21, RZ, RZ, R11 ;  /* 0x000000ffff157224 */ /* 0x000fe400078e000b */
[C---:B------:R-:W-:Y:S02]  /*6120*/  IMAD R8, R3.reuse, 0x3d4, RZ ;  /* 0x000003d403087824 */ /* 0x040fe400078e02ff */
[----:B------:R-:W-:-:S03]  /*6130*/  IMAD R9, R3, 0xf5, RZ ;  /* 0x000000f503097824 */ /* 0x000fc600078e02ff */
[----:B------:R-:W-:Y:S01]  /*6140*/  IADD3 R16, P4, R8, R18, RZ ;  /* 0x0000001208107210 */ /* 0x000fe20007f9e0ff */
[----:B------:R-:W-:-:S03]  /*6150*/  IMAD R8, R3, 0x3d8, RZ ;  /* 0x000003d803087824 */ /* 0x000fc600078e02ff */
[-C--:B---3--:R-:W-:Y:S02]  /*6160*/  LEA.HI.X.SX32 R17, R26, R19.reuse, 0x1, P4 ;  /* 0x000000131a117211 */ /* 0x088fe400020f0eff */
[-C--:B------:R-:W-:Y:S02]  /*6170*/  IADD3 R8, P2, R8, R18.reuse, RZ ;  /* 0x0000001208087210 */ /* 0x080fe40007f5e0ff */
[C---:B-----5:R-:W-:Y:S02]  /*6180*/  IADD3 R10, P6, R22.reuse, R18, RZ ;  /* 0x00000012160a7210 */ /* 0x060fe40007fde0ff */
[----:B------:R-:W-:-:S03]  /*6190*/  LEA.HI.X.SX32 R7, R22, R19, 0x1, P5 ;  /* 0x0000001316077211 */ /* 0x000fc600028f0eff */
[----:B------:R0:W-:Y:S01]  /*61a0*/  STL [R1+0x12e8], R10 ;  /* 0x0012e80a01007387 */ /* 0x0001e20000100800 */
[----:B------:R-:W-:-:S03]  /*61b0*/  MOV R20, R10 ;  /* 0x0000000a00147202 */ /* 0x000fc60000000f00 */
[----:B------:R4:W-:Y:S04]  /*61c0*/  STL.64 [R1+0x12f0], R14 ;  /* 0x0012f00e01007387 */ /* 0x0009e80000100a00 */
[----:B------:R1:W-:Y:S01]  /*61d0*/  STL.64 [R1+0xb60], R6 ;  /* 0x000b600601007387 */ /* 0x0003e20000100a00 */
[-C--:B0-----:R-:W-:Y:S02]  /*61e0*/  IADD3 R10, P3, R23, R18.reuse, RZ ;  /* 0x00000012170a7210 */ /* 0x081fe40007f7e0ff */
[----:B------:R-:W-:Y:S02]  /*61f0*/  LEA.HI.X.SX32 R21, R13, R19, 0x1, P6 ;  /* 0x000000130d157211 */ /* 0x000fe400030f0eff */
[----:B----4-:R-:W-:Y:S01]  /*6200*/  IADD3 R14, P5, R25, R18, RZ ;  /* 0x00000012190e7210 */ /* 0x010fe20007fbe0ff */
[----:B-1----:R-:W-:-:S03]  /*6210*/  IMAD R7, R3, 0x3d, RZ ;  /* 0x0000003d03077824 */ /* 0x002fc600078e02ff */
[-C--:B------:R-:W-:Y:S02]  /*6220*/  LEA.HI.X.SX32 R15, R23, R19.reuse, 0x1, P5 ;  /* 0x00000013170f7211 */ /* 0x080fe400028f0eff */
[-C--:B------:R-:W-:Y:S01]  /*6230*/  LEA.HI.X.SX32 R11, R7, R19.reuse, 0x1, P3 ;  /* 0x00000013070b7211 */ /* 0x080fe200018f0eff */
[----:B------:R-:W-:Y:S01]  /*6240*/  STL [R1+0x12ec], R21 ;  /* 0x0012ec1501007387 */ /* 0x000fe20000100800 */
[----:B------:R-:W-:-:S03]  /*6250*/  LEA.HI.X.SX32 R13, R24, R19, 0x1, P1 ;  /* 0x00000013180d7211 */ /* 0x000fc600008f0eff */
[----:B------:R0:W-:Y:S04]  /*6260*/  STL.64 [R1+0x1898], R10 ;  /* 0x0018980a01007387 */ /* 0x0001e80000100a00 */
[----:B------:R1:W-:Y:S01]  /*6270*/  STL.64 [R1+0x16b0], R14 ;  /* 0x0016b00e01007387 */ /* 0x0003e20000100a00 */
[-C--:B0-----:R-:W-:Y:S02]  /*6280*/  IADD3 R10, P3, R24, R18.reuse, RZ ;  /* 0x00000012180a7210 */ /* 0x081fe40007f7e0ff */
[----:B-1----:R-:W-:Y:S02]  /*6290*/  IADD3 R14, P1, R26, R18, RZ ;  /* 0x000000121a0e7210 */ /* 0x002fe40007f3e0ff */
[-C--:B------:R-:W-:Y:S02]  /*62a0*/  LEA.HI.X.SX32 R11, R25, R19.reuse, 0x1, P3 ;  /* 0x00000013190b7211 */ /* 0x080fe400018f0eff */
[----:B------:R-:W-:-:S03]  /*62b0*/  LEA.HI.X.SX32 R15, R9, R19, 0x1, P1 ;  /* 0x00000013090f7211 */ /* 0x000fc600008f0eff */
[----:B------:R0:W-:Y:S04]  /*62c0*/  STL.64 [R1+0x12e0], R10 ;  /* 0x0012e00a01007387 */ /* 0x0001e80000100a00 */
[----:B------:R2:W-:Y:S04]  /*62d0*/  STL.64 [R1+0xb50], R12 ;  /* 0x000b500c01007387 */ /* 0x0005e80000100a00 */
[----:B------:R-:W-:Y:S01]  /*62e0*/  STL.64 [R1+0xb40], R16 ;  /* 0x000b401001007387 */ /* 0x000fe20000100a00 */
[----:B0-----:R-:W-:-:S03]  /*62f0*/  IMAD R11, R3, 0x7b, RZ ;  /* 0x0000007b030b7824 */ /* 0x001fc600078e02ff */
[----:B------:R0:W-:Y:S01]  /*6300*/  STL.64 [R1+0x12d8], R14 ;  /* 0x0012d80e01007387 */ /* 0x0001e20000100a00 */
[-C--:B--2---:R-:W-:Y:S02]  /*6310*/  IADD3 R12, P3, R28, R18.reuse, RZ ;  /* 0x000000121c0c7210 */ /* 0x084fe40007f7e0ff */
[-C--:B------:R-:W-:Y:S02]  /*6320*/  LEA.HI.X.SX32 R9, R27, R19.reuse, 0x1, P2 ;  /* 0x000000131b097211 */ /* 0x080fe400010f0eff */
[----:B------:R-:W-:Y:S02]  /*6330*/  LEA.HI.X.SX32 R13, R11, R19, 0x1, P3 ;  /* 0x000000130b0d7211 */ /* 0x000fe400018f0eff */
[----:B0-----:R-:W-:Y:S01]  /*6340*/  IADD3 R14, P1, R27, R18, RZ ;  /* 0x000000121b0e7210 */ /* 0x001fe20007f3e0ff */
[----:B------:R-:W-:-:S03]  /*6350*/  IMAD R6, R3, 0x3dc, RZ ;  /* 0x000003dc03067824 */ /* 0x000fc600078e02ff */
[----:B------:R-:W-:Y:S01]  /*6360*/  LEA.HI.X.SX32 R15, R28, R19, 0x1, P1 ;  /* 0x000000131c0f7211 */ /* 0x000fe200008f0eff */
[----:B------:R-:W-:Y:S01]  /*6370*/  STL.64 [R1+0x16a8], R12 ;  /* 0x0016a80c01007387 */ /* 0x000fe20000100a00 */
[----:B------:R-:W-:-:S03]  /*6380*/  IADD3 R20, P6, R6, R18, RZ ;  /* 0x0000001206147210 */ /* 0x000fc60007fde0ff */
[----:B------:R0:W-:Y:S04]  /*6390*/  STL.64 [R1+0xb30], R8 ;  /* 0x000b300801007387 */ /* 0x0001e80000100a00 */
[----:B------:R1:W-:Y:S01]  /*63a0*/  STL.64 [R1+0x12d0], R14 ;  /* 0x0012d00e01007387 */ /* 0x0003e20000100a00 */
[C---:B------:R-:W-:Y:S02]  /*63b0*/  LEA.HI.X.SX32 R21, R29.reuse, R19, 0x1, P6 ;  /* 0x000000131d157211 */ /* 0x040fe400030f0eff */
[----:B0-----:R-:W-:Y:S01]  /*63c0*/  IADD3 R8, P2, R29, R18, RZ ;  /* 0x000000121d087210 */ /* 0x001fe20007f5e0ff */
[C---:B-1----:R-:W-:Y:S02]  /*63d0*/  IMAD R15, R3.reuse, 0xf7, RZ ;  /* 0x000000f7030f7824 */ /* 0x042fe400078e02ff */
[----:B------:R-:W-:-:S03]  /*63e0*/  IMAD R12, R3, 0x3e, RZ ;  /* 0x0000003e030c7824 */ /* 0x000fc600078e02ff */
[----:B------:R-:W-:Y:S01]  /*63f0*/  LEA.HI.X.SX32 R9, R15, R19, 0x1, P2 ;  /* 0x000000130f097211 */ /* 0x000fe200010f0eff */
[C---:B------:R-:W-:Y:S01]  /*6400*/  IMAD R13, R3.reuse, 0x7c, RZ ;  /* 0x0000007c030d7824 */ /* 0x040fe200078e02ff */
[----:B------:R0:W-:Y:S01]  /*6410*/  STL.64 [R1+0xb20], R20 ;  /* 0x000b201401007387 */ /* 0x0001e20000100a00 */
[C---:B------:R-:W-:Y:S01]  /*6420*/  IMAD R14, R3.reuse, 0xf8, RZ ;  /* 0x000000f8030e7824 */ /* 0x040fe200078e02ff */
[-C--:B------:R-:W-:Y:S02]  /*6430*/  IADD3 R26, P1, R12, R18.reuse, RZ ;  /* 0x000000120c1a7210 */ /* 0x080fe40007f3e0ff */
[----:B------:R1:W-:Y:S01]  /*6440*/  STL.64 [R1+0x12c8], R8 ;  /* 0x0012c80801007387 */ /* 0x0003e20000100a00 */
[C---:B------:R-:W-:Y:S01]  /*6450*/  IMAD R6, R3.reuse, 0x3e0, RZ ;  /* 0x000003e003067824 */ /* 0x040fe200078e02ff */
[-C--:B------:R-:W-:Y:S01]  /*6460*/  IADD3 R24, P2, R14, R18.reuse, RZ ;  /* 0x000000120e187210 */ /* 0x080fe20007f5e0ff */
[----:B------:R-:W-:Y:S01]  /*6470*/  IMAD R22, R3, 0x1f0, RZ ;  /* 0x000001f003167824 */ /* 0x000fe200078e02ff */
[----:B0-----:R-:W-:Y:S01]  /*6480*/  IADD3 R20, P6, R13, R18, RZ ;  /* 0x000000120d147210 */ /* 0x001fe20007fde0ff */
[----:B-1----:R-:W-:-:S03]  /*6490*/  IMAD R9, R3, 0x1f, RZ ;  /* 0x0000001f03097824 */ /* 0x002fc600078e02ff */
[-C--:B------:R-:W-:Y:S02]  /*64a0*/  LEA.HI.X.SX32 R21, R12, R19.reuse, 0x1, P6 ;  /* 0x000000130c157211 */ /* 0x080fe400030f0eff */
[-C--:B------:R-:W-:Y:S02]  /*64b0*/  LEA.HI.X.SX32 R27, R9, R19.reuse, 0x1, P1 ;  /* 0x00000013091b7211 */ /* 0x080fe400008f0eff */
[-C--:B------:R-:W-:Y:S01]  /*64c0*/  LEA.HI.X.SX32 R25, R13, R19.reuse, 0x1, P2 ;  /* 0x000000130d197211 */ /* 0x080fe200010f0eff */
[----:B------:R-:W-:Y:S01]  /*64d0*/  IMAD R10, R3, 0x3e4, RZ ;  /* 0x000003e4030a7824 */ /* 0x000fe200078e02ff */
[----:B------:R-:W-:Y:S01]  /*64e0*/  IADD3 R6, P5, R6, R18, RZ ;  /* 0x0000001206067210 */ /* 0x000fe20007fbe0ff */
[----:B------:R-:W-:Y:S04]  /*64f0*/  STL.64 [R1+0x1988], R26 ;  /* 0x0019881a01007387 */ /* 0x000fe80000100a00 */
[----:B------:R0:W-:Y:S01]  /*6500*/  STL.64 [R1+0x1890], R20 ;  /* 0x0018901401007387 */ /* 0x0001e20000100a00 */
[----:B------:R-:W-:-:S03]  /*6510*/  LEA.HI.X.SX32 R7, R22, R19, 0x1, P5 ;  /* 0x0000001316077211 */ /* 0x000fc600028f0eff */
[----:B------:R1:W-:Y:S01]  /*6520*/  STL.64 [R1+0x16a0], R24 ;  /* 0x0016a01801007387 */ /* 0x0003e20000100a00 */
[-C--:B------:R-:W-:Y:S02]  /*6530*/  IADD3 R16, P4, R10, R18.reuse, RZ ;  /* 0x000000120a107210 */ /* 0x080fe40007f9e0ff */
[----:B0-----:R-:W-:Y:S01]  /*6540*/  IADD3 R20, P6, R22, R18, RZ ;  /* 0x0000001216147210 */ /* 0x001fe20007fde0ff */
[----:B-1----:R-:W-:-:S03]  /*6550*/  IMAD R24, R3, 0x1f2, RZ ;  /* 0x000001f203187824 */ /* 0x002fc600078e02ff */
[-C--:B------:R-:W-:Y:S01]  /*6560*/  LEA.HI.X.SX32 R21, R14, R19.reuse, 0x1, P6 ;  /* 0x000000130e157211 */ /* 0x080fe200030f0eff */
[----:B------:R0:W-:Y:S01]  /*6570*/  STL.64 [R1+0xb10], R6 ;  /* 0x000b100601007387 */ /* 0x0001e20000100a00 */
[C---:B------:R-:W-:Y:S01]  /*6580*/  IMAD R14, R3.reuse, 0x3f4, RZ ;  /* 0x000003f4030e7824 */ /* 0x040fe200078e02ff */
[CC--:B------:R-:W-:Y:S02]  /*6590*/  LEA.HI.X.SX32 R17, R24.reuse, R19.reuse, 0x1, P4 ;  /* 0x0000001318117211 */ /* 0x0c0fe400020f0eff */
[----:B------:R1:W-:Y:S01]  /*65a0*/  STL.64 [R1+0x12c0], R20 ;  /* 0x0012c01401007387 */ /* 0x0003e20000100a00 */
[C---:B------:R-:W-:Y:S02]  /*65b0*/  IMAD R15, R3.reuse, 0xfa, RZ ;  /* 0x000000fa030f7824 */ /* 0x040fe400078e02ff */
[C---:B------:R-:W-:Y:S01]  /*65c0*/  IMAD R10, R3.reuse, 0x3e8, RZ ;  /* 0x000003e8030a7824 */ /* 0x040fe200078e02ff */
[----:B------:R2:W-:Y:S01]  /*65d0*/  STL.64 [R1+0xb00], R16 ;  /* 0x000b001001007387 */ /* 0x0005e20000100a00 */
[-C--:B0-----:R-:W-:Y:S01]  /*65e0*/  IADD3 R6, P5, R24, R18.reuse, RZ ;  /* 0x0000001218067210 */ /* 0x081fe20007fbe0ff */
[----:B-1----:R-:W-:Y:S01]  /*65f0*/  IMAD R21, R3, 0xf9, RZ ;  /* 0x000000f903157824 */ /* 0x002fe200078e02ff */
[-C--:B------:R-:W-:Y:S01]  /*6600*/  IADD3 R22, P6, R15, R18.reuse, RZ ;  /* 0x000000120f167210 */ /* 0x080fe20007fde0ff */
[C---:B------:R-:W-:Y:S01]  /*6610*/  IMAD R20, R3.reuse, 0x1f4, RZ ;  /* 0x000001f403147824 */ /* 0x040fe200078e02ff */
[-C--:B--2---:R-:W-:Y:S01]  /*6620*/  IADD3 R16, P4, R14, R18.reuse, RZ ;  /* 0x000000120e107210 */ /* 0x084fe20007f9e0ff */
[----:B------:R-:W-:Y:S01]  /*6630*/  IMAD R14, R3, 0x7d, RZ ;  /* 0x0000007d030e7824 */ /* 0x000fe200078e02ff */
[----:B------:R-:W-:Y:S01]  /*6640*/  LEA.HI.X.SX32 R7, R21, R19, 0x1, P5 ;  /* 0x0000001315077211 */ /* 0x000fe200028f0eff */
[----:B------:R-:W-:Y:S01]  /*6650*/  IMAD R8, R3, 0x3ec, RZ ;  /* 0x000003ec03087824 */ /* 0x000fe200078e02ff */
[----:B------:R-:W-:-:S02]  /*6660*/  IADD3 R10, P3, R10, R18, RZ ;  /* 0x000000120a0a7210 */ /* 0x000fc40007f7e0ff */
[-C--:B------:R-:W-:Y:S01]  /*6670*/  LEA.HI.X.SX32 R23, R14, R19.reuse, 0x1, P6 ;  /* 0x000000130e177211 */ /* 0x080fe200030f0eff */
[----:B------:R0:W-:Y:S01]  /*6680*/  STL.64 [R1+0x12b8], R6 ;  /* 0x0012b80601007387 */ /* 0x0001e20000100a00 */
[----:B------:R-:W-:Y:S01]  /*6690*/  IMAD R14, R3, 0x1f6, RZ ;  /* 0x000001f6030e7824 */ /* 0x000fe200078e02ff */
[-C--:B------:R-:W-:Y:S02]  /*66a0*/  IADD3 R8, P1, R8, R18.reuse, RZ ;  /* 0x0000001208087210 */ /* 0x080fe40007f3e0ff */
[-C--:B------:R-:W-:Y:S01]  /*66b0*/  LEA.HI.X.SX32 R11, R20, R19.reuse, 0x1, P3 ;  /* 0x00000013140b7211 */ /* 0x080fe200018f0eff */
[----:B------:R-:W-:Y:S01]  /*66c0*/  STL.64 [R1+0x1698], R22 ;  /* 0x0016981601007387 */ /* 0x000fe20000100a00 */
[-C--:B------:R-:W-:Y:S02]  /*66d0*/  LEA.HI.X.SX32 R9, R14, R19.reuse, 0x1, P1 ;  /* 0x000000130e097211 */ /* 0x080fe400008f0eff */
[-C--:B0-----:R-:W-:Y:S01]  /*66e0*/  IADD3 R6, P5, R20, R18.reuse, RZ ;  /* 0x0000001214067210 */ /* 0x081fe20007fbe0ff */
[----:B------:R0:W-:Y:S03]  /*66f0*/  STL.64 [R1+0xaf0], R10 ;  /* 0x000af00a01007387 */ /* 0x0001e60000100a00 */
[----:B------:R-:W-:Y:S01]  /*6700*/  LEA.HI.X.SX32 R7, R15, R19, 0x1, P5 ;  /* 0x000000130f077211 */ /* 0x000fe200028f0eff */
[----:B------:R-:W-:Y:S01]  /*6710*/  IMAD R15, R3, 0x3f, RZ ;  /* 0x0000003f030f7824 */ /* 0x000fe200078e02ff */
[----:B------:R-:W-:-:S03]  /*6720*/  IADD3 R24, P3, R14, R18, RZ ;  /* 0x000000120e187210 */ /* 0x000fc60007f7e0ff */
[----:B------:R1:W-:Y:S01]  /*6730*/  STL.64 [R1+0x12b0], R6 ;  /* 0x0012b00601007387 */ /* 0x0003e20000100a00 */
[----:B0-----:R-:W-:-:S03]  /*6740*/  IMAD R11, R3, 0x7e, RZ ;  /* 0x0000007e030b7824 */ /* 0x001fc600078e02ff */
[----:B------:R0:W-:Y:S01]  /*6750*/  STL.64 [R1+0xae0], R8 ;  /* 0x000ae00801007387 */ /* 0x0001e20000100a00 */
[C---:B------:R-:W-:Y:S02]  /*6760*/  IMAD R10, R3.reuse, 0xfc, RZ ;  /* 0x000000fc030a7824 */ /* 0x040fe400078e02ff */
[----:B------:R-:W-:Y:S01]  /*6770*/  IMAD R12, R3, 0x3f0, RZ ;  /* 0x000003f0030c7824 */ /* 0x000fe200078e02ff */
[----:B-1----:R-:W-:Y:S01]  /*6780*/  IADD3 R6, P5, R11, R18, RZ ;  /* 0x000000120b067210 */ /* 0x002fe20007fbe0ff */
[----:B0-----:R-:W-:-:S03]  /*6790*/  IMAD R9, R3, 0xfb, RZ ;  /* 0x000000fb03097824 */ /* 0x001fc600078e02ff */
[-C--:B------:R-:W-:Y:S01]  /*67a0*/  LEA.HI.X.SX32 R7, R15, R19.reuse, 0x1, P5 ;  /* 0x000000130f077211 */ /* 0x080fe200028f0eff */
[----:B------:R-:W-:Y:S01]  /*67b0*/  IMAD R14, R3, 0x1f8, RZ ;  /* 0x000001f8030e7824 */ /* 0x000fe200078e02ff */
[----:B------:R-:W-:Y:S01]  /*67c0*/  LEA.HI.X.SX32 R25, R9, R19, 0x1, P3 ;  /* 0x0000001309197211 */ /* 0x000fe200018f0eff */
[----:B------:R-:W-:Y:S01]  /*67d0*/  IMAD R21, R3, 0x3f8, RZ ;  /* 0x000003f803157824 */ /* 0x000fe200078e02ff */
[-C--:B------:R-:W-:Y:S02]  /*67e0*/  IADD3 R20, P1, R10, R18.reuse, RZ ;  /* 0x000000120a147210 */ /* 0x080fe40007f3e0ff */
[-C--:B------:R-:W-:Y:S01]  /*67f0*/  IADD3 R12, P2, R12, R18.reuse, RZ ;  /* 0x000000120c0c7210 */ /* 0x080fe20007f5e0ff */
[----:B------:R-:W-:Y:S01]  /*6800*/  STL.64 [R1+0x12a8], R24 ;  /* 0x0012a81801007387 */ /* 0x000fe20000100a00 */
[----:B------:R-:W-:-:S03]  /*6810*/  IADD3 R22, P6, R21, R18, RZ ;  /* 0x0000001215167210 */ /* 0x000fc60007fde0ff */
[----:B------:R0:W-:Y:S01]  /*6820*/  STL.64 [R1+0x1888], R6 ;  /* 0x0018880601007387 */ /* 0x0001e20000100a00 */
[-C--:B------:R-:W-:Y:S02]  /*6830*/  LEA.HI.X.SX32 R21, R11, R19.reuse, 0x1, P1 ;  /* 0x000000130b157211 */ /* 0x080fe400008f0eff */
[CC--:B------:R-:W-:Y:S01]  /*6840*/  LEA.HI.X.SX32 R13, R14.reuse, R19.reuse, 0x1, P2 ;  /* 0x000000130e0d7211 */ /* 0x0c0fe200010f0eff */
[C---:B------:R-:W-:Y:S01]  /*6850*/  IMAD R11, R3.reuse, 0x1fa, RZ ;  /* 0x000001fa030b7824 */ /* 0x040fe200078e02ff */
[----:B0-----:R-:W-:Y:S01]  /*6860*/  IADD3 R6, P5, R14, R18, RZ ;  /* 0x000000120e067210 */ /* 0x001fe20007fbe0ff */
[----:B------:R-:W-:Y:S03]  /*6870*/  STL.64 [R1+0x1690], R20 ;  /* 0x0016901401007387 */ /* 0x000fe60000100a00 */
[----:B------:R-:W-:Y:S01]  /*6880*/  LEA.HI.X.SX32 R7, R10, R19, 0x1, P5 ;  /* 0x000000130a077211 */ /* 0x000fe200028f0eff */
[----:B------:R0:W-:Y:S01]  /*6890*/  STL.64 [R1+0xad0], R12 ;  /* 0x000ad00c01007387 */ /* 0x0001e20000100a00 */
[----:B------:R-:W-:-:S03]  /*68a0*/  IMAD R15, R3, 0x202, RZ ;  /* 0x00000202030f7824 */ /* 0x000fc600078e02ff */
[----:B------:R1:W-:Y:S01]  /*68b0*/  STL.64 [R1+0x12a0], R6 ;  /* 0x0012a00601007387 */ /* 0x0003e20000100a00 */
[-C--:B0-----:R-:W-:Y:S01]  /*68c0*/  IADD3 R12, P2, R11, R18.reuse, RZ ;  /* 0x000000120b0c7210 */ /* 0x081fe20007f5e0ff */
[----:B-1----:R-:W-:Y:S01]  /*68d0*/  IMAD R7, R3, 0xfd, RZ ;  /* 0x000000fd03077824 */ /* 0x002fe200078e02ff */
[----:B------:R-:W-:Y:S01]  /*68e0*/  IADD3 R20, P1, R15, R18, RZ ;  /* 0x000000120f147210 */ /* 0x000fe20007f3e0ff */
[----:B------:R-:W-:-:S03]  /*68f0*/  IMAD R15, R3, 0xfe, RZ ;  /* 0x000000fe030f7824 */ /* 0x000fc600078e02ff */
[----:B------:R-:W-:Y:S01]  /*6900*/  LEA.HI.X.SX32 R13, R7, R19, 0x1, P2 ;  /* 0x00000013070d7211 */ /* 0x000fe200010f0eff */
[----:B------:R-:W-:Y:S01]  /*6910*/  IMAD R6, R3, 0x1fc, RZ ;  /* 0x000001fc03067824 */ /* 0x000fe200078e02ff */
[----:B------:R-:W-:-:S03]  /*6920*/  IADD3 R24, P5, R15, R18, RZ ;  /* 0x000000120f187210 */ /* 0x000fc60007fbe0ff */
[----:B------:R0:W-:Y:S01]  /*6930*/  STL.64 [R1+0x1298], R12 ;  /* 0x0012980c01007387 */ /* 0x0001e20000100a00 */
[----:B------:R-:W-:Y:S01]  /*6940*/  IMAD R8, R3, 0x3fc, RZ ;  /* 0x000003fc03087824 */ /* 0x000fe200078e02ff */
[-C--:B------:R-:W-:Y:S01]  /*6950*/  LEA.HI.X.SX32 R17, R11, R19.reuse, 0x1, P4 ;  /* 0x000000130b117211 */ /* 0x080fe200020f0eff */
[C---:B------:R-:W-:Y:S01]  /*6960*/  IMAD R7, R3.reuse, 0x1fe, RZ ;  /* 0x000001fe03077824 */ /* 0x040fe200078e02ff */
[----:B------:R-:W-:Y:S01]  /*6970*/  LEA.HI.X.SX32 R23, R6, R19, 0x1, P6 ;  /* 0x0000001306177211 */ /* 0x000fe200030f0eff */
[----:B0-----:R-:W-:Y:S01]  /*6980*/  IMAD R13, R3, 0x7f, RZ ;  /* 0x0000007f030d7824 */ /* 0x001fe200078e02ff */
[----:B------:R-:W-:-:S04]  /*6990*/  IADD3 R8, P3, R8, R18, RZ ;  /* 0x0000001208087210 */ /* 0x000fc80007f7e0ff */
[-C--:B------:R-:W-:Y:S01]  /*69a0*/  LEA.HI.X.SX32 R25, R13, R19.reuse, 0x1, P5 ;  /* 0x000000130d197211 */ /* 0x080fe200028f0eff */
[----:B------:R0:W-:Y:S01]  /*69b0*/  STL.64 [R1+0xac0], R16 ;  /* 0x000ac01001007387 */ /* 0x0001e20000100a00 */
[----:B------:R-:W-:-:S03]  /*69c0*/  LEA.HI.X.SX32 R9, R7, R19, 0x1, P3 ;  /* 0x0000001307097211 */ /* 0x000fc600018f0eff */
[----:B------:R-:W-:Y:S04]  /*69d0*/  STL.64 [R1+0x1688], R24 ;  /* 0x0016881801007387 */ /* 0x000fe80000100a00 */
[----:B------:R1:W-:Y:S01]  /*69e0*/  STL.64 [R1+0xab0], R22 ;  /* 0x000ab01601007387 */ /* 0x0003e20000100a00 */
[----:B0-----:R-:W-:Y:S01]  /*69f0*/  IADD3 R16, P2, R6, R18, RZ ;  /* 0x0000001206107210 */ /* 0x001fe20007f5e0ff */
[----:B------:R-:W-:-:S03]  /*6a00*/  IMAD R6, R3, 0x102, RZ ;  /* 0x0000010203067824 */ /* 0x000fc600078e02ff */
[----:B------:R-:W-:Y:S02]  /*6a10*/  LEA.HI.X.SX32 R17, R15, R19, 0x1, P2 ;  /* 0x000000130f117211 */ /* 0x000fe400010f0eff */
[----:B-1----:R-:W-:Y:S01]  /*6a20*/  IADD3 R22, P6, R7, R18, RZ ;  /* 0x0000001207167210 */ /* 0x002fe20007fde0ff */
[C---:B------:R-:W-:Y:S01]  /*6a30*/  IMAD R7, R3.reuse, 0x101, RZ ;  /* 0x0000010103077824 */ /* 0x040fe200078e02ff */
[----:B------:R0:W-:Y:S01]  /*6a40*/  STL.64 [R1+0xaa0], R8 ;  /* 0x000aa00801007387 */ /* 0x0001e20000100a00 */
[----:B------:R-:W-:-:S03]  /*6a50*/  IMAD R10, R3, 0x204, RZ ;  /* 0x00000204030a7824 */ /* 0x000fc600078e02ff */
[-C--:B------:R-:W-:Y:S01]  /*6a60*/  LEA.HI.X.SX32 R21, R7, R19.reuse, 0x1, P1 ;  /* 0x0000001307157211 */ /* 0x080fe200008f0eff */
[----:B------:R1:W-:Y:S01]  /*6a70*/  STL.64 [R1+0x1290], R16 ;  /* 0x0012901001007387 */ /* 0x0003e20000100a00 */
[C---:B------:R-:W-:Y:S02]  /*6a80*/  IMAD R7, R3.reuse, 0x81, RZ ;  /* 0x0000008103077824 */ /* 0x040fe400078e02ff */
[C---:B------:R-:W-:Y:S02]  /*6a90*/  IMAD R12, R3.reuse, 0x206, RZ ;  /* 0x00000206030c7824 */ /* 0x040fe400078e02ff */
[C---:B0-----:R-:W-:Y:S01]  /*6aa0*/  IMAD R9, R3.reuse, 0xff, RZ ;  /* 0x000000ff03097824 */ /* 0x041fe200078e02ff */
[-C--:B-1----:R-:W-:Y:S01]  /*6ab0*/  IADD3 R16, P3, R6, R18.reuse, RZ ;  /* 0x0000001206107210 */ /* 0x082fe20007f7e0ff */
[----:B------:R-:W-:Y:S01]  /*6ac0*/  IMAD R8, R3, 0x20a, RZ ;  /* 0x0000020a03087824 */ /* 0x000fe200078e02ff */
[-C--:B------:R-:W-:Y:S02]  /*6ad0*/  IADD3 R10, P4, R10, R18.reuse, RZ ;  /* 0x000000120a0a7210 */ /* 0x080fe40007f9e0ff */
[-C--:B------:R-:W-:Y:S01]  /*6ae0*/  LEA.HI.X.SX32 R17, R7, R19.reuse, 0x1, P3 ;  /* 0x0000001307117211 */ /* 0x080fe200018f0eff */
[----:B------:R-:W-:Y:S01]  /*6af0*/  IMAD R7, R3, 0x103, RZ ;  /* 0x0000010303077824 */ /* 0x000fe200078e02ff */
[----:B------:R-:W-:Y:S01]  /*6b00*/  LEA.HI.X.SX32 R23, R9, R19, 0x1, P6 ;  /* 0x0000001309177211 */ /* 0x000fe200030f0eff */
[----:B------:R-:W-:Y:S01]  /*6b10*/  IMAD R9, R3, 0x20c, RZ ;  /* 0x0000020c03097824 */ /* 0x000fe200078e02ff */
[----:B------:R-:W-:-:S02]  /*6b20*/  IADD3 R12, P5, R12, R18, RZ ;  /* 0x000000120c0c7210 */ /* 0x000fc40007fbe0ff */
[-C--:B------:R-:W-:Y:S01]  /*6b30*/  LEA.HI.X.SX32 R11, R6, R19.reuse, 0x1, P4 ;  /* 0x00000013060b7211 */ /* 0x080fe200020f0eff */
[----:B------:R0:W-:Y:S01]  /*6b40*/  STL.64 [R1+0x1288], R22 ;  /* 0x0012881601007387 */ /* 0x0001e20000100a00 */
[----:B------:R-:W-:-:S03]  /*6b50*/  LEA.HI.X.SX32 R13, R7, R19, 0x1, P5 ;  /* 0x00000013070d7211 */ /* 0x000fc600028f0eff */
[----:B------:R1:W-:Y:S01]  /*6b60*/  STL.64 [R1+0x1280], R20 ;  /* 0x0012801401007387 */ /* 0x0003e20000100a00 */
[----:B------:R-:W-:-:S03]  /*6b70*/  IMAD R14, R3, 0x208, RZ ;  /* 0x00000208030e7824 */ /* 0x000fc600078e02ff */
[----:B------:R-:W-:Y:S01]  /*6b80*/  STL.64 [R1+0x1678], R16 ;  /* 0x0016781001007387 */ /* 0x000fe20000100a00 */
[-C--:B0-----:R-:W-:Y:S01]  /*6b90*/  IADD3 R22, P6, R8, R18.reuse, RZ ;  /* 0x0000001208167210 */ /* 0x081fe20007fde0ff */
[----:B------:R-:W-:Y:S02]  /*6ba0*/  IMAD R8, R3, 0x82, RZ ;  /* 0x0000008203087824 */ /* 0x000fe400078e02ff */
[----:B------:R0:W-:Y:S01]  /*6bb0*/  STL.64 [R1+0x1278], R10 ;  /* 0x0012780a01007387 */ /* 0x0001e20000100a00 */
[-C--:B-1----:R-:W-:Y:S01]  /*6bc0*/  IADD3 R20, P1, R9, R18.reuse, RZ ;  /* 0x0000001209147210 */ /* 0x082fe20007f3e0ff */
[----:B------:R-:W-:Y:S02]  /*6bd0*/  IMAD R9, R3, 0x104, RZ ;  /* 0x0000010403097824 */ /* 0x000fe400078e02ff */
[----:B------:R1:W-:Y:S01]  /*6be0*/  STL.64 [R1+0x1270], R12 ;  /* 0x0012700c01007387 */ /* 0x0003e20000100a00 */
[-C--:B------:R-:W-:Y:S02]  /*6bf0*/  IADD3 R24, P3, R8, R18.reuse, RZ ;  /* 0x0000001208187210 */ /* 0x080fe40007f7e0ff */
[----:B------:R-:W-:-:S02]  /*6c00*/  IADD3 R14, P2, R14, R18, RZ ;  /* 0x000000120e0e7210 */ /* 0x000fc40007f5e0ff */
[----:B0-----:R-:W-:Y:S01]  /*6c10*/  IADD3 R10, P4, R9, R18, RZ ;  /* 0x00000012090a7210 */ /* 0x001fe20007f9e0ff */
[----:B-1----:R-:W-:-:S03]  /*6c20*/  IMAD R13, R3, 0x41, RZ ;  /* 0x00000041030d7824 */ /* 0x002fc600078e02ff */
[-C--:B------:R-:W-:Y:S02]  /*6c30*/  LEA.HI.X.SX32 R11, R8, R19.reuse, 0x1, P4 ;  /* 0x00000013080b7211 */ /* 0x080fe400020f0eff */
[-C--:B------:R-:W-:Y:S02]  /*6c40*/  LEA.HI.X.SX32 R15, R9, R19.reuse, 0x1, P2 ;  /* 0x00000013090f7211 */ /* 0x080fe400010f0eff */
[----:B------:R-:W-:Y:S01]  /*6c50*/  LEA.HI.X.SX32 R25, R13, R19, 0x1, P3 ;  /* 0x000000130d197211 */ /* 0x000fe200018f0eff */
[----:B------:R-:W-:-:S04]  /*6c60*/  IMAD R17, R3, 0x106, RZ ;  /* 0x0000010603117824 */ /* 0x000fc800078e02ff */
[----:B------:R-:W-:Y:S01]  /*6c70*/  STL.64 [R1+0x1878], R24 ;  /* 0x0018781801007387 */ /* 0x000fe20000100a00 */
[----:B------:R-:W-:-:S03]  /*6c80*/  IMAD R16, R3, 0x83, RZ ;  /* 0x0000008303107824 */ /* 0x000fc600078e02ff */
[----:B------:R0:W-:Y:S04]  /*6c90*/  STL.64 [R1+0x1670], R10 ;  /* 0x0016700a01007387 */ /* 0x0001e80000100a00 */
[----:B------:R1:W-:Y:S01]  /*6ca0*/  STL.64 [R1+0x1268], R14 ;  /* 0x0012680e01007387 */ /* 0x0003e20000100a00 */
[----:B------:R-:W-:Y:S01]  /*6cb0*/  IMAD R6, R3, 0x20e, RZ ;  /* 0x0000020e03067824 */ /* 0x000fe200078e02ff */
[----:B0-----:R-:W-:Y:S01]  /*6cc0*/  IADD3 R10, P4, R17, R18, RZ ;  /* 0x00000012110a7210 */ /* 0x001fe20007f9e0ff */
[----:B-1----:R-:W-:-:S03]  /*6cd0*/  IMAD R15, R3, 0x105, RZ ;  /* 0x00000105030f7824 */ /* 0x002fc600078e02ff */
[-C--:B------:R-:W-:Y:S02]  /*6ce0*/  LEA.HI.X.SX32 R11, R16, R19.reuse, 0x1, P4 ;  /* 0x00000013100b7211 */ /* 0x080fe400020f0eff */
[----:B------:R-:W-:Y:S02]  /*6cf0*/  LEA.HI.X.SX32 R23, R15, R19, 0x1, P6 ;  /* 0x000000130f177211 */ /* 0x000fe400030f0eff */
[----:B------:R-:W-:-:S03]  /*6d00*/  IADD3 R6, P5, R6, R18, RZ ;  /* 0x0000001206067210 */ /* 0x000fc60007fbe0ff */
[----:B------:R-:W-:Y:S04]  /*6d10*/  STL.64 [R1+0x1260], R22 ;  /* 0x0012601601007387 */ /* 0x000fe80000100a00 */
[----:B------:R0:W-:Y:S01]  /*6d20*/  STL.64 [R1+0x1668], R10 ;  /* 0x0016680a01007387 */ /* 0x0001e20000100a00 */
[----:B------:R-:W-:Y:S01]  /*6d30*/  IMAD R24, R3, 0x42, RZ ;  /* 0x0000004203187824 */ /* 0x000fe200078e02ff */
[----:B------:R-:W-:Y:S01]  /*6d40*/  LEA.HI.X.SX32 R21, R17, R19, 0x1, P1 ;  /* 0x0000001311157211 */ /* 0x000fe200008f0eff */
[C---:B------:R-:W-:Y:S02]  /*6d50*/  IMAD R16, R3.reuse, 0x84, RZ ;  /* 0x0000008403107824 */ /* 0x040fe400078e02ff */
[C---:B0-----:R-:W-:Y:S02]  /*6d60*/  IMAD R10, R3.reuse, 0x107, RZ ;  /* 0x00000107030a7824 */ /* 0x041fe400078e02ff */
[----:B------:R-:W-:-:S03]  /*6d70*/  IMAD R11, R3, 0x108, RZ ;  /* 0x00000108030b7824 */ /* 0x000fc600078e02ff */
[-C--:B------:R-:W-:Y:S01]  /*6d80*/  LEA.HI.X.SX32 R7, R10, R19.reuse, 0x1, P5 ;  /* 0x000000130a077211 */ /* 0x080fe200028f0eff */
[----:B------:R-:W-:Y:S01]  /*6d90*/  IMAD R17, R3, 0x21, RZ ;  /* 0x0000002103117824 */ /* 0x000fe200078e02ff */
[-C--:B------:R-:W-:Y:S01]  /*6da0*/  IADD3 R22, P4, R24, R18.reuse, RZ ;  /* 0x0000001218167210 */ /* 0x080fe20007f9e0ff */
[----:B------:R0:W-:Y:S04]  /*6db0*/  STL.64 [R1+0x1258], R20 ;  /* 0x0012581401007387 */ /* 0x0001e80000100a00 */
[----:B------:R1:W-:Y:S01]  /*6dc0*/  STL.64 [R1+0x1250], R6 ;  /* 0x0012500601007387 */ /* 0x0003e20000100a00 */
[----:B------:R-:W-:Y:S01]  /*6dd0*/  LEA.HI.X.SX32 R23, R17, R19, 0x1, P4 ;  /* 0x0000001311177211 */ /* 0x000fe200020f0eff */
[----:B------:R-:W-:Y:S01]  /*6de0*/  IMAD R12, R3, 0x210, RZ ;  /* 0x00000210030c7824 */ /* 0x000fe200078e02ff */
[----:B0-----:R-:W-:-:S02]  /*6df0*/  IADD3 R20, P1, R16, R18, RZ ;  /* 0x0000001210147210 */ /* 0x001fc40007f3e0ff */
[-C--:B-1----:R-:W-:Y:S02]  /*6e00*/  IADD3 R6, P5, R11, R18.reuse, RZ ;  /* 0x000000120b067210 */ /* 0x082fe40007fbe0ff */
[-C--:B------:R-:W-:Y:S01]  /*6e10*/  LEA.HI.X.SX32 R21, R24, R19.reuse, 0x1, P1 ;  /* 0x0000001318157211 */ /* 0x080fe200008f0eff */
[C---:B------:R-:W-:Y:S01]  /*6e20*/  IMAD R10, R3.reuse, 0x216, RZ ;  /* 0x00000216030a7824 */ /* 0x040fe200078e02ff */
[----:B------:R-:W-:Y:S01]  /*6e30*/  LEA.HI.X.SX32 R7, R16, R19, 0x1, P5 ;  /* 0x0000001310077211 */ /* 0x000fe200028f0eff */
[----:B------:R-:W-:Y:S01]  /*6e40*/  IMAD R8, R3, 0x212, RZ ;  /* 0x0000021203087824 */ /* 0x000fe200078e02ff */
[----:B------:R0:W-:Y:S01]  /*6e50*/  STL.64 [R1+0x1978], R22 ;  /* 0x0019781601007387 */ /* 0x0001e20000100a00 */
[----:B------:R-:W-:-:S03]  /*6e60*/  IADD3 R12, P3, R12, R18, RZ ;  /* 0x000000120c0c7210 */ /* 0x000fc60007f7e0ff */
[----:B------:R-:W-:Y:S01]  /*6e70*/  STL.64 [R1+0x1870], R20 ;  /* 0x0018701401007387 */ /* 0x000fe20000100a00 */
[----:B------:R-:W-:-:S03]  /*6e80*/  IADD3 R8, P2, R8, R18, RZ ;  /* 0x0000001208087210 */ /* 0x000fc60007f5e0ff */
[----:B------:R1:W-:Y:S01]  /*6e90*/  STL.64 [R1+0x1660], R6 ;  /* 0x0016600601007387 */ /* 0x0003e20000100a00 */
[C---:B------:R-:W-:Y:S01]  /*6ea0*/  IMAD R14, R3.reuse, 0x214, RZ ;  /* 0x00000214030e7824 */ /* 0x040fe200078e02ff */
[-C--:B0-----:R-:W-:Y:S01]  /*6eb0*/  IADD3 R22, P4, R10, R18.reuse, RZ ;  /* 0x000000120a167210 */ /* 0x081fe20007f9e0ff */
[----:B------:R-:W-:Y:S01]  /*6ec0*/  IMAD R10, R3, 0x10a, RZ ;  /* 0x0000010a030a7824 */ /* 0x000fe200078e02ff */
[----:B------:R-:W-:Y:S01]  /*6ed0*/  LEA.HI.X.SX32 R13, R11, R19, 0x1, P3 ;  /* 0x000000130b0d7211 */ /* 0x000fe200018f0eff */
[C---:B------:R-:W-:Y:S02]  /*6ee0*/  IMAD R17, R3.reuse, 0x218, RZ ;  /* 0x0000021803117824 */ /* 0x040fe400078e02ff */
[C---:B-1----:R-:W-:Y:S01]  /*6ef0*/  IMAD R7, R3.reuse, 0x109, RZ ;  /* 0x0000010903077824 */ /* 0x042fe200078e02ff */
[----:B------:R-:W-:Y:S01]  /*6f00*/  IADD3 R16, P5, R10, R18, RZ ;  /* 0x000000120a107210 */ /* 0x000fe20007fbe0ff */
[----:B------:R-:W-:-:S03]  /*6f10*/  IMAD R11, R3, 0x85, RZ ;  /* 0x00000085030b7824 */ /* 0x000fc600078e02ff */
[-C--:B------:R-:W-:Y:S01]  /*6f20*/  LEA.HI.X.SX32 R9, R7, R19.reuse, 0x1, P2 ;  /* 0x0000001307097211 */ /* 0x080fe200010f0eff */
[----:B------:R-:W-:Y:S01]  /*6f30*/  STL.64 [R1+0x1248], R12 ;  /* 0x0012480c01007387 */ /* 0x000fe20000100a00 */
[-C--:B------:R-:W-:Y:S02]  /*6f40*/  IADD3 R14, P6, R14, R18.reuse, RZ ;  /* 0x000000120e0e7210 */ /* 0x080fe40007fde0ff */
[----:B------:R-:W-:Y:S01]  /*6f50*/  IADD3 R20, P1, R17, R18, RZ ;  /* 0x0000001211147210 */ /* 0x000fe20007f3e0ff */
[----:B------:R0:W-:Y:S01]  /*6f60*/  STL.64 [R1+0x1240], R8 ;  /* 0x0012400801007387 */ /* 0x0001e20000100a00 */
[-C--:B------:R-:W-:Y:S01]  /*6f70*/  LEA.HI.X.SX32 R17, R11, R19.reuse, 0x1, P5 ;  /* 0x000000130b117211 */ /* 0x080fe200028f0eff */
[C---:B------:R-:W-:Y:S01]  /*6f80*/  IMAD R11, R3.reuse, 0x10b, RZ ;  /* 0x0000010b030b7824 */ /* 0x040fe200078e02ff */
[-C--:B------:R-:W-:Y:S01]  /*6f90*/  LEA.HI.X.SX32 R15, R10, R19.reuse, 0x1, P6 ;  /* 0x000000130a0f7211 */ /* 0x080fe200030f0eff */
[----:B------:R-:W-:Y:S02]  /*6fa0*/  IMAD R24, R3, 0x43, RZ ;  /* 0x0000004303187824 */ /* 0x000fe400078e02ff */
[----:B------:R1:W-:Y:S01]  /*6fb0*/  STL.64 [R1+0x1658], R16 ;  /* 0x0016581001007387 */ /* 0x0003e20000100a00 */
[----:B------:R-:W-:Y:S01]  /*6fc0*/  LEA.HI.X.SX32 R23, R11, R19, 0x1, P4 ;  /* 0x000000130b177211 */ /* 0x000fe200020f0eff */
[----:B0-----:R-:W-:-:S02]  /*6fd0*/  IMAD R8, R3, 0x86, RZ ;  /* 0x0000008603087824 */ /* 0x001fc400078e02ff */
[C---:B------:R-:W-:Y:S01]  /*6fe0*/  IMAD R9, R3.reuse, 0x10c, RZ ;  /* 0x0000010c03097824 */ /* 0x040fe200078e02ff */
[----:B------:R0:W-:Y:S01]  /*6ff0*/  STL.64 [R1+0x1238], R14 ;  /* 0x0012380e01007387 */ /* 0x0001e20000100a00 */
[C---:B------:R-:W-:Y:S01]  /*7000*/  IMAD R10, R3.reuse, 0x21e, RZ ;  /* 0x0000021e030a7824 */ /* 0x040fe200078e02ff */
[-C--:B-1----:R-:W-:Y:S01]  /*7010*/  IADD3 R16, P5, R8, R18.reuse, RZ ;  /* 0x0000001208107210 */ /* 0x082fe20007fbe0ff */
[C---:B------:R-:W-:Y:S01]  /*7020*/  IMAD R6, R3.reuse, 0x21a, RZ ;  /* 0x0000021a03067824 */ /* 0x040fe200078e02ff */
[----:B------:R1:W-:Y:S01]  /*7030*/  STL.64 [R1+0x1230], R22 ;  /* 0x0012301601007387 */ /* 0x0003e20000100a00 */
[----:B------:R-:W-:Y:S01]  /*7040*/  IMAD R11, R3, 0x220, RZ ;  /* 0x00000220030b7824 */ /* 0x000fe200078e02ff */
[----:B------:R-:W-:Y:S02]  /*7050*/  LEA.HI.X.SX32 R17, R24, R19, 0x1, P5 ;  /* 0x0000001318117211 */ /* 0x000fe400028f0eff */
[-C--:B0-----:R-:W-:Y:S02]  /*7060*/  IADD3 R14, P6, R9, R18.reuse, RZ ;  /* 0x00000012090e7210 */ /* 0x081fe40007fde0ff */
[----:B------:R-:W-:-:S02]  /*7070*/  IADD3 R12, P3, R6, R18, RZ ;  /* 0x00000012060c7210 */ /* 0x000fc40007f7e0ff */
[-C--:B------:R-:W-:Y:S02]  /*7080*/  LEA.HI.X.SX32 R15, R8, R19.reuse, 0x1, P6 ;  /* 0x00000013080f7211 */ /* 0x080fe400030f0eff */
[----:B-1----:R-:W-:Y:S01]  /*7090*/  IADD3 R22, P4, R10, R18, RZ ;  /* 0x000000120a167210 */ /* 0x002fe20007f9e0ff */
[----:B------:R-:W-:Y:S01]  /*70a0*/  IMAD R10, R3, 0x10e, RZ ;  /* 0x0000010e030a7824 */ /* 0x000fe200078e02ff */
[----:B------:R-:W-:Y:S01]  /*70b0*/  LEA.HI.X.SX32 R21, R9, R19, 0x1, P1 ;  /* 0x0000001309157211 */ /* 0x000fe200008f0eff */
[C---:B------:R-:W-:Y:S01]  /*70c0*/  IMAD R6, R3.reuse, 0x21c, RZ ;  /* 0x0000021c03067824 */ /* 0x040fe200078e02ff */
[----:B------:R0:W-:Y:S01]  /*70d0*/  STL.64 [R1+0x1868], R16 ;  /* 0x0018681001007387 */ /* 0x0001e20000100a00 */
[----:B------:R-:W-:-:S03]  /*70e0*/  IMAD R9, R3, 0x10d, RZ ;  /* 0x0000010d03097824 */ /* 0x000fc600078e02ff */
[----:B------:R1:W-:Y:S01]  /*70f0*/  STL.64 [R1+0x1650], R14 ;  /* 0x0016500e01007387 */ /* 0x0003e20000100a00 */
[-C--:B------:R-:W-:Y:S02]  /*7100*/  IADD3 R6, P2, R6, R18.reuse, RZ ;  /* 0x0000001206067210 */ /* 0x080fe40007f5e0ff */
[-C--:B------:R-:W-:Y:S02]  /*7110*/  LEA.HI.X.SX32 R13, R9, R19.reuse, 0x1, P3 ;  /* 0x00000013090d7211 */ /* 0x080fe400018f0eff */
[-C--:B0-----:R-:W-:Y:S01]  /*7120*/  IADD3 R16, P5, R11, R18.reuse, RZ ;  /* 0x000000120b107210 */ /* 0x081fe20007fbe0ff */
[----:B------:R-:W-:Y:S01]  /*7130*/  IMAD R11, R3, 0x87, RZ ;  /* 0x00000087030b7824 */ /* 0x000fe200078e02ff */
[C---:B-1----:R-:W-:Y:S01]  /*7140*/  IADD3 R14, P6, R10.reuse, R18, RZ ;  /* 0x000000120a0e7210 */ /* 0x042fe20007fde0ff */
[----:B------:R-:W-:Y:S01]  /*7150*/  STL.64 [R1+0x1228], R20 ;  /* 0x0012281401007387 */ /* 0x000fe20000100a00 */
[-C--:B------:R-:W-:Y:S02]  /*7160*/  LEA.HI.X.SX32 R7, R10, R19.reuse, 0x1, P2 ;  /* 0x000000130a077211 */ /* 0x080fe400010f0eff */
[----:B------:R-:W-:Y:S01]  /*7170*/  LEA.HI.X.SX32 R15, R11, R19, 0x1, P6 ;  /* 0x000000130b0f7211 */ /* 0x000fe200030f0eff */
[----:B------:R0:W-:Y:S01]  /*7180*/  STL.64 [R1+0x1220], R12 ;  /* 0x0012200c01007387 */ /* 0x0001e20000100a00 */
[----:B------:R-:W-:-:S03]  /*7190*/  IMAD R25, R3, 0x10f, RZ ;  /* 0x0000010f03197824 */ /* 0x000fc600078e02ff */
[----:B------:R1:W-:Y:S01]  /*71a0*/  STL.64 [R1+0x1648], R14 ;  /* 0x0016480e01007387 */ /* 0x0003e20000100a00 */
[----:B------:R-:W-:-:S03]  /*71b0*/  IMAD R24, R3, 0x44, RZ ;  /* 0x0000004403187824 */ /* 0x000fc600078e02ff */
[----:B------:R2:W-:Y:S01]  /*71c0*/  STL.64 [R1+0x1218], R6 ;  /* 0x0012180601007387 */ /* 0x0005e20000100a00 */
[----:B0-----:R-:W-:Y:S01]  /*71d0*/  IMAD R12, R3, 0x22, RZ ;  /* 0x00000022030c7824 */ /* 0x001fe200078e02ff */
[----:B------:R-:W-:-:S04]  /*71e0*/  LEA.HI.X.SX32 R23, R25, R19, 0x1, P4 ;  /* 0x0000001319177211 */ /* 0x000fc800020f0eff */
[-C--:B-1----:R-:W-:Y:S01]  /*71f0*/  IADD3 R14, P6, R12, R18.reuse, RZ ;  /* 0x000000120c0e7210 */ /* 0x082fe20007fde0ff */
[C---:B--2---:R-:W-:Y:S01]  /*7200*/  IMAD R6, R3.reuse, 0x11, RZ ;  /* 0x0000001103067824 */ /* 0x044fe200078e02ff */
[----:B------:R-:W-:Y:S01]  /*7210*/  IADD3 R10, P2, R24, R18, RZ ;  /* 0x00000012180a7210 */ /* 0x000fe20007f5e0ff */
[----:B------:R-:W-:-:S03]  /*7220*/  IMAD R13, R3, 0x110, RZ ;  /* 0x00000110030d7824 */ /* 0x000fc600078e02ff */
[-C--:B------:R-:W-:Y:S01]  /*7230*/  LEA.HI.X.SX32 R15, R6, R19.reuse, 0x1, P6 ;  /* 0x00000013060f7211 */ /* 0x080fe200030f0eff */
[C---:B------:R-:W-:Y:S01]  /*7240*/  IMAD R7, R3.reuse, 0x88, RZ ;  /* 0x0000008803077824 */ /* 0x040fe200078e02ff */
[----:B------:R0:W-:Y:S01]  /*7250*/  STL.64 [R1+0x1210], R22 ;  /* 0x0012101601007387 */ /* 0x0001e20000100a00 */
[----:B------:R-:W-:Y:S01]  /*7260*/  LEA.HI.X.SX32 R11, R12, R19, 0x1, P2 ;  /* 0x000000130c0b7211 */ /* 0x000fe200010f0eff */
[C---:B------:R-:W-:Y:S02]  /*7270*/  IMAD R8, R3.reuse, 0x222, RZ ;  /* 0x0000022203087824 */ /* 0x040fe400078e02ff */
[----:B------:R1:W-:Y:S01]  /*7280*/  STL.64 [R1+0x19f8], R14 ;  /* 0x0019f80e01007387 */ /* 0x0003e20000100a00 */
[----:B------:R-:W-:Y:S02]  /*7290*/  IMAD R6, R3, 0x226, RZ ;  /* 0x0000022603067824 */ /* 0x000fe400078e02ff */
[-C--:B------:R-:W-:Y:S01]  /*72a0*/  IADD3 R20, P1, R8, R18.reuse, RZ ;  /* 0x0000001208147210 */ /* 0x080fe20007f3e0ff */
[----:B------:R2:W-:Y:S01]  /*72b0*/  STL.64 [R1+0x1970], R10 ;  /* 0x0019700a01007387 */ /* 0x0005e20000100a00 */
[----:B0-----:R-:W-:-:S02]  /*72c0*/  IADD3 R22, P4, R7, R18, RZ ;  /* 0x0000001207167210 */ /* 0x001fc40007f9e0ff */
[-C--:B-1----:R-:W-:Y:S02]  /*72d0*/  IADD3 R14, P6, R13, R18.reuse, RZ ;  /* 0x000000120d0e7210 */ /* 0x082fe40007fde0ff */
[-C--:B------:R-:W-:Y:S02]  /*72e0*/  LEA.HI.X.SX32 R23, R24, R19.reuse, 0x1, P4 ;  /* 0x0000001318177211 */ /* 0x080fe400020f0eff */
[-C--:B------:R-:W-:Y:S01]  /*72f0*/  LEA.HI.X.SX32 R15, R7, R19.reuse, 0x1, P6 ;  /* 0x00000013070f7211 */ /* 0x080fe200030f0eff */
[C---:B------:R-:W-:Y:S01]  /*7300*/  IMAD R7, R3.reuse, 0x111, RZ ;  /* 0x0000011103077824 */ /* 0x040fe200078e02ff */
[----:B--2---:R-:W-:Y:S01]  /*7310*/  IADD3 R10, P2, R6, R18, RZ ;  /* 0x00000012060a7210 */ /* 0x004fe20007f5e0ff */
[----:B------:R-:W-:Y:S01]  /*7320*/  IMAD R6, R3, 0x112, RZ ;  /* 0x0000011203067824 */ /* 0x000fe200078e02ff */
[----:B------:R-:W-:Y:S02]  /*7330*/  STL.64 [R1+0x1860], R22 ;  /* 0x0018601601007387 */ /* 0x000fe40000100a00 */
[----:B------:R-:W-:Y:S01]  /*7340*/  LEA.HI.X.SX32 R21, R7, R19, 0x1, P1 ;  /* 0x0000001307157211 */ /* 0x000fe200008f0eff */
[C---:B------:R-:W-:Y:S01]  /*7350*/  IMAD R7, R3.reuse, 0x89, RZ ;  /* 0x0000008903077824 */ /* 0x040fe200078e02ff */
[----:B------:R0:W-:Y:S01]  /*7360*/  STL.64 [R1+0x1640], R14 ;  /* 0x0016400e01007387 */ /* 0x0001e20000100a00 */
[----:B------:R-:W-:-:S02]  /*7370*/  IMAD R8, R3, 0x224, RZ ;  /* 0x0000022403087824 */ /* 0x000fc400078e02ff */
[----:B------:R-:W-:Y:S01]  /*7380*/  IMAD R12, R3, 0x228, RZ ;  /* 0x00000228030c7824 */ /* 0x000fe200078e02ff */
[-C--:B------:R-:W-:Y:S02]  /*7390*/  LEA.HI.X.SX32 R17, R13, R19.reuse, 0x1, P5 ;  /* 0x000000130d117211 */ /* 0x080fe400028f0eff */
[-C--:B------:R-:W-:Y:S02]  /*73a0*/  IADD3 R8, P3, R8, R18.reuse, RZ ;  /* 0x0000001208087210 */ /* 0x080fe40007f7e0ff */
[-C--:B0-----:R-:W-:Y:S02]  /*73b0*/  IADD3 R14, P6, R6, R18.reuse, RZ ;  /* 0x00000012060e7210 */ /* 0x081fe40007fde0ff */
[----:B------:R-:W-:Y:S02]  /*73c0*/  IADD3 R22, P4, R12, R18, RZ ;  /* 0x000000120c167210 */ /* 0x000fe40007f9e0ff */
[----:B------:R-:W-:Y:S01]  /*73d0*/  LEA.HI.X.SX32 R15, R7, R19, 0x1, P6 ;  /* 0x00000013070f7211 */ /* 0x000fe200030f0eff */
[----:B------:R-:W-:-:S02]  /*73e0*/  IMAD R7, R3, 0x113, RZ ;  /* 0x0000011303077824 */ /* 0x000fc400078e02ff */
[C---:B------:R-:W-:Y:S02]  /*73f0*/  IMAD R12, R3.reuse, 0x22a, RZ ;  /* 0x0000022a030c7824 */ /* 0x040fe400078e02ff */
[----:B------:R-:W-:Y:S01]  /*7400*/  IMAD R13, R3, 0x22c, RZ ;  /* 0x0000022c030d7824 */ /* 0x000fe200078e02ff */
[-C--:B------:R-:W-:Y:S01]  /*7410*/  LEA.HI.X.SX32 R9, R6, R19.reuse, 0x1, P3 ;  /* 0x0000001306097211 */ /* 0x080fe200018f0eff */
[----:B------:R0:W-:Y:S01]  /*7420*/  STL.64 [R1+0x1208], R16 ;  /* 0x0012081001007387 */ /* 0x0001e20000100a00 */
[----:B------:R-:W-:-:S03]  /*7430*/  LEA.HI.X.SX32 R11, R7, R19, 0x1, P2 ;  /* 0x00000013070b7211 */ /* 0x000fc600010f0eff */
[----:B------:R1:W-:Y:S04]  /*7440*/  STL.64 [R1+0x1200], R20 ;  /* 0x0012001401007387 */ /* 0x0003e80000100a00 */
[----:B------:R2:W-:Y:S01]  /*7450*/  STL.64 [R1+0x1638], R14 ;  /* 0x0016380e01007387 */ /* 0x0005e20000100a00 */
[-C--:B0-----:R-:W-:Y:S01]  /*7460*/  IADD3 R16, P5, R12, R18.reuse, RZ ;  /* 0x000000120c107210 */ /* 0x081fe20007fbe0ff */
[----:B------:R-:W-:Y:S02]  /*7470*/  IMAD R12, R3, 0x8a, RZ ;  /* 0x0000008a030c7824 */ /* 0x000fe400078e02ff */
[----:B------:R0:W-:Y:S01]  /*7480*/  STL.64 [R1+0x11f8], R8 ;  /* 0x0011f80801007387 */ /* 0x0001e20000100a00 */
[----:B-1----:R-:W-:Y:S01]  /*7490*/  IADD3 R20, P1, R13, R18, RZ ;  /* 0x000000120d147210 */ /* 0x002fe20007f3e0ff */
[----:B------:R-:W-:-:S02]  /*74a0*/  IMAD R13, R3, 0x114, RZ ;  /* 0x00000114030d7824 */ /* 0x000fc400078e02ff */
[----:B------:R1:W-:Y:S01]  /*74b0*/  STL.64 [R1+0x11f0], R10 ;  /* 0x0011f00a01007387 */ /* 0x0003e20000100a00 */
[-C--:B------:R-:W-:Y:S01]  /*74c0*/  IADD3 R24, P6, R12, R18.reuse, RZ ;  /* 0x000000120c187210 */ /* 0x080fe20007fde0ff */
[----:B--2---:R-:W-:Y:S01]  /*74d0*/  IMAD R15, R3, 0x116, RZ ;  /* 0x00000116030f7824 */ /* 0x004fe200078e02ff */
[----:B0-----:R-:W-:Y:S01]  /*74e0*/  IADD3 R8, P3, R13, R18, RZ ;  /* 0x000000120d087210 */ /* 0x001fe20007f7e0ff */
[----:B-1----:R-:W-:-:S03]  /*74f0*/  IMAD R11, R3, 0x45, RZ ;  /* 0x00000045030b7824 */ /* 0x002fc600078e02ff */
[-C--:B------:R-:W-:Y:S02]  /*7500*/  LEA.HI.X.SX32 R9, R12, R19.reuse, 0x1, P3 ;  /* 0x000000130c097211 */ /* 0x080fe400018f0eff */
[-C--:B------:R-:W-:Y:S02]  /*7510*/  LEA.HI.X.SX32 R25, R11, R19.reuse, 0x1, P6 ;  /* 0x000000130b197211 */ /* 0x080fe400030f0eff */
[----:B------:R-:W-:Y:S01]  /*7520*/  LEA.HI.X.SX32 R23, R13, R19, 0x1, P4 ;  /* 0x000000130d177211 */ /* 0x000fe200020f0eff */
[C---:B------:R-:W-:Y:S02]  /*7530*/  IMAD R13, R3.reuse, 0x115, RZ ;  /* 0x00000115030d7824 */ /* 0x040fe400078e02ff */
[----:B------:R-:W-:Y:S01]  /*7540*/  STL.64 [R1+0x1858], R24 ;  /* 0x0018581801007387 */ /* 0x000fe20000100a00 */
[----:B------:R-:W-:-:S03]  /*7550*/  IMAD R14, R3, 0x8b, RZ ;  /* 0x0000008b030e7824 */ /* 0x000fc600078e02ff */
[----:B------:R0:W-:Y:S01]  /*7560*/  STL.64 [R1+0x1630], R8 ;  /* 0x0016300801007387 */ /* 0x0001e20000100a00 */
[----:B------:R-:W-:Y:S01]  /*7570*/  LEA.HI.X.SX32 R17, R13, R19, 0x1, P5 ;  /* 0x000000130d117211 */ /* 0x000fe200028f0eff */
[----:B------:R-:W-:Y:S02]  /*7580*/  IMAD R6, R3, 0x22e, RZ ;  /* 0x0000022e03067824 */ /* 0x000fe400078e02ff */
[----:B------:R-:W-:Y:S01]  /*7590*/  STL.64 [R1+0x11e8], R22 ;  /* 0x0011e81601007387 */ /* 0x000fe20000100a00 */
[----:B0-----:R-:W-:-:S04]  /*75a0*/  IADD3 R8, P3, R15, R18, RZ ;  /* 0x000000120f087210 */ /* 0x001fc80007f7e0ff */
[----:B------:R-:W-:Y:S01]  /*75b0*/  LEA.HI.X.SX32 R9, R14, R19, 0x1, P3 ;  /* 0x000000130e097211 */ /* 0x000fe200018f0eff */
[----:B------:R-:W-:Y:S01]  /*75c0*/  STL.64 [R1+0x11e0], R16 ;  /* 0x0011e01001007387 */ /* 0x000fe20000100a00 */
[----:B------:R-:W-:-:S03]  /*75d0*/  IADD3 R6, P2, R6, R18, RZ ;  /* 0x0000001206067210 */ /* 0x000fc60007f5e0ff */
[----:B------:R0:W-:Y:S01]  /*75e0*/  STL.64 [R1+0x1628], R8 ;  /* 0x0016280801007387 */ /* 0x0001e20000100a00 */
[----:B------:R-:W-:Y:S01]  /*75f0*/  IMAD R24, R3, 0x46, RZ ;  /* 0x0000004603187824 */ /* 0x000fe200078e02ff */
[----:B------:R-:W-:Y:S01]  /*7600*/  LEA.HI.X.SX32 R21, R15, R19, 0x1, P1 ;  /* 0x000000130f157211 */ /* 0x000fe200008f0eff */
[C---:B------:R-:W-:Y:S02]  /*7610*/  IMAD R14, R3.reuse, 0x8c, RZ ;  /* 0x0000008c030e7824 */ /* 0x040fe400078e02ff */
[C---:B0-----:R-:W-:Y:S02]  /*7620*/  IMAD R9, R3.reuse, 0x117, RZ ;  /* 0x0000011703097824 */ /* 0x041fe400078e02ff */
[----:B------:R-:W-:-:S03]  /*7630*/  IMAD R8, R3, 0x118, RZ ;  /* 0x0000011803087824 */ /* 0x000fc600078e02ff */
[----:B------:R-:W-:Y:S01]  /*7640*/  LEA.HI.X.SX32 R7, R9, R19, 0x1, P2 ;  /* 0x0000001309077211 */ /* 0x000fe200010f0eff */
[C---:B------:R-:W-:Y:S01]  /*7650*/  IMAD R15, R3.reuse, 0x23, RZ ;  /* 0x00000023030f7824 */ /* 0x040fe200078e02ff */
[----:B------:R-:W-:Y:S01]  /*7660*/  IADD3 R16, P3, R24, R18, RZ ;  /* 0x0000001218107210 */ /* 0x000fe20007f7e0ff */
[----:B------:R0:W-:Y:S01]  /*7670*/  STL.64 [R1+0x11d8], R20 ;  /* 0x0011d81401007387 */ /* 0x0001e20000100a00 */
[----:B------:R-:W-:-:S03]  /*7680*/  IMAD R10, R3, 0x230, RZ ;  /* 0x00000230030a7824 */ /* 0x000fc600078e02ff */
[----:B------:R1:W-:Y:S01]  /*7690*/  STL.64 [R1+0x11d0], R6 ;  /* 0x0011d00601007387 */ /* 0x0003e20000100a00 */
[-C--:B------:R-:W-:Y:S01]  /*76a0*/  LEA.HI.X.SX32 R17, R15, R19.reuse, 0x1, P3 ;  /* 0x000000130f117211 */ /* 0x080fe200018f0eff */
[C---:B------:R-:W-:Y:S01]  /*76b0*/  IMAD R9, R3.reuse, 0x236, RZ ;  /* 0x0000023603097824 */ /* 0x040fe200078e02ff */
[-C--:B0-----:R-:W-:Y:S02]  /*76c0*/  IADD3 R20, P1, R14, R18.reuse, RZ ;  /* 0x000000120e147210 */ /* 0x081fe40007f3e0ff */
[-C--:B-1----:R-:W-:Y:S02]  /*76d0*/  IADD3 R6, P2, R8, R18.reuse, RZ ;  /* 0x0000001208067210 */ /* 0x082fe40007f5e0ff */
[-C--:B------:R-:W-:Y:S02]  /*76e0*/  LEA.HI.X.SX32 R21, R24, R19.reuse, 0x1, P1 ;  /* 0x0000001318157211 */ /* 0x080fe400008f0eff */
[-C--:B------:R-:W-:Y:S01]  /*76f0*/  LEA.HI.X.SX32 R7, R14, R19.reuse, 0x1, P2 ;  /* 0x000000130e077211 */ /* 0x080fe200010f0eff */
[----:B------:R-:W-:Y:S01]  /*7700*/  IMAD R12, R3, 0x232, RZ ;  /* 0x00000232030c7824 */ /* 0x000fe200078e02ff */
[-C--:B------:R-:W-:Y:S01]  /*7710*/  IADD3 R10, P6, R10, R18.reuse, RZ ;  /* 0x000000120a0a7210 */ /* 0x080fe20007fde0ff */
[----:B------:R0:W-:Y:S03]  /*7720*/  STL.64 [R1+0x1968], R16 ;  /* 0x0019681001007387 */ /* 0x0001e60000100a00 */
[----:B------:R-:W-:Y:S01]  /*7730*/  LEA.HI.X.SX32 R11, R8, R19, 0x1, P6 ;  /* 0x00000013080b7211 */ /* 0x000fe200030f0eff */
[----:B------:R-:W-:Y:S01]  /*7740*/  STL.64 [R1+0x1850], R20 ;  /* 0x0018501401007387 */ /* 0x000fe20000100a00 */
[----:B------:R-:W-:-:S03]  /*7750*/  IADD3 R22, P4, R12, R18, RZ ;  /* 0x000000120c167210 */ /* 0x000fc60007f9e0ff */
[----:B------:R1:W-:Y:S01]  /*7760*/  STL.64 [R1+0x1620], R6 ;  /* 0x0016200601007387 */ /* 0x0003e20000100a00 */
[----:B------:R-:W-:Y:S01]  /*7770*/  IMAD R12, R3, 0x234, RZ ;  /* 0x00000234030c7824 */ /* 0x000fe200078e02ff */
[-C--:B0-----:R-:W-:Y:S01]  /*7780*/  IADD3 R16, P3, R9, R18.reuse, RZ ;  /* 0x0000001209107210 */ /* 0x081fe20007f7e0ff */
[C---:B------:R-:W-:Y:S01]  /*7790*/  IMAD R9, R3.reuse, 0x11a, RZ ;  /* 0x0000011a03097824 */ /* 0x040fe200078e02ff */
[----:B------:R0:W-:Y:S01]  /*77a0*/  STL.64 [R1+0x11c8], R10 ;  /* 0x0011c80a01007387 */ /* 0x0001e20000100a00 */
[C---:B------:R-:W-:Y:S02]  /*77b0*/  IMAD R15, R3.reuse, 0x238, RZ ;  /* 0x00000238030f7824 */ /* 0x040fe400078e02ff */
[C---:B-1----:R-:W-:Y:S02]  /*77c0*/  IMAD R6, R3.reuse, 0x23a, RZ ;  /* 0x0000023a03067824 */ /* 0x042fe400078e02ff */
[----:B------:R-:W-:Y:S01]  /*77d0*/  IMAD R7, R3, 0x119, RZ ;  /* 0x0000011903077824 */ /* 0x000fe200078e02ff */
[-C--:B------:R-:W-:Y:S01]  /*77e0*/  IADD3 R14, P2, R9, R18.reuse, RZ ;  /* 0x00000012090e7210 */ /* 0x080fe20007f5e0ff */
[C---:B------:R-:W-:Y:S01]  /*77f0*/  IMAD R8, R3.reuse, 0x8d, RZ ;  /* 0x0000008d03087824 */ /* 0x040fe200078e02ff */
[----:B0-----:R-:W-:Y:S01]  /*7800*/  IADD3 R10, P6, R6, R18, RZ ;  /* 0x00000012060a7210 */ /* 0x001fe20007fde0ff */
[----:B------:R-:W-:Y:S01]  /*7810*/  IMAD R6, R3, 0x23c, RZ ;  /* 0x0000023c03067824 */ /* 0x000fe200078e02ff */
[----:B------:R-:W-:-:S02]  /*7820*/  LEA.HI.X.SX32 R23, R7, R19, 0x1, P4 ;  /* 0x0000001307177211 */ /* 0x000fc400020f0eff */
[-C--:B------:R-:W-:Y:S02]  /*7830*/  IADD3 R12, P5, R12, R18.reuse, RZ ;  /* 0x000000120c0c7210 */ /* 0x080fe40007fbe0ff */
[-C--:B------:R-:W-:Y:S01]  /*7840*/  IADD3 R20, P1, R15, R18.reuse, RZ ;  /* 0x000000120f147210 */ /* 0x080fe20007f3e0ff */
[----:B------:R0:W-:Y:S01]  /*7850*/  STL.64 [R1+0x11c0], R22 ;  /* 0x0011c01601007387 */ /* 0x0001e20000100a00 */
[-C--:B------:R-:W-:Y:S01]  /*7860*/  LEA.HI.X.SX32 R15, R8, R19.reuse, 0x1, P2 ;  /* 0x00000013080f7211 */ /* 0x080fe200010f0eff */
[----:B------:R-:W-:Y:S01]  /*7870*/  IMAD R7, R3, 0x8e, RZ ;  /* 0x0000008e03077824 */ /* 0x000fe200078e02ff */
[-C--:B------:R-:W-:Y:S01]  /*7880*/  LEA.HI.X.SX32 R13, R9, R19.reuse, 0x1, P5 ;  /* 0x00000013090d7211 */ /* 0x080fe200028f0eff */
[C---:B------:R-:W-:Y:S02]  /*7890*/  IMAD R8, R3.reuse, 0x11b, RZ ;  /* 0x0000011b03087824 */ /* 0x040fe400078e02ff */
[----:B------:R1:W-:Y:S01]  /*78a0*/  STL.64 [R1+0x1618], R14 ;  /* 0x0016180e01007387 */ /* 0x0003e20000100a00 */
[C---:B------:R-:W-:Y:S01]  /*78b0*/  IMAD R24, R3.reuse, 0x47, RZ ;  /* 0x0000004703187824 */ /* 0x040fe200078e02ff */
[----:B0-----:R-:W-:Y:S01]  /*78c0*/  IADD3 R22, P4, R6, R18, RZ ;  /* 0x0000001206167210 */ /* 0x001fe20007f9e0ff */
[----:B------:R-:W-:Y:S01]  /*78d0*/  IMAD R6, R3, 0x11c, RZ ;  /* 0x0000011c03067824 */ /* 0x000fe200078e02ff */
[----:B------:R0:W-:Y:S01]  /*78e0*/  STL.64 [R1+0x11b8], R12 ;  /* 0x0011b80c01007387 */ /* 0x0001e20000100a00 */
[----:B------:R-:W-:-:S02]  /*78f0*/  LEA.HI.X.SX32 R17, R8, R19, 0x1, P3 ;  /* 0x0000001308117211 */ /* 0x000fc400018f0eff */
[-C--:B-1----:R-:W-:Y:S01]  /*7900*/  IADD3 R14, P2, R7, R18.reuse, RZ ;  /* 0x00000012070e7210 */ /* 0x082fe20007f5e0ff */
[----:B------:R-:W-:Y:S01]  /*7910*/  IMAD R9, R3, 0x23e, RZ ;  /* 0x0000023e03097824 */ /* 0x000fe200078e02ff */
[-C--:B------:R-:W-:Y:S02]  /*7920*/  LEA.HI.X.SX32 R21, R6, R19.reuse, 0x1, P1 ;  /* 0x0000001306157211 */ /* 0x080fe400008f0eff */
[-C--:B------:R-:W-:Y:S02]  /*7930*/  LEA.HI.X.SX32 R15, R24, R19.reuse, 0x1, P2 ;  /* 0x00000013180f7211 */ /* 0x080fe400010f0eff */
[----:B0-----:R-:W-:Y:S01]  /*7940*/  IADD3 R12, P5, R6, R18, RZ ;  /* 0x00000012060c7210 */ /* 0x001fe20007fbe0ff */
[----:B------:R0:W-:Y:S03]  /*7950*/  STL.64 [R1+0x11b0], R16 ;  /* 0x0011b01001007387 */ /* 0x0001e60000100a00 */
[----:B------:R-:W-:Y:S01]  /*7960*/  LEA.HI.X.SX32 R13, R7, R19, 0x1, P5 ;  /* 0x00000013070d7211 */ /* 0x000fe200028f0eff */
[C---:B------:R-:W-:Y:S01]  /*7970*/  IMAD R7, R3.reuse, 0x242, RZ ;  /* 0x0000024203077824 */ /* 0x040fe200078e02ff */
[----:B------:R1:W-:Y:S01]  /*7980*/  STL.64 [R1+0x1848], R14 ;  /* 0x0018480e01007387 */ /* 0x0003e20000100a00 */
[----:B------:R-:W-:-:S02]  /*7990*/  IMAD R8, R3, 0x240, RZ ;  /* 0x0000024003087824 */ /* 0x000fc400078e02ff */
[----:B------:R-:W-:Y:S01]  /*79a0*/  IMAD R6, R3, 0x11d, RZ ;  /* 0x0000011d03067824 */ /* 0x000fe200078e02ff */
[----:B------:R2:W-:Y:S01]  /*79b0*/  STL.64 [R1+0x1610], R12 ;  /* 0x0016100c01007387 */ /* 0x0005e20000100a00 */
[-C--:B0-----:R-:W-:Y:S01]  /*79c0*/  IADD3 R16, P3, R9, R18.reuse, RZ ;  /* 0x0000001209107210 */ /* 0x081fe20007f7e0ff */
[C---:B------:R-:W-:Y:S02]  /*79d0*/  IMAD R9, R3.reuse, 0x11e, RZ ;  /* 0x0000011e03097824 */ /* 0x040fe400078e02ff */
[----:B------:R0:W-:Y:S01]  /*79e0*/  STL.64 [R1+0x11a8], R20 ;  /* 0x0011a81401007387 */ /* 0x0001e20000100a00 */
[----:B------:R-:W-:Y:S02]  /*79f0*/  LEA.HI.X.SX32 R11, R6, R19, 0x1, P6 ;  /* 0x00000013060b7211 */ /* 0x000fe400030f0eff */
[-C--:B-1----:R-:W-:Y:S01]  /*7a00*/  IADD3 R14, P2, R8, R18.reuse, RZ ;  /* 0x00000012080e7210 */ /* 0x082fe20007f5e0ff */
[----:B------:R-:W-:Y:S01]  /*7a10*/  IMAD R8, R3, 0x244, RZ ;  /* 0x0000024403087824 */ /* 0x000fe200078e02ff */
[----:B--2---:R-:W-:-:S02]  /*7a20*/  IADD3 R12, P5, R9, R18, RZ ;  /* 0x00000012090c7210 */ /* 0x004fc40007fbe0ff */
[-C--:B0-----:R-:W-:Y:S01]  /*7a30*/  IADD3 R20, P1, R7, R18.reuse, RZ ;  /* 0x0000001207147210 */ /* 0x081fe20007f3e0ff */
[C---:B------:R-:W-:Y:S01]  /*7a40*/  IMAD R7, R3.reuse, 0x8f, RZ ;  /* 0x0000008f03077824 */ /* 0x040fe200078e02ff */
[----:B------:R0:W-:Y:S01]  /*7a50*/  STL.64 [R1+0x11a0], R10 ;  /* 0x0011a00a01007387 */ /* 0x0001e20000100a00 */
[----:B------:R-:W-:Y:S01]  /*7a60*/  IMAD R6, R3, 0x12, RZ ;  /* 0x0000001203067824 */ /* 0x000fe200078e02ff */
[-C--:B------:R-:W-:Y:S02]  /*7a70*/  LEA.HI.X.SX32 R23, R9, R19.reuse, 0x1, P4 ;  /* 0x0000001309177211 */ /* 0x080fe400020f0eff */
[-C--:B------:R-:W-:Y:S01]  /*7a80*/  LEA.HI.X.SX32 R13, R7, R19.reuse, 0x1, P5 ;  /* 0x00000013070d7211 */ /* 0x080fe200028f0eff */
[C---:B------:R-:W-:Y:S02]  /*7a90*/  IMAD R7, R3.reuse, 0x11f, RZ ;  /* 0x0000011f03077824 */ /* 0x040fe400078e02ff */
[C---:B------:R-:W-:Y:S01]  /*7aa0*/  IMAD R25, R3.reuse, 0x9, RZ ;  /* 0x0000000903197824 */ /* 0x040fe200078e02ff */
[----:B0-----:R-:W-:Y:S01]  /*7ab0*/  IADD3 R10, P6, R8, R18, RZ ;  /* 0x00000012080a7210 */ /* 0x001fe20007fde0ff */
[----:B------:R-:W-:Y:S01]  /*7ac0*/  IMAD R8, R3, 0x24, RZ ;  /* 0x0000002403087824 */ /* 0x000fe200078e02ff */
[----:B------:R0:W-:Y:S01]  /*7ad0*/  STL.64 [R1+0x1608], R12 ;  /* 0x0016080c01007387 */ /* 0x0001e20000100a00 */
[----:B------:R-:W-:Y:S01]  /*7ae0*/  LEA.HI.X.SX32 R17, R7, R19, 0x1, P3 ;  /* 0x0000001307117211 */ /* 0x000fe200018f0eff */
[----:B------:R-:W-:-:S02]  /*7af0*/  IMAD R24, R3, 0x48, RZ ;  /* 0x0000004803187824 */ /* 0x000fc400078e02ff */
[----:B------:R1:W-:Y:S01]  /*7b00*/  STL.64 [R1+0x1198], R22 ;  /* 0x0011981601007387 */ /* 0x0003e20000100a00 */
[----:B------:R-:W-:Y:S01]  /*7b10*/  IMAD R9, R3, 0x120, RZ ;  /* 0x0000012003097824 */ /* 0x000fe200078e02ff */
[-C--:B0-----:R-:W-:Y:S02]  /*7b20*/  IADD3 R12, P5, R6, R18.reuse, RZ ;  /* 0x00000012060c7210 */ /* 0x081fe40007fbe0ff */
[----:B-1----:R-:W-:Y:S02]  /*7b30*/  IADD3 R22, P4, R8, R18, RZ ;  /* 0x0000001208167210 */ /* 0x002fe40007f9e0ff */
[-C--:B------:R-:W-:Y:S01]  /*7b40*/  LEA.HI.X.SX32 R13, R25, R19.reuse, 0x1, P5 ;  /* 0x00000013190d7211 */ /* 0x080fe200028f0eff */
[----:B------:R0:W-:Y:S01]  /*7b50*/  STL.64 [R1+0x1190], R16 ;  /* 0x0011901001007387 */ /* 0x0001e20000100a00 */
[----:B------:R-:W-:Y:S01]  /*7b60*/  LEA.HI.X.SX32 R23, R6, R19, 0x1, P4 ;  /* 0x0000001306177211 */ /* 0x000fe200020f0eff */
[C---:B------:R-:W-:Y:S02]  /*7b70*/  IMAD R7, R3.reuse, 0x90, RZ ;  /* 0x0000009003077824 */ /* 0x040fe400078e02ff */
[----:B------:R1:W-:Y:S01]  /*7b80*/  STL.64 [R1+0x1a38], R12 ;  /* 0x001a380c01007387 */ /* 0x0003e20000100a00 */
[----:B------:R-:W-:-:S03]  /*7b90*/  IMAD R6, R3, 0x246, RZ ;  /* 0x0000024603067824 */ /* 0x000fc600078e02ff */
[----:B------:R2:W-:Y:S01]  /*7ba0*/  STL.64 [R1+0x19f0], R22 ;  /* 0x0019f01601007387 */ /* 0x0005e20000100a00 */
[----:B0-----:R-:W-:-:S04]  /*7bb0*/  IADD3 R16, P3, R24, R18, RZ ;  /* 0x0000001218107210 */ /* 0x001fc80007f7e0ff */
[-C--:B------:R-:W-:Y:S02]  /*7bc0*/  LEA.HI.X.SX32 R17, R8, R19.reuse, 0x1, P3 ;  /* 0x0000001308117211 */ /* 0x080fe400018f0eff */
[-C--:B-1----:R-:W-:Y:S02]  /*7bd0*/  IADD3 R12, P5, R7, R18.reuse, RZ ;  /* 0x00000012070c7210 */ /* 0x082fe40007fbe0ff */
[-C--:B--2---:R-:W-:Y:S01]  /*7be0*/  IADD3 R22, P4, R9, R18.reuse, RZ ;  /* 0x0000001209167210 */ /* 0x084fe20007f9e0ff */
[----:B------:R0:W-:Y:S01]  /*7bf0*/  STL.64 [R1+0x1960], R16 ;  /* 0x0019601001007387 */ /* 0x0001e20000100a00 */
[-C--:B------:R-:W-:Y:S02]  /*7c00*/  LEA.HI.X.SX32 R13, R24, R19.reuse, 0x1, P5 ;  /* 0x00000013180d7211 */ /* 0x080fe400028f0eff */
[-C--:B------:R-:W-:Y:S01]  /*7c10*/  LEA.HI.X.SX32 R23, R7, R19.reuse, 0x1, P4 ;  /* 0x0000001307177211 */ /* 0x080fe200020f0eff */
[C---:B------:R-:W-:Y:S02]  /*7c20*/  IMAD R7, R3.reuse, 0x121, RZ ;  /* 0x0000012103077824 */ /* 0x040fe400078e02ff */
[C---:B------:R-:W-:Y:S01]  /*7c30*/  IMAD R8, R3.reuse, 0x248, RZ ;  /* 0x0000024803087824 */ /* 0x040fe200078e02ff */
[----:B------:R1:W-:Y:S01]  /*7c40*/  STL.64 [R1+0x1840], R12 ;  /* 0x0018400c01007387 */ /* 0x0003e20000100a00 */
[-C--:B0-----:R-:W-:Y:S01]  /*7c50*/  IADD3 R16, P3, R6, R18.reuse, RZ ;  /* 0x0000001206107210 */ /* 0x081fe20007f7e0ff */
[----:B------:R-:W-:Y:S01]  /*7c60*/  IMAD R6, R3, 0x122, RZ ;  /* 0x0000012203067824 */ /* 0x000fe200078e02ff */
[-C--:B------:R-:W-:Y:S01]  /*7c70*/  LEA.HI.X.SX32 R21, R7, R19.reuse, 0x1, P1 ;  /* 0x0000001307157211 */ /* 0x080fe200008f0eff */
[----:B------:R0:W-:Y:S01]  /*7c80*/  STL.64 [R1+0x1600], R22 ;  /* 0x0016001601007387 */ /* 0x0001e20000100a00 */
[----:B------:R-:W-:Y:S01]  /*7c90*/  LEA.HI.X.SX32 R15, R9, R19, 0x1, P2 ;  /* 0x00000013090f7211 */ /* 0x000fe200010f0eff */
[C---:B------:R-:W-:Y:S01]  /*7ca0*/  IMAD R7, R3.reuse, 0x91, RZ ;  /* 0x0000009103077824 */ /* 0x040fe200078e02ff */
[----:B-1----:R-:W-:Y:S01]  /*7cb0*/  IADD3 R12, P5, R8, R18, RZ ;  /* 0x00000012080c7210 */ /* 0x002fe20007fbe0ff */
[----:B------:R-:W-:-:S02]  /*7cc0*/  IMAD R8, R3, 0x24a, RZ ;  /* 0x0000024a03087824 */ /* 0x000fc400078e02ff */
[----:B------:R-:W-:Y:S01]  /*7cd0*/  IMAD R9, R3, 0x24c, RZ ;  /* 0x0000024c03097824 */ /* 0x000fe200078e02ff */
[----:B------:R1:W-:Y:S01]  /*7ce0*/  STL.64 [R1+0x1188], R14 ;  /* 0x0011880e01007387 */ /* 0x0003e20000100a00 */
[----:B0-----:R-:W-:-:S03]  /*7cf0*/  IADD3 R22, P4, R6, R18, RZ ;  /* 0x0000001206167210 */ /* 0x001fc60007f9e0ff */
[----:B------:R0:W-:Y:S01]  /*7d00*/  STL.64 [R1+0x1180], R20 ;  /* 0x0011801401007387 */ /* 0x0001e20000100a00 */
[-C--:B------:R-:W-:Y:S02]  /*7d10*/  LEA.HI.X.SX32 R11, R6, R19.reuse, 0x1, P6 ;  /* 0x00000013060b7211 */ /* 0x080fe400030f0eff */
[-C--:B------:R-:W-:Y:S01]  /*7d20*/  LEA.HI.X.SX32 R23, R7, R19.reuse, 0x1, P4 ;  /* 0x0000001307177211 */ /* 0x080fe200020f0eff */
[C---:B------:R-:W-:Y:S01]  /*7d30*/  IMAD R7, R3.reuse, 0x123, RZ ;  /* 0x0000012303077824 */ /* 0x040fe200078e02ff */
[-C--:B-1----:R-:W-:Y:S01]  /*7d40*/  IADD3 R14, P2, R8, R18.reuse, RZ ;  /* 0x00000012080e7210 */ /* 0x082fe20007f5e0ff */
[----:B------:R-:W-:Y:S01]  /*7d50*/  IMAD R8, R3, 0x92, RZ ;  /* 0x0000009203087824 */ /* 0x000fe200078e02ff */
[----:B0-----:R-:W-:Y:S01]  /*7d60*/  IADD3 R20, P1, R9, R18, RZ ;  /* 0x0000001209147210 */ /* 0x001fe20007f3e0ff */
[----:B------:R-:W-:Y:S01]  /*7d70*/  IMAD R9, R3, 0x124, RZ ;  /* 0x0000012403097824 */ /* 0x000fe200078e02ff */
[----:B------:R0:W-:Y:S01]  /*7d80*/  STL.64 [R1+0x15f8], R22 ;  /* 0x0015f81601007387 */ /* 0x0001e20000100a00 */
[----:B------:R-:W-:Y:S01]  /*7d90*/  LEA.HI.X.SX32 R17, R7, R19, 0x1, P3 ;  /* 0x0000001307117211 */ /* 0x000fe200018f0eff */
[----:B------:R-:W-:-:S02]  /*7da0*/  IMAD R24, R3, 0x49, RZ ;  /* 0x0000004903187824 */ /* 0x000fc400078e02ff */
[----:B------:R1:W-:Y:S01]  /*7db0*/  STL.64 [R1+0x1178], R10 ;  /* 0x0011780a01007387 */ /* 0x0003e20000100a00 */
[----:B------:R-:W-:-:S03]  /*7dc0*/  LEA.HI.X.SX32 R13, R9, R19, 0x1, P5 ;  /* 0x00000013090d7211 */ /* 0x000fc600028f0eff */
[----:B------:R2:W-:Y:S01]  /*7dd0*/  STL.64 [R1+0x1170], R16 ;  /* 0x0011701001007387 */ /* 0x0005e20000100a00 */
[-C--:B0-----:R-:W-:Y:S02]  /*7de0*/  IADD3 R22, P4, R8, R18.reuse, RZ ;  /* 0x0000001208167210 */ /* 0x081fe40007f9e0ff */
[-C--:B-1----:R-:W-:Y:S02]  /*7df0*/  IADD3 R10, P6, R9, R18.reuse, RZ ;  /* 0x00000012090a7210 */ /* 0x082fe40007fde0ff */
[-C--:B------:R-:W-:Y:S01]  /*7e00*/  LEA.HI.X.SX32 R23, R24, R19.reuse, 0x1, P4 ;  /* 0x0000001318177211 */ /* 0x080fe200020f0eff */
[C---:B--2---:R-:W-:Y:S01]  /*7e10*/  IMAD R16, R3.reuse, 0x250, RZ ;  /* 0x0000025003107824 */ /* 0x044fe200078e02ff */
[----:B------:R-:W-:Y:S01]  /*7e20*/  LEA.HI.X.SX32 R11, R8, R19, 0x1, P6 ;  /* 0x00000013080b7211 */ /* 0x000fe200030f0eff */
[C---:B------:R-:W-:Y:S02]  /*7e30*/  IMAD R17, R3.reuse, 0x126, RZ ;  /* 0x0000012603117824 */ /* 0x040fe400078e02ff */
[----:B------:R0:W-:Y:S04]  /*7e40*/  STL.64 [R1+0x1838], R22 ;  /* 0x0018381601007387 */ /* 0x0001e80000100a00 */
[----:B------:R1:W-:Y:S04]  /*7e50*/  STL.64 [R1+0x15f0], R10 ;  /* 0x0015f00a01007387 */ /* 0x0003e80000100a00 */
[----:B------:R2:W-:Y:S01]  /*7e60*/  STL.64 [R1+0x1168], R12 ;  /* 0x0011680c01007387 */ /* 0x0005e20000100a00 */
[-C--:B0-----:R-:W-:Y:S01]  /*7e70*/  IADD3 R22, P4, R16, R18.reuse, RZ ;  /* 0x0000001210167210 */ /* 0x081fe20007f9e0ff */
[----:B------:R-:W-:Y:S01]  /*7e80*/  IMAD R16, R3, 0x125, RZ ;  /* 0x0000012503107824 */ /* 0x000fe200078e02ff */
[----:B-1----:R-:W-:Y:S01]  /*7e90*/  IADD3 R10, P6, R17, R18, RZ ;  /* 0x00000012110a7210 */ /* 0x002fe20007fde0ff */
[----:B--2---:R-:W-:-:S03]  /*7ea0*/  IMAD R12, R3, 0x93, RZ ;  /* 0x00000093030c7824 */ /* 0x004fc600078e02ff */
[-C--:B------:R-:W-:Y:S01]  /*7eb0*/  LEA.HI.X.SX32 R15, R16, R19.reuse, 0x1, P2 ;  /* 0x00000013100f7211 */ /* 0x080fe200010f0eff */
[----:B------:R-:W-:Y:S01]  /*7ec0*/  IMAD R6, R3, 0x24e, RZ ;  /* 0x0000024e03067824 */ /* 0x000fe200078e02ff */
[----:B------:R-:W-:-:S03]  /*7ed0*/  LEA.HI.X.SX32 R11, R12, R19, 0x1, P6 ;  /* 0x000000130c0b7211 */ /* 0x000fc600030f0eff */
[----:B------:R-:W-:Y:S01]  /*7ee0*/  STL.64 [R1+0x1160], R14 ;  /* 0x0011600e01007387 */ /* 0x000fe20000100a00 */
[----:B------:R-:W-:-:S03]  /*7ef0*/  IADD3 R6, P3, R6, R18, RZ ;  /* 0x0000001206067210 */ /* 0x000fc60007f7e0ff */
[----:B------:R0:W-:Y:S01]  /*7f00*/  STL.64 [R1+0x15e8], R10 ;  /* 0x0015e80a01007387 */ /* 0x0001e20000100a00 */
[----:B------:R-:W-:Y:S01]  /*7f10*/  IMAD R24, R3, 0x4a, RZ ;  /* 0x0000004a03187824 */ /* 0x000fe200078e02ff */
[----:B------:R-:W-:Y:S01]  /*7f20*/  LEA.HI.X.SX32 R21, R17, R19, 0x1, P1 ;  /* 0x0000001311157211 */ /* 0x000fe200008f0eff */
[C---:B------:R-:W-:Y:S02]  /*7f30*/  IMAD R16, R3.reuse, 0x94, RZ ;  /* 0x0000009403107824 */ /* 0x040fe400078e02ff */
[C---:B------:R-:W-:Y:S02]  /*7f40*/  IMAD R13, R3.reuse, 0x254, RZ ;  /* 0x00000254030d7824 */ /* 0x040fe400078e02ff */
[C---:B0-----:R-:W-:Y:S02]  /*7f50*/  IMAD R11, R3.reuse, 0x127, RZ ;  /* 0x00000127030b7824 */ /* 0x041fe400078e02ff */
[----:B------:R-:W-:-:S03]  /*7f60*/  IMAD R10, R3, 0x128, RZ ;  /* 0x00000128030a7824 */ /* 0x000fc600078e02ff */
[----:B------:R-:W-:Y:S01]  /*7f70*/  LEA.HI.X.SX32 R7, R11, R19, 0x1, P3 ;  /* 0x000000130b077211 */ /* 0x000fe200018f0eff */
[----:B------:R-:W-:Y:S01]  /*7f80*/  IMAD R17, R3, 0x25, RZ ;  /* 0x0000002503117824 */ /* 0x000fe200078e02ff */
[-C--:B------:R-:W-:Y:S01]  /*7f90*/  IADD3 R12, P6, R24, R18.reuse, RZ ;  /* 0x00000012180c7210 */ /* 0x080fe20007fde0ff */
[----:B------:R0:W-:Y:S01]  /*7fa0*/  STL.64 [R1+0x1158], R20 ;  /* 0x0011581401007387 */ /* 0x0001e20000100a00 */
[----:B------:R-:W-:-:S03]  /*7fb0*/  IADD3 R14, P2, R13, R18, RZ ;  /* 0x000000120d0e7210 */ /* 0x000fc60007f5e0ff */
[----:B------:R1:W-:Y:S01]  /*7fc0*/  STL.64 [R1+0x1150], R6 ;  /* 0x0011500601007387 */ /* 0x0003e20000100a00 */
[-C--:B------:R-:W-:Y:S01]  /*7fd0*/  LEA.HI.X.SX32 R13, R17, R19.reuse, 0x1, P6 ;  /* 0x00000013110d7211 */ /* 0x080fe200030f0eff */
[C---:B------:R-:W-:Y:S01]  /*7fe0*/  IMAD R11, R3.reuse, 0x256, RZ ;  /* 0x00000256030b7824 */ /* 0x040fe200078e02ff */
[-C--:B0-----:R-:W-:Y:S02]  /*7ff0*/  IADD3 R20, P1, R16, R18.reuse, RZ ;  /* 0x0000001210147210 */ /* 0x081fe40007f3e0ff */
[-C--:B-1----:R-:W-:Y:S02]  /*8000*/  IADD3 R6, P3, R10, R18.reuse, RZ ;  /* 0x000000120a067210 */ /* 0x082fe40007f7e0ff */
[-C--:B------:R-:W-:Y:S02]  /*8010*/  LEA.HI.X.SX32 R21, R24, R19.reuse, 0x1, P1 ;  /* 0x0000001318157211 */ /* 0x080fe400008f0eff */
[----:B------:R-:W-:Y:S01]  /*8020*/  LEA.HI.X.SX32 R7, R16, R19, 0x1, P3 ;  /* 0x0000001310077211 */ /* 0x000fe200018f0eff */
[----:B------:R-:W-:Y:S01]  /*8030*/  IMAD R8, R3, 0x252, RZ ;  /* 0x0000025203087824 */ /* 0x000fe200078e02ff */
[----:B------:R0:W-:Y:S04]  /*8040*/  STL.64 [R1+0x1958], R12 ;  /* 0x0019580c01007387 */ /* 0x0001e80000100a00 */
[----:B------:R-:W-:Y:S01]  /*8050*/  STL.64 [R1+0x1830], R20 ;  /* 0x0018301401007387 */ /* 0x000fe20000100a00 */
[----:B------:R-:W-:-:S03]  /*8060*/  IADD3 R8, P5, R8, R18, RZ ;  /* 0x0000001208087210 */ /* 0x000fc60007fbe0ff */
[----:B------:R1:W-:Y:S01]  /*8070*/  STL.64 [R1+0x15e0], R6 ;  /* 0x0015e00601007387 */ /* 0x0003e20000100a00 */
[-C--:B0-----:R-:W-:Y:S01]  /*8080*/  IADD3 R12, P6, R11, R18.reuse, RZ ;  /* 0x000000120b0c7210 */ /* 0x081fe20007fde0ff */
[C---:B------:R-:W-:Y:S01]  /*8090*/  IMAD R11, R3.reuse, 0x12a, RZ ;  /* 0x0000012a030b7824 */ /* 0x040fe200078e02ff */
[-C--:B------:R-:W-:Y:S01]  /*80a0*/  LEA.HI.X.SX32 R23, R10, R19.reuse, 0x1, P4 ;  /* 0x000000130a177211 */ /* 0x080fe200020f0eff */
[C---:B------:R-:W-:Y:S02]  /*80b0*/  IMAD R17, R3.reuse, 0x258, RZ ;  /* 0x0000025803117824 */ /* 0x040fe400078e02ff */
[C---:B-1----:R-:W-:Y:S02]  /*80c0*/  IMAD R7, R3.reuse, 0x25a, RZ ;  /* 0x0000025a03077824 */ /* 0x042fe400078e02ff */
[----:B------:R-:W-:Y:S01]  /*80d0*/  IMAD R6, R3, 0x129, RZ ;  /* 0x0000012903067824 */ /* 0x000fe200078e02ff */
[-C--:B------:R-:W-:Y:S01]  /*80e0*/  IADD3 R16, P3, R11, R18.reuse, RZ ;  /* 0x000000120b107210 */ /* 0x080fe20007f7e0ff */
[----:B------:R-:W-:Y:S01]  /*80f0*/  IMAD R10, R3, 0x95, RZ ;  /* 0x00000095030a7824 */ /* 0x000fe200078e02ff */
[-C--:B------:R-:W-:Y:S01]  /*8100*/  IADD3 R24, P4, R7, R18.reuse, RZ ;  /* 0x0000001207187210 */ /* 0x080fe20007f9e0ff */
[----:B------:R-:W-:Y:S01]  /*8110*/  IMAD R7, R3, 0x25c, RZ ;  /* 0x0000025c03077824 */ /* 0x000fe200078e02ff */
[----:B------:R-:W-:Y:S01]  /*8120*/  LEA.HI.X.SX32 R9, R6, R19, 0x1, P5 ;  /* 0x0000001306097211 */ /* 0x000fe200028f0eff */
[----:B------:R0:W-:Y:S01]  /*8130*/  STL.64 [R1+0x1148], R22 ;  /* 0x0011481601007387 */ /* 0x0001e20000100a00 */
[----:B------:R-:W-:-:S02]  /*8140*/  IADD3 R20, P1, R17, R18, RZ ;  /* 0x0000001211147210 */ /* 0x000fc40007f3e0ff */
[-C--:B------:R-:W-:Y:S01]  /*8150*/  LEA.HI.X.SX32 R17, R10, R19.reuse, 0x1, P3 ;  /* 0x000000130a117211 */ /* 0x080fe200018f0eff */
[----:B------:R1:W-:Y:S01]  /*8160*/  STL.64 [R1+0x1140], R8 ;  /* 0x0011400801007387 */ /* 0x0003e20000100a00 */
[----:B------:R-:W-:Y:S01]  /*8170*/  IMAD R10, R3, 0x12b, RZ ;  /* 0x0000012b030a7824 */ /* 0x000fe200078e02ff */
[-C--:B------:R-:W-:Y:S01]  /*8180*/  LEA.HI.X.SX32 R15, R11, R19.reuse, 0x1, P2 ;  /* 0x000000130b0f7211 */ /* 0x080fe200010f0eff */
[C---:B------:R-:W-:Y:S01]  /*8190*/  IMAD R6, R3.reuse, 0x96, RZ ;  /* 0x0000009603067824 */ /* 0x040fe200078e02ff */
[----:B------:R2:W-:Y:S01]  /*81a0*/  STL.64 [R1+0x15d8], R16 ;  /* 0x0015d81001007387 */ /* 0x0005e20000100a00 */
[C---:B------:R-:W-:Y:S01]  /*81b0*/  IMAD R11, R3.reuse, 0x25e, RZ ;  /* 0x0000025e030b7824 */ /* 0x040fe200078e02ff */
[----:B------:R-:W-:Y:S01]  /*81c0*/  LEA.HI.X.SX32 R13, R10, R19, 0x1, P6 ;  /* 0x000000130a0d7211 */ /* 0x000fe200030f0eff */
[----:B0-----:R-:W-:Y:S01]  /*81d0*/  IMAD R22, R3, 0x4b, RZ ;  /* 0x0000004b03167824 */ /* 0x001fe200078e02ff */
[-C--:B-1----:R-:W-:Y:S01]  /*81e0*/  IADD3 R8, P5, R7, R18.reuse, RZ ;  /* 0x0000001207087210 */ /* 0x082fe20007fbe0ff */
[----:B------:R-:W-:Y:S01]  /*81f0*/  IMAD R7, R3, 0x12c, RZ ;  /* 0x0000012c03077824 */ /* 0x000fe200078e02ff */
[----:B------:R0:W-:Y:S01]  /*8200*/  STL.64 [R1+0x1138], R14 ;  /* 0x0011380e01007387 */ /* 0x0001e20000100a00 */
[----:B--2---:R-:W-:-:S03]  /*8210*/  IADD3 R16, P3, R6, R18, RZ ;  /* 0x0000001206107210 */ /* 0x004fc60007f7e0ff */
[----:B------:R1:W-:Y:S01]  /*8220*/  STL.64 [R1+0x1130], R12 ;  /* 0x0011300c01007387 */ /* 0x0003e20000100a00 */
[-C--:B------:R-:W-:Y:S02]  /*8230*/  LEA.HI.X.SX32 R17, R22, R19.reuse, 0x1, P3 ;  /* 0x0000001316117211 */ /* 0x080fe400018f0eff */
[-C--:B0-----:R-:W-:Y:S02]  /*8240*/  IADD3 R14, P2, R7, R18.reuse, RZ ;  /* 0x00000012070e7210 */ /* 0x081fe40007f5e0ff */
[----:B-1----:R-:W-:Y:S01]  /*8250*/  IADD3 R12, P6, R11, R18, RZ ;  /* 0x000000120b0c7210 */ /* 0x002fe20007fde0ff */
[----:B------:R-:W-:Y:S01]  /*8260*/  IMAD R11, R3, 0x12e, RZ ;  /* 0x0000012e030b7824 */ /* 0x000fe200078e02ff */
[-C--:B------:R-:W-:Y:S01]  /*8270*/  LEA.HI.X.SX32 R15, R6, R19.reuse, 0x1, P2 ;  /* 0x00000013060f7211 */ /* 0x080fe200010f0eff */
[----:B------:R-:W-:Y:S01]  /*8280*/  STL.64 [R1+0x1828], R16 ;  /* 0x0018281001007387 */ /* 0x000fe20000100a00 */
[----:B------:R-:W-:Y:S01]  /*8290*/  LEA.HI.X.SX32 R21, R7, R19, 0x1, P1 ;  /* 0x0000001307157211 */ /* 0x000fe200008f0eff */
[----:B------:R-:W-:-:S02]  /*82a0*/  IMAD R7, R3, 0x12d, RZ ;  /* 0x0000012d03077824 */ /* 0x000fc400078e02ff */
[----:B------:R0:W-:Y:S01]  /*82b0*/  STL.64 [R1+0x15d0], R14 ;  /* 0x0015d00e01007387 */ /* 0x0001e20000100a00 */
[C---:B------:R-:W-:Y:S02]  /*82c0*/  IMAD R22, R3.reuse, 0x97, RZ ;  /* 0x0000009703167824 */ /* 0x040fe400078e02ff */
[----:B------:R-:W-:Y:S01]  /*82d0*/  IMAD R10, R3, 0x260, RZ ;  /* 0x00000260030a7824 */ /* 0x000fe200078e02ff */
[-C--:B------:R-:W-:Y:S02]  /*82e0*/  LEA.HI.X.SX32 R25, R7, R19.reuse, 0x1, P4 ;  /* 0x0000001307197211 */ /* 0x080fe400020f0eff */
[C---:B------:R-:W-:Y:S02]  /*82f0*/  LEA.HI.X.SX32 R9, R11.reuse, R19, 0x1, P5 ;  /* 0x000000130b097211 */ /* 0x040fe400028f0eff */
[-C--:B0-----:R-:W-:Y:S01]  /*8300*/  IADD3 R14, P2, R11, R18.reuse, RZ ;  /* 0x000000120b0e7210 */ /* 0x081fe20007f5e0ff */
[----:B------:R-:W-:Y:S01]  /*8310*/  STL.64 [R1+0x1128], R20 ;  /* 0x0011281401007387 */ /* 0x000fe20000100a00 */
[----:B------:R-:W-:-:S02]  /*8320*/  IADD3 R16, P3, R10, R18, RZ ;  /* 0x000000120a107210 */ /* 0x000fc40007f7e0ff */
[----:B------:R-:W-:Y:S01]  /*8330*/  LEA.HI.X.SX32 R15, R22, R19, 0x1, P2 ;  /* 0x00000013160f7211 */ /* 0x000fe200010f0eff */
[----:B------:R-:W-:Y:S01]  /*8340*/  IMAD R10, R3, 0x26, RZ ;  /* 0x00000026030a7824 */ /* 0x000fe200078e02ff */
[----:B------:R0:W-:Y:S04]  /*8350*/  STL.64 [R1+0x1120], R24 ;  /* 0x0011201801007387 */ /* 0x0001e80000100a00 */
[----:B------:R-:W-:Y:S01]  /*8360*/  STL.64 [R1+0x15c8], R14 ;  /* 0x0015c80e01007387 */ /* 0x000fe20000100a00 */
[----:B------:R-:W-:-:S03]  /*8370*/  IADD3 R22, P2, R10, R18, RZ ;  /* 0x000000120a167210 */ /* 0x000fc60007f5e0ff */
[----:B------:R1:W-:Y:S01]  /*8380*/  STL.64 [R1+0x1118], R8 ;  /* 0x0011180801007387 */ /* 0x0003e20000100a00 */
[C---:B0-----:R-:W-:Y:S02]  /*8390*/  IMAD R25, R3.reuse, 0x12f, RZ ;  /* 0x0000012f03197824 */ /* 0x041fe400078e02ff */
[C---:B------:R-:W-:Y:S02]  /*83a0*/  IMAD R11, R3.reuse, 0x130, RZ ;  /* 0x00000130030b7824 */ /* 0x040fe400078e02ff */
[----:B-1----:R-:W-:Y:S01]  /*83b0*/  IMAD R8, R3, 0x13, RZ ;  /* 0x0000001303087824 */ /* 0x002fe200078e02ff */
[----:B------:R-:W-:Y:S01]  /*83c0*/  LEA.HI.X.SX32 R13, R25, R19, 0x1, P6 ;  /* 0x00000013190d7211 */ /* 0x000fe200030f0eff */
[----:B------:R-:W-:-:S03]  /*83d0*/  IMAD R24, R3, 0x4c, RZ ;  /* 0x0000004c03187824 */ /* 0x000fc600078e02ff */
[-C--:B------:R-:W-:Y:S01]  /*83e0*/  LEA.HI.X.SX32 R23, R8, R19.reuse, 0x1, P2 ;  /* 0x0000001308177211 */ /* 0x080fe200010f0eff */
[C---:B------:R-:W-:Y:S01]  /*83f0*/  IMAD R9, R3.reuse, 0x98, RZ ;  /* 0x0000009803097824 */ /* 0x040fe200078e02ff */
[----:B------:R0:W-:Y:S01]  /*8400*/  STL.64 [R1+0x1110], R12 ;  /* 0x0011100c01007387 */ /* 0x0001e20000100a00 */
[C---:B------:R-:W-:Y:S01]  /*8410*/  IMAD R6, R3.reuse, 0x262, RZ ;  /* 0x0000026203067824 */ /* 0x040fe200078e02ff */
[-C--:B------:R-:W-:Y:S02]  /*8420*/  IADD3 R14, P5, R24, R18.reuse, RZ ;  /* 0x00000012180e7210 */ /* 0x080fe40007fbe0ff */
[----:B------:R1:W-:Y:S01]  /*8430*/  STL.64 [R1+0x19e8], R22 ;  /* 0x0019e81601007387 */ /* 0x0003e20000100a00 */
[----:B------:R-:W-:Y:S01]  /*8440*/  IMAD R8, R3, 0x266, RZ ;  /* 0x0000026603087824 */ /* 0x000fe200078e02ff */
[----:B------:R-:W-:Y:S02]  /*8450*/  LEA.HI.X.SX32 R15, R10, R19, 0x1, P5 ;  /* 0x000000130a0f7211 */ /* 0x000fe400028f0eff */
[----:B------:R-:W-:-:S02]  /*8460*/  IADD3 R20, P1, R6, R18, RZ ;  /* 0x0000001206147210 */ /* 0x000fc40007f3e0ff */
[-C--:B0-----:R-:W-:Y:S02]  /*8470*/  IADD3 R12, P6, R9, R18.reuse, RZ ;  /* 0x00000012090c7210 */ /* 0x081fe40007fde0ff */
[----:B-1----:R-:W-:-:S04]  /*8480*/  IADD3 R22, P2, R11, R18, RZ ;  /* 0x000000120b167210 */ /* 0x002fc80007f5e0ff */
[-C--:B------:R-:W-:Y:S01]  /*8490*/  LEA.HI.X.SX32 R23, R9, R19.reuse, 0x1, P2 ;  /* 0x0000001309177211 */ /* 0x080fe200010f0eff */
[----:B------:R-:W-:Y:S01]  /*84a0*/  IMAD R9, R3, 0x131, RZ ;  /* 0x0000013103097824 */ /* 0x000fe200078e02ff */
[-C--:B------:R-:W-:Y:S01]  /*84b0*/  LEA.HI.X.SX32 R13, R24, R19.reuse, 0x1, P6 ;  /* 0x00000013180d7211 */ /* 0x080fe200030f0eff */
[----:B------:R0:W-:Y:S01]  /*84c0*/  STL.64 [R1+0x1950], R14 ;  /* 0x0019500e01007387 */ /* 0x0001e20000100a00 */
[-C--:B------:R-:W-:Y:S02]  /*84d0*/  LEA.HI.X.SX32 R17, R11, R19.reuse, 0x1, P3 ;  /* 0x000000130b117211 */ /* 0x080fe400018f0eff */
[----:B------:R-:W-:Y:S01]  /*84e0*/  LEA.HI.X.SX32 R21, R9, R19, 0x1, P1 ;  /* 0x0000001309157211 */ /* 0x000fe200008f0eff */
[----:B------:R-:W-:Y:S04]  /*84f0*/  STL.64 [R1+0x1820], R12 ;  /* 0x0018200c01007387 */ /* 0x000fe80000100a00 */
[----:B------:R1:W-:Y:S01]  /*8500*/  STL.64 [R1+0x15c0], R22 ;  /* 0x0015c01601007387 */ /* 0x0003e20000100a00 */
[----:B0-----:R-:W-:Y:S01]  /*8510*/  IADD3 R14, P5, R8, R18, RZ ;  /* 0x00000012080e7210 */ /* 0x001fe20007fbe0ff */
[----:B------:R-:W-:-:S02]  /*8520*/  IMAD R8, R3, 0x132, RZ ;  /* 0x0000013203087824 */ /* 0x000fc400078e02ff */
[----:B------:R-:W-:Y:S01]  /*8530*/  STL.64 [R1+0x1108], R16 ;  /* 0x0011081001007387 */ /* 0x000fe20000100a00 */
[----:B------:R-:W-:-:S03]  /*8540*/  IMAD R6, R3, 0x264, RZ ;  /* 0x0000026403067824 */ /* 0x000fc600078e02ff */
[----:B------:R0:W-:Y:S01]  /*8550*/  STL.64 [R1+0x1100], R20 ;  /* 0x0011001401007387 */ /* 0x0001e20000100a00 */
[-C--:B-1----:R-:W-:Y:S02]  /*8560*/  IADD3 R22, P2, R8, R18.reuse, RZ ;  /* 0x0000001208167210 */ /* 0x082fe40007f5e0ff */
[----:B------:R-:W-:Y:S01]  /*8570*/  IADD3 R6, P4, R6, R18, RZ ;  /* 0x0000001206067210 */ /* 0x000fe20007f9e0ff */
[----:B0-----:R-:W-:-:S05]  /*8580*/  IMAD R21, R3, 0x99, RZ ;  /* 0x0000009903157824 */ /* 0x001fca00078e02ff */
[-C--:B------:R-:W-:Y:S01]  /*8590*/  LEA.HI.X.SX32 R23, R21, R19.reuse, 0x1, P2 ;  /* 0x0000001315177211 */ /* 0x080fe200010f0eff */
[C---:B------:R-:W-:Y:S01]  /*85a0*/  IMAD R21, R3.reuse, 0x133, RZ ;  /* 0x0000013303157824 */ /* 0x040fe200078e02ff */
[----:B------:R-:W-:Y:S01]  /*85b0*/  LEA.HI.X.SX32 R7, R8, R19, 0x1, P4 ;  /* 0x0000001308077211 */ /* 0x000fe200020f0eff */
[----:B------:R-:W-:-:S03]  /*85c0*/  IMAD R9, R3, 0x9a, RZ ;  /* 0x0000009a03097824 */ /* 0x000fc600078e02ff */
[----:B------:R-:W-:Y:S01]  /*85d0*/  LEA.HI.X.SX32 R15, R21, R19, 0x1, P5 ;  /* 0x00000013150f7211 */ /* 0x000fe200028f0eff */
[C---:B------:R-:W-:Y:S01]  /*85e0*/  IMAD R20, R3.reuse, 0x134, RZ ;  /* 0x0000013403147824 */ /* 0x040fe200078e02ff */
[----:B------:R-:W-:Y:S01]  /*85f0*/  STL.64 [R1+0x15b8], R22 ;  /* 0x0015b81601007387 */ /* 0x000fe20000100a00 */
[----:B------:R-:W-:-:S03]  /*8600*/  IMAD R10, R3, 0x268, RZ ;  /* 0x00000268030a7824 */ /* 0x000fc600078e02ff */
[----:B------:R0:W-:Y:S01]  /*8610*/  STL.64 [R1+0x10f8], R6 ;  /* 0x0010f80601007387 */ /* 0x0001e20000100a00 */
[----:B------:R-:W-:-:S03]  /*8620*/  IADD3 R24, P2, R9, R18, RZ ;  /* 0x0000001209187210 */ /* 0x000fc60007f5e0ff */
[----:B------:R1:W-:Y:S01]  /*8630*/  STL.64 [R1+0x10f0], R14 ;  /* 0x0010f00e01007387 */ /* 0x0003e20000100a00 */
[-C--:B------:R-:W-:Y:S01]  /*8640*/  IADD3 R12, P6, R10, R18.reuse, RZ ;  /* 0x000000120a0c7210 */ /* 0x080fe20007fde0ff */
[C---:B------:R-:W-:Y:S01]  /*8650*/  IMAD R8, R3.reuse, 0x26e, RZ ;  /* 0x0000026e03087824 */ /* 0x040fe200078e02ff */
[----:B0-----:R-:W-:Y:S01]  /*8660*/  IADD3 R6, P4, R20, R18, RZ ;  /* 0x0000001214067210 */ /* 0x001fe20007f9e0ff */
[----:B-1----:R-:W-:-:S03]  /*8670*/  IMAD R15, R3, 0x4d, RZ ;  /* 0x0000004d030f7824 */ /* 0x002fc600078e02ff */
[-C--:B------:R-:W-:Y:S01]  /*8680*/  LEA.HI.X.SX32 R7, R9, R19.reuse, 0x1, P4 ;  /* 0x0000001309077211 */ /* 0x080fe200020f0eff */
[----:B------:R-:W-:Y:S01]  /*8690*/  IMAD R9, R3, 0x272, RZ ;  /* 0x0000027203097824 */ /* 0x000fe200078e02ff */
[-C--:B------:R-:W-:Y:S02]  /*86a0*/  LEA.HI.X.SX32 R13, R20, R19.reuse, 0x1, P6 ;  /* 0x00000013140d7211 */ /* 0x080fe400030f0eff */
[----:B------:R-:W-:Y:S01]  /*86b0*/  LEA.HI.X.SX32 R25, R15, R19, 0x1, P2 ;  /* 0x000000130f197211 */ /* 0x000fe200010f0eff */
[C---:B------:R-:W-:Y:S01]  /*86c0*/  IMAD R10, R3.reuse, 0x26a, RZ ;  /* 0x0000026a030a7824 */ /* 0x040fe200078e02ff */
[-C--:B------:R-:W-:Y:S01]  /*86d0*/  IADD3 R22, P5, R8, R18.reuse, RZ ;  /* 0x0000001208167210 */ /* 0x080fe20007fbe0ff */
[----:B------:R-:W-:Y:S02]  /*86e0*/  IMAD R8, R3, 0x136, RZ ;  /* 0x0000013603087824 */ /* 0x000fe400078e02ff */
[----:B------:R-:W-:Y:S01]  /*86f0*/  STL.64 [R1+0x1818], R24 ;  /* 0x0018181801007387 */ /* 0x000fe20000100a00 */
[----:B------:R-:W-:-:S03]  /*8700*/  IADD3 R20, P6, R9, R18, RZ ;  /* 0x0000001209147210 */ /* 0x000fc60007fde0ff */
[----:B------:R0:W-:Y:S01]  /*8710*/  STL.64 [R1+0x15b0], R6 ;  /* 0x0015b00601007387 */ /* 0x0001e20000100a00 */
[-C--:B------:R-:W-:Y:S01]  /*8720*/  IADD3 R16, P3, R10, R18.reuse, RZ ;  /* 0x000000120a107210 */ /* 0x080fe20007f7e0ff */
[C---:B------:R-:W-:Y:S02]  /*8730*/  IMAD R9, R3.reuse, 0x9b, RZ ;  /* 0x0000009b03097824 */ /* 0x040fe400078e02ff */
[----:B------:R1:W-:Y:S01]  /*8740*/  STL.64 [R1+0x10e8], R12 ;  /* 0x0010e80c01007387 */ /* 0x0003e20000100a00 */
[C---:B------:R-:W-:Y:S01]  /*8750*/  IMAD R10, R3.reuse, 0x26c, RZ ;  /* 0x0000026c030a7824 */ /* 0x040fe200078e02ff */
[----:B0-----:R-:W-:Y:S01]  /*8760*/  IADD3 R6, P4, R8, R18, RZ ;  /* 0x0000001208067210 */ /* 0x001fe20007f9e0ff */
[----:B-1----:R-:W-:-:S03]  /*8770*/  IMAD R13, R3, 0x135, RZ ;  /* 0x00000135030d7824 */ /* 0x002fc600078e02ff */
[-C--:B------:R-:W-:Y:S02]  /*8780*/  LEA.HI.X.SX32 R7, R9, R19.reuse, 0x1, P4 ;  /* 0x0000001309077211 */ /* 0x080fe400020f0eff */
[----:B------:R-:W-:Y:S02]  /*8790*/  LEA.HI.X.SX32 R17, R13, R19, 0x1, P3 ;  /* 0x000000130d117211 */ /* 0x000fe400018f0eff */
[----:B------:R-:W-:-:S03]  /*87a0*/  IADD3 R10, P1, R10, R18, RZ ;  /* 0x000000120a0a7210 */ /* 0x000fc60007f3e0ff */
[----:B------:R-:W-:Y:S04]  /*87b0*/  STL.64 [R1+0x10e0], R16 ;  /* 0x0010e01001007387 */ /* 0x000fe80000100a00 */
[----:B------:R0:W-:Y:S01]  /*87c0*/  STL.64 [R1+0x15a8], R6 ;  /* 0x0015a80601007387 */ /* 0x0001e20000100a00 */
[-C--:B------:R-:W-:Y:S01]  /*87d0*/  LEA.HI.X.SX32 R11, R8, R19.reuse, 0x1, P1 ;  /* 0x00000013080b7211 */ /* 0x080fe200008f0eff */
[C---:B------:R-:W-:Y:S02]  /*87e0*/  IMAD R9, R3.reuse, 0x138, RZ ;  /* 0x0000013803097824 */ /* 0x040fe400078e02ff */
[C---:B------:R-:W-:Y:S02]  /*87f0*/  IMAD R24, R3.reuse, 0x4e, RZ ;  /* 0x0000004e03187824 */ /* 0x040fe400078e02ff */
[----:B0-----:R-:W-:Y:S01]  /*8800*/  IMAD R7, R3, 0x137, RZ ;  /* 0x0000013703077824 */ /* 0x001fe200078e02ff */
[----:B------:R0:W-:Y:S04]  /*8810*/  STL.64 [R1+0x10d8], R10 ;  /* 0x0010d80a01007387 */ /* 0x0001e80000100a00 */
[----:B------:R-:W-:Y:S01]  /*8820*/  LEA.HI.X.SX32 R23, R7, R19, 0x1, P5 ;  /* 0x0000001307177211 */ /* 0x000fe200028f0eff */
[C---:B------:R-:W-:Y:S01]  /*8830*/  IMAD R6, R3.reuse, 0x9c, RZ ;  /* 0x0000009c03067824 */ /* 0x040fe200078e02ff */
[----:B------:R-:W-:Y:S01]  /*8840*/  IADD3 R16, P4, R24, R18, RZ ;  /* 0x0000001218107210 */ /* 0x000fe20007f9e0ff */
[----:B------:R-:W-:-:S02]  /*8850*/  IMAD R14, R3, 0x270, RZ ;  /* 0x00000270030e7824 */ /* 0x000fc400078e02ff */
[----:B------:R1:W-:Y:S01]  /*8860*/  STL.64 [R1+0x10d0], R22 ;  /* 0x0010d01601007387 */ /* 0x0003e20000100a00 */
[C---:B------:R-:W-:Y:S01]  /*8870*/  IMAD R8, R3.reuse, 0x27, RZ ;  /* 0x0000002703087824 */ /* 0x040fe200078e02ff */
[-C--:B0-----:R-:W-:Y:S01]  /*8880*/  IADD3 R10, P1, R6, R18.reuse, RZ ;  /* 0x00000012060a7210 */ /* 0x081fe20007f3e0ff */
[----:B------:R-:W-:Y:S01]  /*8890*/  IMAD R7, R3, 0x276, RZ ;  /* 0x0000027603077824 */ /* 0x000fe200078e02ff */
[-C--:B------:R-:W-:Y:S02]  /*88a0*/  IADD3 R14, P2, R14, R18.reuse, RZ ;  /* 0x000000120e0e7210 */ /* 0x080fe40007f5e0ff */
[----:B------:R-:W-:Y:S02]  /*88b0*/  LEA.HI.X.SX32 R17, R8, R19, 0x1, P4 ;  /* 0x0000001308117211 */ /* 0x000fe400020f0eff */
        /* <DEDUP_REMOVED lines=18> */
[----:B------:R-:W-:Y:S01]  /*89e0*/  IMAD R21, R3, 0x13b, RZ ;  /* 0x0000013b03157824 */ /* 0x000fe200078e02ff */
        /* <DEDUP_REMOVED lines=10> */
[C---:B------:R-:W-:Y:S02]  /*8a90*/  IMAD R7, R3.reuse, 0x27e, RZ ;  /* 0x0000027e03077824 */ /* 0x040fe400078e02ff */
[C---:B------:R-:W-:Y:S01]  /*8aa0*/  IMAD R8, R3.reuse, 0x27a, RZ ;  /* 0x0000027a03087824 */ /* 0x040fe200078e02ff */
[----:B0-----:R-:W-:Y:S01]  /*8ab0*/  IADD3 R12, P3, R20, R18, RZ ;  /* 0x00000012140c7210 */ /* 0x001fe20007f7e0ff */
[----:B-1----:R-:W-:-:S03]  /*8ac0*/  IMAD R17, R3, 0x4f, RZ ;  /* 0x0000004f03117824 */ /* 0x002fc600078e02ff */
[-C--:B------:R-:W-:Y:S01]  /*8ad0*/  LEA.HI.X.SX32 R13, R6, R19.reuse, 0x1, P3 ;  /* 0x00000013060d7211 */ /* 0x080fe200018f0eff */
[----:B------:R-:W-:Y:S01]  /*8ae0*/  IMAD R6, R3, 0x282, RZ ;  /* 0x0000028203067824 */ /* 0x000fe200078e02ff */
[-C--:B------:R-:W-:Y:S02]  /*8af0*/  LEA.HI.X.SX32 R11, R20, R19.reuse, 0x1, P1 ;  /* 0x00000013140b7211 */ /* 0x080fe400008f0eff */
[----:B------:R-:W-:Y:S02]  /*8b00*/  LEA.HI.X.SX32 R25, R17, R19, 0x1, P5 ;  /* 0x0000001311197211 */ /* 0x000fe400028f0eff */
[-C--:B------:R-:W-:Y:S01]  /*8b10*/  IADD3 R22, P4, R7, R18.reuse, RZ ;  /* 0x0000001207167210 */ /* 0x080fe20007f9e0ff */
[C---:B------:R-:W-:Y:S01]  /*8b20*/  IMAD R7, R3.reuse, 0x13e, RZ ;  /* 0x0000013e03077824 */ /* 0x040fe200078e02ff */
[-C--:B------:R-:W-:Y:S01]  /*8b30*/  IADD3 R14, P2, R8, R18.reuse, RZ ;  /* 0x00000012080e7210 */ /* 0x080fe20007f5e0ff */
[----:B------:R-:W-:Y:S01]  /*8b40*/  STL.64 [R1+0x1808], R24 ;  /* 0x0018081801007387 */ /* 0x000fe20000100a00 */
[----:B------:R-:W-:Y:S01]  /*8b50*/  IMAD R8, R3, 0x27c, RZ ;  /* 0x0000027c03087824 */ /* 0x000fe200078e02ff */
[----:B------:R-:W-:-:S02]  /*8b60*/  IADD3 R20, P1, R6, R18, RZ ;  /* 0x0000001206147210 */ /* 0x000fc40007f3e0ff */
[----:B------:R0:W-:Y:S01]  /*8b70*/  STL.64 [R1+0x1590], R12 ;  /* 0x0015900c01007387 */ /* 0x0001e20000100a00 */
[----:B------:R-:W-:-:S03]  /*8b80*/  IMAD R6, R3, 0x9f, RZ ;  /* 0x0000009f03067824 */ /* 0x000fc600078e02ff */
[----:B------:R1:W-:Y:S01]  /*8b90*/  STL.64 [R1+0x10a8], R10 ;  /* 0x0010a80a01007387 */ /* 0x0003e20000100a00 */
[-C--:B------:R-:W-:Y:S02]  /*8ba0*/  IADD3 R8, P6, R8, R18.reuse, RZ ;  /* 0x0000001208087210 */ /* 0x080fe40007fde0ff */
[----:B0-----:R-:W-:Y:S01]  /*8bb0*/  IADD3 R12, P3, R7, R18, RZ ;  /* 0x00000012070c7210 */ /* 0x001fe20007f7e0ff */
[----:B-1----:R-:W-:-:S03]  /*8bc0*/  IMAD R11, R3, 0x13d, RZ ;  /* 0x0000013d030b7824 */ /* 0x002fc600078e02ff */
[-C--:B------:R-:W-:Y:S02]  /*8bd0*/  LEA.HI.X.SX32 R13, R6, R19.reuse, 0x1, P3 ;  /* 0x00000013060d7211 */ /* 0x080fe400018f0eff */
[-C--:B------:R-:W-:Y:S02]  /*8be0*/  LEA.HI.X.SX32 R9, R7, R19.reuse, 0x1, P6 ;  /* 0x0000001307097211 */ /* 0x080fe400030f0eff */
[----:B------:R-:W-:-:S05]  /*8bf0*/  LEA.HI.X.SX32 R15, R11, R19, 0x1, P2 ;  /* 0x000000130b0f7211 */ /* 0x000fca00010f0eff */
[----:B------:R-:W-:Y:S04]  /*8c00*/  STL.64 [R1+0x10a0], R14 ;  /* 0x0010a00e01007387 */ /* 0x000fe80000100a00 */
[----:B------:R-:W-:Y:S01]  /*8c10*/  STL.64 [R1+0x1588], R12 ;  /* 0x0015880c01007387 */ /* 0x000fe20000100a00 */
[----:B------:R-:W-:-:S03]  /*8c20*/  IMAD R25, R3, 0xa, RZ ;  /* 0x0000000a03197824 */ /* 0x000fc600078e02ff */
[----:B------:R0:W-:Y:S01]  /*8c30*/  STL.64 [R1+0x1098], R8 ;  /* 0x0010980801007387 */ /* 0x0001e20000100a00 */
[C---:B------:R-:W-:Y:S02]  /*8c40*/  IMAD R6, R3.reuse, 0x14, RZ ;  /* 0x0000001403067824 */ /* 0x040fe400078e02ff */
[C---:B------:R-:W-:Y:S02]  /*8c50*/  IMAD R7, R3.reuse, 0x5, RZ ;  /* 0x0000000503077824 */ /* 0x040fe400078e02ff */
[----:B0-----:R-:W-:Y:S01]  /*8c60*/  IMAD R9, R3, 0x13f, RZ ;  /* 0x0000013f03097824 */ /* 0x001fe200078e02ff */
[----:B------:R-:W-:Y:S01]  /*8c70*/  IADD3 R12, P3, R25, R18, RZ ;  /* 0x00000012190c7210 */ /* 0x000fe20007f7e0ff */
[----:B------:R-:W-:-:S03]  /*8c80*/  IMAD R8, R3, 0x28, RZ ;  /* 0x0000002803087824 */ /* 0x000fc600078e02ff */
[-C--:B------:R-:W-:Y:S02]  /*8c90*/  LEA.HI.X.SX32 R23, R9, R19.reuse, 0x1, P4 ;  /* 0x0000001309177211 */ /* 0x080fe400020f0eff */
[-C--:B------:R-:W-:Y:S01]  /*8ca0*/  IADD3 R14, P6, R6, R18.reuse, RZ ;  /* 0x00000012060e7210 */ /* 0x080fe20007fde0ff */
[----:B------:R-:W-:Y:S01]  /*8cb0*/  IMAD R24, R3, 0x50, RZ ;  /* 0x0000005003187824 */ /* 0x000fe200078e02ff */
[-C--:B------:R-:W-:Y:S01]  /*8cc0*/  LEA.HI.X.SX32 R13, R7, R19.reuse, 0x1, P3 ;  /* 0x00000013070d7211 */ /* 0x080fe200018f0eff */
[----:B------:R0:W-:Y:S01]  /*8cd0*/  STL.64 [R1+0x1090], R22 ;  /* 0x0010901601007387 */ /* 0x0001e20000100a00 */
[----:B------:R-:W-:Y:S01]  /*8ce0*/  LEA.HI.X.SX32 R15, R25, R19, 0x1, P6 ;  /* 0x00000013190f7211 */ /* 0x000fe200030f0eff */
[C---:B------:R-:W-:Y:S02]  /*8cf0*/  IMAD R7, R3.reuse, 0xa0, RZ ;  /* 0x000000a003077824 */ /* 0x040fe400078e02ff */
[----:B------:R1:W-:Y:S01]  /*8d00*/  STL.64 [R1+0x1a58], R12 ;  /* 0x001a580c01007387 */ /* 0x0003e20000100a00 */
[----:B------:R-:W-:Y:S01]  /*8d10*/  IMAD R9, R3, 0x140, RZ ;  /* 0x0000014003097824 */ /* 0x000fe200078e02ff */
[----:B0-----:R-:W-:-:S04]  /*8d20*/  IADD3 R22, P4, R8, R18, RZ ;  /* 0x0000001208167210 */ /* 0x001fc80007f9e0ff */
[-C--:B------:R-:W-:Y:S02]  /*8d30*/  LEA.HI.X.SX32 R23, R6, R19.reuse, 0x1, P4 ;  /* 0x0000001306177211 */ /* 0x080fe400020f0eff */
[-C--:B-1----:R-:W-:Y:S01]  /*8d40*/  IADD3 R12, P3, R24, R18.reuse, RZ ;  /* 0x00000012180c7210 */ /* 0x082fe20007f7e0ff */
[----:B------:R0:W-:Y:S01]  /*8d50*/  STL.64 [R1+0x1a30], R14 ;  /* 0x001a300e01007387 */ /* 0x0001e20000100a00 */
[C---:B------:R-:W-:Y:S02]  /*8d60*/  IMAD R16, R3.reuse, 0x280, RZ ;  /* 0x0000028003107824 */ /* 0x040fe400078e02ff */
[----:B------:R-:W-:Y:S01]  /*8d70*/  LEA.HI.X.SX32 R13, R8, R19, 0x1, P3 ;  /* 0x00000013080d7211 */ /* 0x000fe200018f0eff */
[----:B------:R1:W-:Y:S01]  /*8d80*/  STL.64 [R1+0x19e0], R22 ;  /* 0x0019e01601007387 */ /* 0x0003e20000100a00 */
[C---:B------:R-:W-:Y:S01]  /*8d90*/  IMAD R6, R3.reuse, 0x286, RZ ;  /* 0x0000028603067824 */ /* 0x040fe200078e02ff */
[-C--:B------:R-:W-:Y:S01]  /*8da0*/  IADD3 R16, P5, R16, R18.reuse, RZ ;  /* 0x0000001210107210 */ /* 0x080fe20007fbe0ff */
[----:B------:R-:W-:Y:S01]  /*8db0*/  IMAD R8, R3, 0x288, RZ ;  /* 0x0000028803087824 */ /* 0x000fe200078e02ff */
[----:B0-----:R-:W-:-:S02]  /*8dc0*/  IADD3 R14, P6, R7, R18, RZ ;  /* 0x00000012070e7210 */ /* 0x001fc40007fde0ff */
[-C--:B-1----:R-:W-:Y:S01]  /*8dd0*/  IADD3 R22, P4, R9, R18.reuse, RZ ;  /* 0x0000001209167210 */ /* 0x082fe20007f9e0ff */
[----:B------:R0:W-:Y:S01]  /*8de0*/  STL.64 [R1+0x1940], R12 ;  /* 0x0019400c01007387 */ /* 0x0001e20000100a00 */
[-C--:B------:R-:W-:Y:S02]  /*8df0*/  LEA.HI.X.SX32 R15, R24, R19.reuse, 0x1, P6 ;  /* 0x00000013180f7211 */ /* 0x080fe400030f0eff */
[-C--:B------:R-:W-:Y:S01]  /*8e00*/  LEA.HI.X.SX32 R23, R7, R19.reuse, 0x1, P4 ;  /* 0x0000001307177211 */ /* 0x080fe200020f0eff */
[C---:B------:R-:W-:Y:S02]  /*8e10*/  IMAD R7, R3.reuse, 0x141, RZ ;  /* 0x0000014103077824 */ /* 0x040fe400078e02ff */
[----:B------:R-:W-:Y:S01]  /*8e20*/  IMAD R10, R3, 0x284, RZ ;  /* 0x00000284030a7824 */ /* 0x000fe200078e02ff */
[----:B------:R1:W-:Y:S01]  /*8e30*/  STL.64 [R1+0x1800], R14 ;  /* 0x0018000e01007387 */ /* 0x0003e20000100a00 */
[-C--:B------:R-:W-:Y:S02]  /*8e40*/  LEA.HI.X.SX32 R17, R9, R19.reuse, 0x1, P5 ;  /* 0x0000001309117211 */ /* 0x080fe400028f0eff */
[-C--:B0-----:R-:W-:Y:S01]  /*8e50*/  IADD3 R12, P3, R6, R18.reuse, RZ ;  /* 0x00000012060c7210 */ /* 0x081fe20007f7e0ff */
[----:B------:R-:W-:Y:S01]  /*8e60*/  IMAD R6, R3, 0x142, RZ ;  /* 0x0000014203067824 */ /* 0x000fe200078e02ff */
[----:B------:R-:W-:Y:S01]  /*8e70*/  LEA.HI.X.SX32 R21, R7, R19, 0x1, P1 ;  /* 0x0000001307157211 */ /* 0x000fe200008f0eff */
[----:B------:R0:W-:Y:S01]  /*8e80*/  STL.64 [R1+0x1580], R22 ;  /* 0x0015801601007387 */ /* 0x0001e20000100a00 */
[C---:B------:R-:W-:Y:S01]  /*8e90*/  IMAD R7, R3.reuse, 0xa1, RZ ;  /* 0x000000a103077824 */ /* 0x040fe200078e02ff */
[-C--:B-1----:R-:W-:Y:S01]  /*8ea0*/  IADD3 R14, P6, R8, R18.reuse, RZ ;  /* 0x00000012080e7210 */ /* 0x082fe20007fde0ff */
[C---:B------:R-:W-:Y:S01]  /*8eb0*/  IMAD R8, R3.reuse, 0x28a, RZ ;  /* 0x0000028a03087824 */ /* 0x040fe200078e02ff */
[-C--:B------:R-:W-:Y:S01]  /*8ec0*/  IADD3 R10, P2, R10, R18.reuse, RZ ;  /* 0x000000120a0a7210 */ /* 0x080fe20007f5e0ff */
        /* <DEDUP_REMOVED lines=10> */
[C---:B------:R-:W-:Y:S01]  /*8f70*/  IMAD R9, R3.reuse, 0x144, RZ ;  /* 0x0000014403097824 */ /* 0x040fe200078e02ff */
[----:B------:R0:W-:Y:S01]  /*8f80*/  STL.64 [R1+0x1578], R22 ;  /* 0x0015781601007387 */ /* 0x0001e20000100a00 */
[----:B------:R-:W-:Y:S01]  /*8f90*/  IMAD R24, R3, 0x51, RZ ;  /* 0x0000005103187824 */ /* 0x000fe200078e02ff */
[----:B------:R-:W-:-:S02]  /*8fa0*/  LEA.HI.X.SX32 R13, R7, R19, 0x1, P3 ;  /* 0x00000013070d7211 */ /* 0x000fc400018f0eff */
[----:B------:R1:W-:Y:S01]  /*8fb0*/  STL.64 [R1+0x1078], R10 ;  /* 0x0010780a01007387 */ /* 0x0003e20000100a00 */
[CC--:B------:R-:W-:Y:S02]  /*8fc0*/  LEA.HI.X.SX32 R15, R9.reuse, R19.reuse, 0x1, P6 ;  /* 0x00000013090f7211 */ /* 0x0c0fe400030f0eff */
[-C--:B0-----:R-:W-:Y:S02]  /*8fd0*/  IADD3 R22, P4, R8, R18.reuse, RZ ;  /* 0x0000001208167210 */ /* 0x081fe40007f9e0ff */
[----:B-1----:R-:W-:Y:S02]  /*8fe0*/  IADD3 R10, P2, R9, R18, RZ ;  /* 0x00000012090a7210 */ /* 0x002fe40007f5e0ff */
[-C--:B------:R-:W-:Y:S01]  /*8ff0*/  LEA.HI.X.SX32 R23, R24, R19.reuse, 0x1, P4 ;  /* 0x0000001318177211 */ /* 0x080fe200020f0eff */
[----:B------:R0:W-:Y:S01]  /*9000*/  STL.64 [R1+0x1070], R12 ;  /* 0x0010700c01007387 */ /* 0x0001e20000100a00 */
[----:B------:R-:W-:-:S03]  /*9010*/  LEA.HI.X.SX32 R11, R8, R19, 0x1, P2 ;  /* 0x00000013080b7211 */ /* 0x000fc600010f0eff */
[----:B------:R1:W-:Y:S04]  /*9020*/  STL.64 [R1+0x17f8], R22 ;  /* 0x0017f81601007387 */ /* 0x0003e80000100a00 */
[----:B------:R2:W-:Y:S01]  /*9030*/  STL.64 [R1+0x1570], R10 ;  /* 0x0015700a01007387 */ /* 0x0005e20000100a00 */
[C---:B0-----:R-:W-:Y:S02]  /*9040*/  IMAD R12, R3.reuse, 0x290, RZ ;  /* 0x00000290030c7824 */ /* 0x041fe400078e02ff */
[C---:B------:R-:W-:Y:S01]  /*9050*/  IMAD R13, R3.reuse, 0x146, RZ ;  /* 0x00000146030d7824 */ /* 0x040fe200078e02ff */
[----:B------:R0:W-:Y:S02]  /*9060*/  STL.64 [R1+0x1068], R14 ;  /* 0x0010680e01007387 */ /* 0x0001e40000100a00 */
[-C--:B-1----:R-:W-:Y:S01]  /*9070*/  IADD3 R22, P4, R12, R18.reuse, RZ ;  /* 0x000000120c167210 */ /* 0x082fe20007f9e0ff */
[----:B------:R-:W-:Y:S01]  /*9080*/  IMAD R12, R3, 0xa3, RZ ;  /* 0x000000a3030c7824 */ /* 0x000fe200078e02ff */
[----:B--2---:R-:W-:Y:S01]  /*9090*/  IADD3 R10, P2, R13, R18, RZ ;  /* 0x000000120d0a7210 */ /* 0x004fe20007f5e0ff */
[----:B0-----:R-:W-:-:S03]  /*90a0*/  IMAD R15, R3, 0x145, RZ ;  /* 0x00000145030f7824 */ /* 0x001fc600078e02ff */
[-C--:B------:R-:W-:Y:S01]  /*90b0*/  LEA.HI.X.SX32 R11, R12, R19.reuse, 0x1, P2 ;  /* 0x000000130c0b7211 */ /* 0x080fe200010f0eff */
[----:B------:R-:W-:Y:S01]  /*90c0*/  IMAD R6, R3, 0x28e, RZ ;  /* 0x0000028e03067824 */ /* 0x000fe200078e02ff */
[----:B------:R-:W-:-:S04]  /*90d0*/  LEA.HI.X.SX32 R17, R15, R19, 0x1, P5 ;  /* 0x000000130f117211 */ /* 0x000fc800028f0eff */
[----:B------:R-:W-:Y:S01]  /*90e0*/  IADD3 R6, P3, R6, R18, RZ ;  /* 0x0000001206067210 */ /* 0x000fe20007f7e0ff */
[----:B------:R-:W-:Y:S04]  /*90f0*/  STL.64 [R1+0x1060], R16 ;  /* 0x0010601001007387 */ /* 0x000fe80000100a00 */
[----:B------:R0:W-:Y:S01]  /*9100*/  STL.64 [R1+0x1568], R10 ;  /* 0x0015680a01007387 */ /* 0x0001e20000100a00 */
[----:B------:R-:W-:Y:S01]  /*9110*/  IMAD R24, R3, 0x52, RZ ;  /* 0x0000005203187824 */ /* 0x000fe200078e02ff */
[----:B------:R-:W-:Y:S01]  /*9120*/  LEA.HI.X.SX32 R21, R13, R19, 0x1, P1 ;  /* 0x000000130d157211 */ /* 0x000fe200008f0eff */
[C---:B------:R-:W-:Y:S02]  /*9130*/  IMAD R12, R3.reuse, 0xa4, RZ ;  /* 0x000000a4030c7824 */ /* 0x040fe400078e02ff */
[----:B0-----:R-:W-:-:S02]  /*9140*/  IMAD R11, R3, 0x147, RZ ;  /* 0x00000147030b7824 */ /* 0x001fc400078e02ff */
        /* <DEDUP_REMOVED lines=17> */
[----:B------:R-:W-:Y:S01]  /*9260*/  IMAD R14, R3, 0x294, RZ ;  /* 0x00000294030e7824 */ /* 0x000fe200078e02ff */
[-C--:B0-----:R-:W-:Y:S01]  /*9270*/  IADD3 R16, P2, R11, R18.reuse, RZ ;  /* 0x000000120b107210 */ /* 0x081fe20007f5e0ff */
[C---:B------:R-:W-:Y:S01]  /*9280*/  IMAD R11, R3.reuse, 0x14a, RZ ;  /* 0x0000014a030b7824 */ /* 0x040fe200078e02ff */
[----:B------:R-:W-:Y:S01]  /*9290*/  LEA.HI.X.SX32 R23, R10, R19, 0x1, P4 ;  /* 0x000000130a177211 */ /* 0x000fe200020f0eff */
[C---:B------:R-:W-:Y:S02]  /*92a0*/  IMAD R13, R3.reuse, 0x298, RZ ;  /* 0x00000298030d7824 */ /* 0x040fe400078e02ff */
[----:B-1----:R-:W-:Y:S01]  /*92b0*/  IMAD R7, R3, 0x149, RZ ;  /* 0x0000014903077824 */ /* 0x002fe200078e02ff */
[-C--:B------:R-:W-:Y:S01]  /*92c0*/  IADD3 R12, P3, R11, R18.reuse, RZ ;  /* 0x000000120b0c7210 */ /* 0x080fe20007f7e0ff */
[----:B------:R-:W-:Y:S01]  /*92d0*/  IMAD R10, R3, 0xa5, RZ ;  /* 0x000000a5030a7824 */ /* 0x000fe200078e02ff */
[----:B------:R-:W-:-:S02]  /*92e0*/  IADD3 R14, P5, R14, R18, RZ ;  /* 0x000000120e0e7210 */ /* 0x000fc40007fbe0ff */
[-C--:B------:R-:W-:Y:S01]  /*92f0*/  LEA.HI.X.SX32 R9, R7, R19.reuse, 0x1, P6 ;  /* 0x0000001307097211 */ /* 0x080fe200030f0eff */
[----:B------:R0:W-:Y:S01]  /*9300*/  STL.64 [R1+0x1048], R22 ;  /* 0x0010481601007387 */ /* 0x0001e20000100a00 */
[----:B------:R-:W-:Y:S02]  /*9310*/  IADD3 R20, P1, R13, R18, RZ ;  /* 0x000000120d147210 */ /* 0x000fe40007f3e0ff */
[-C--:B------:R-:W-:Y:S01]  /*9320*/  LEA.HI.X.SX32 R13, R10, R19.reuse, 0x1, P3 ;  /* 0x000000130a0d7211 */ /* 0x080fe200018f0eff */
[----:B------:R1:W-:Y:S01]  /*9330*/  STL.64 [R1+0x1040], R8 ;  /* 0x0010400801007387 */ /* 0x0003e20000100a00 */
[----:B------:R-:W-:Y:S01]  /*9340*/  LEA.HI.X.SX32 R15, R11, R19, 0x1, P5 ;  /* 0x000000130b0f7211 */ /* 0x000fe200028f0eff */
[C---:B------:R-:W-:Y:S02]  /*9350*/  IMAD R10, R3.reuse, 0x14b, RZ ;  /* 0x0000014b030a7824 */ /* 0x040fe400078e02ff */
[----:B------:R2:W-:Y:S01]  /*9360*/  STL.64 [R1+0x1558], R12 ;  /* 0x0015580c01007387 */ /* 0x0005e20000100a00 */
[----:B------:R-:W-:-:S02]  /*9370*/  IMAD R11, R3, 0x29e, RZ ;  /* 0x0000029e030b7824 */ /* 0x000fc400078e02ff */
[C---:B0-----:R-:W-:Y:S02]  /*9380*/  IMAD R22, R3.reuse, 0x53, RZ ;  /* 0x0000005303167824 */ /* 0x041fe400078e02ff */
[C---:B-1----:R-:W-:Y:S02]  /*9390*/  IMAD R8, R3.reuse, 0xa6, RZ ;  /* 0x000000a603087824 */ /* 0x042fe400078e02ff */
[C---:B------:R-:W-:Y:S01]  /*93a0*/  IMAD R9, R3.reuse, 0x14c, RZ ;  /* 0x0000014c03097824 */ /* 0x040fe200078e02ff */
[----:B------:R0:W-:Y:S01]  /*93b0*/  STL.64 [R1+0x1038], R14 ;  /* 0x0010380e01007387 */ /* 0x0001e20000100a00 */
[-C--:B------:R-:W-:Y:S02]  /*93c0*/  LEA.HI.X.SX32 R17, R10, R19.reuse, 0x1, P2 ;  /* 0x000000130a117211 */ /* 0x080fe400010f0eff */
[----:B--2---:R-:W-:Y:S01]  /*93d0*/  IADD3 R12, P3, R8, R18, RZ ;  /* 0x00000012080c7210 */ /* 0x004fe20007f7e0ff */
[----:B------:R-:W-:Y:S01]  /*93e0*/  IMAD R6, R3, 0x29a, RZ ;  /* 0x0000029a03067824 */ /* 0x000fe200078e02ff */
[----:B------:R-:W-:-:S02]  /*93f0*/  LEA.HI.X.SX32 R21, R9, R19, 0x1, P1 ;  /* 0x0000001309157211 */ /* 0x000fc400008f0eff */
[-C--:B------:R-:W-:Y:S02]  /*9400*/  LEA.HI.X.SX32 R13, R22, R19.reuse, 0x1, P3 ;  /* 0x00000013160d7211 */ /* 0x080fe400018f0eff */
[-C--:B0-----:R-:W-:Y:S01]  /*9410*/  IADD3 R14, P5, R9, R18.reuse, RZ ;  /* 0x00000012090e7210 */ /* 0x081fe20007fbe0ff */
[----:B------:R0:W-:Y:S03]  /*9420*/  STL.64 [R1+0x1030], R16 ;  /* 0x0010301001007387 */ /* 0x0001e60000100a00 */
[----:B------:R-:W-:Y:S01]  /*9430*/  LEA.HI.X.SX32 R15, R8, R19, 0x1, P5 ;  /* 0x00000013080f7211 */ /* 0x000fe200028f0eff */
[----:B------:R-:W-:Y:S01]  /*9440*/  STL.64 [R1+0x17e8], R12 ;  /* 0x0017e80c01007387 */ /* 0x000fe20000100a00 */
[-C--:B------:R-:W-:Y:S01]  /*9450*/  IADD3 R24, P4, R6, R18.reuse, RZ ;  /* 0x0000001206187210 */ /* 0x080fe20007f9e0ff */
[----:B------:R-:W-:Y:S02]  /*9460*/  IMAD R6, R3, 0x29c, RZ ;  /* 0x0000029c03067824 */ /* 0x000fe400078e02ff */
[----:B------:R1:W-:Y:S01]  /*9470*/  STL.64 [R1+0x1550], R14 ;  /* 0x0015500e01007387 */ /* 0x0003e20000100a00 */
[----:B0-----:R-:W-:Y:S01]  /*9480*/  IADD3 R16, P2, R11, R18, RZ ;  /* 0x000000120b107210 */ /* 0x001fe20007f5e0ff */
[----:B------:R-:W-:-:S02]  /*9490*/  IMAD R11, R3, 0x14e, RZ ;  /* 0x0000014e030b7824 */ /* 0x000fc400078e02ff */
[----:B------:R0:W-:Y:S01]  /*94a0*/  STL.64 [R1+0x1028], R20 ;  /* 0x0010281401007387 */ /* 0x0001e20000100a00 */
[C---:B------:R-:W-:Y:S01]  /*94b0*/  IMAD R9, R3.reuse, 0x14d, RZ ;  /* 0x0000014d03097824 */ /* 0x040fe200078e02ff */
[-C--:B------:R-:W-:Y:S01]  /*94c0*/  IADD3 R6, P6, R6, R18.reuse, RZ ;  /* 0x0000001206067210 */ /* 0x080fe20007fde0ff */
[----:B------:R-:W-:Y:S01]  /*94d0*/  IMAD R10, R3, 0x2a0, RZ ;  /* 0x000002a0030a7824 */ /* 0x000fe200078e02ff */
[-C--:B-1----:R-:W-:Y:S02]  /*94e0*/  IADD3 R14, P5, R11, R18.reuse, RZ ;  /* 0x000000120b0e7210 */ /* 0x082fe40007fbe0ff */
[-C--:B------:R-:W-:Y:S01]  /*94f0*/  LEA.HI.X.SX32 R25, R9, R19.reuse, 0x1, P4 ;  /* 0x0000001309197211 */ /* 0x080fe200020f0eff */
[----:B0-----:R-:W-:Y:S01]  /*9500*/  IMAD R20, R3, 0xa7, RZ ;  /* 0x000000a703147824 */ /* 0x001fe200078e02ff */
[----:B------:R-:W-:Y:S02]  /*9510*/  LEA.HI.X.SX32 R7, R11, R19, 0x1, P6 ;  /* 0x000000130b077211 */ /* 0x000fe400030f0eff */
        /* <DEDUP_REMOVED lines=10> */
[-C--:B------:R-:W-:Y:S01]  /*95c0*/  LEA.HI.X.SX32 R17, R25, R19.reuse, 0x1, P2 ;  /* 0x0000001319117211 */ /* 0x080fe200010f0eff */
[C---:B------:R-:W-:Y:S01]  /*95d0*/  IMAD R11, R3.reuse, 0x150, RZ ;  /* 0x00000150030b7824 */ /* 0x040fe200078e02ff */
[----:B------:R-:W-:Y:S02]  /*95e0*/  IADD3 R14, P6, R24, R18, RZ ;  /* 0x00000012180e7210 */ /* 0x000fe40007fde0ff */
[-C--:B------:R-:W-:Y:S01]  /*95f0*/  LEA.HI.X.SX32 R21, R6, R19.reuse, 0x1, P5 ;  /* 0x0000001306157211 */ /* 0x080fe200028f0eff */
[C---:B------:R-:W-:Y:S01]  /*9600*/  IMAD R7, R3.reuse, 0xa8, RZ ;  /* 0x000000a803077824 */ /* 0x040fe200078e02ff */
[----:B------:R0:W-:Y:S01]  /*9610*/  STL.64 [R1+0x1010], R16 ;  /* 0x0010101001007387 */ /* 0x0001e20000100a00 */
[----:B------:R-:W-:Y:S01]  /*9620*/  LEA.HI.X.SX32 R15, R10, R19, 0x1, P6 ;  /* 0x000000130a0f7211 */ /* 0x000fe200030f0eff */
[----:B------:R-:W-:-:S02]  /*9630*/  IMAD R8, R3, 0x2a2, RZ ;  /* 0x000002a203087824 */ /* 0x000fc400078e02ff */
[----:B------:R1:W-:Y:S01]  /*9640*/  STL.64 [R1+0x19d8], R20 ;  /* 0x0019d81401007387 */ /* 0x0003e20000100a00 */
[----:B------:R-:W-:Y:S02]  /*9650*/  IMAD R6, R3, 0x2a6, RZ ;  /* 0x000002a603067824 */ /* 0x000fe400078e02ff */
[-C--:B------:R-:W-:Y:S01]  /*9660*/  IADD3 R22, P1, R8, R18.reuse, RZ ;  /* 0x0000001208167210 */ /* 0x080fe20007f3e0ff */
[----:B------:R2:W-:Y:S01]  /*9670*/  STL.64 [R1+0x1930], R14 ;  /* 0x0019300e01007387 */ /* 0x0005e20000100a00 */
[-C--:B0-----:R-:W-:Y:S02]  /*9680*/  IADD3 R16, P2, R7, R18.reuse, RZ ;  /* 0x0000001207107210 */ /* 0x081fe40007f5e0ff */
        /* <DEDUP_REMOVED lines=24> */
[----:B------:R-:W-:Y:S01]  /*9810*/  STL.64 [R1+0x1538], R20 ;  /* 0x0015381401007387 */ /* 0x000fe20000100a00 */
[-C--:B0-----:R-:W-:Y:S01]  /*9820*/  IADD3 R12, P3, R10, R18.reuse, RZ ;  /* 0x000000120a0c7210 */ /* 0x081fe20007f7e0ff */
[----:B------:R-:W-:Y:S02]  /*9830*/  IMAD R10, R3, 0xaa, RZ ;  /* 0x000000aa030a7824 */ /* 0x000fe400078e02ff */
[----:B------:R0:W-:Y:S01]  /*9840*/  STL.64 [R1+0xff8], R8 ;  /* 0x000ff80801007387 */ /* 0x0001e20000100a00 */
[----:B-1----:R-:W-:Y:S01]  /*9850*/  IADD3 R22, P1, R11, R18, RZ ;  /* 0x000000120b167210 */ /* 0x002fe20007f3e0ff */
[----:B------:R-:W-:-:S02]  /*9860*/  IMAD R11, R3, 0x154, RZ ;  /* 0x00000154030b7824 */ /* 0x000fc400078e02ff */
[----:B------:R1:W-:Y:S01]  /*9870*/  STL.64 [R1+0xff0], R14 ;  /* 0x000ff00e01007387 */ /* 0x0003e20000100a00 */
[-C--:B------:R-:W-:Y:S02]  /*9880*/  IADD3 R24, P5, R10, R18.reuse, RZ ;  /* 0x000000120a187210 */ /* 0x080fe40007fbe0ff */
[----:B0-----:R-:W-:Y:S01]  /*9890*/  IADD3 R8, P4, R11, R18, RZ ;  /* 0x000000120b087210 */ /* 0x001fe20007f9e0ff */
[----:B-1----:R-:W-:-:S03]  /*98a0*/  IMAD R15, R3, 0x55, RZ ;  /* 0x00000055030f7824 */ /* 0x002fc600078e02ff */
[-C--:B------:R-:W-:Y:S01]  /*98b0*/  LEA.HI.X.SX32 R9, R10, R19.reuse, 0x1, P4 ;  /* 0x000000130a097211 */ /* 0x080fe200020f0eff */
[----:B------:R-:W-:Y:S01]  /*98c0*/  IMAD R10, R3, 0x2b2, RZ ;  /* 0x000002b2030a7824 */ /* 0x000fe200078e02ff */
[-C--:B------:R-:W-:Y:S02]  /*98d0*/  LEA.HI.X.SX32 R17, R11, R19.reuse, 0x1, P2 ;  /* 0x000000130b117211 */ /* 0x080fe400010f0eff */
[----:B------:R-:W-:Y:S01]  /*98e0*/  LEA.HI.X.SX32 R25, R15, R19, 0x1, P5 ;  /* 0x000000130f197211 */ /* 0x000fe200028f0eff */
[----:B------:R-:W-:-:S04]  /*98f0*/  IMAD R21, R3, 0x156, RZ ;  /* 0x0000015603157824 */ /* 0x000fc800078e02ff */
[----:B------:R-:W-:Y:S01]  /*9900*/  STL.64 [R1+0x17d8], R24 ;  /* 0x0017d81801007387 */ /* 0x000fe20000100a00 */
[----:B------:R-:W-:-:S03]  /*9910*/  IMAD R20, R3, 0x155, RZ ;  /* 0x0000015503147824 */ /* 0x000fc600078e02ff */
[----:B------:R0:W-:Y:S04]  /*9920*/  STL.64 [R1+0x1530], R8 ;  /* 0x0015300801007387 */ /* 0x0001e80000100a00 */
[----:B------:R1:W-:Y:S01]  /*9930*/  STL.64 [R1+0xfe8], R16 ;  /* 0x000fe81001007387 */ /* 0x0003e20000100a00 */
[-C--:B------:R-:W-:Y:S01]  /*9940*/  LEA.HI.X.SX32 R13, R20, R19.reuse, 0x1, P3 ;  /* 0x00000013140d7211 */ /* 0x080fe200018f0eff */
[----:B------:R-:W-:Y:S01]  /*9950*/  IMAD R6, R3, 0x2ae, RZ ;  /* 0x000002ae03067824 */ /* 0x000fe200078e02ff */
[-C--:B0-----:R-:W-:Y:S02]  /*9960*/  IADD3 R8, P4, R21, R18.reuse, RZ ;  /* 0x0000001215087210 */ /* 0x081fe40007f9e0ff */
[----:B-1----:R-:W-:Y:S01]  /*9970*/  IADD3 R16, P2, R10, R18, RZ ;  /* 0x000000120a107210 */ /* 0x002fe20007f5e0ff */
[----:B------:R-:W-:Y:S01]  /*9980*/  IMAD R10, R3, 0xab, RZ ;  /* 0x000000ab030a7824 */ /* 0x000fe200078e02ff */
[----:B------:R-:W-:Y:S04]  /*9990*/  STL.64 [R1+0xfe0], R12 ;  /* 0x000fe00c01007387 */ /* 0x000fe80000100a00 */
[----:B------:R-:W-:-:S02]  /*99a0*/  LEA.HI.X.SX32 R9, R10, R19, 0x1, P4 ;  /* 0x000000130a097211 */ /* 0x000fc400020f0eff */
        /* <DEDUP_REMOVED lines=8> */
[-C--:B------:R-:W-:Y:S01]  /*9a30*/  LEA.HI.X.SX32 R7, R9, R19.reuse, 0x1, P6 ;  /* 0x0000001309077211 */ /* 0x080fe200030f0eff */
[C---:B------:R-:W-:Y:S01]  /*9a40*/  IMAD R21, R3.reuse, 0x2b, RZ ;  /* 0x0000002b03157824 */ /* 0x040fe200078e02ff */
[-C--:B------:R-:W-:Y:S01]  /*9a50*/  IADD3 R10, P4, R24, R18.reuse, RZ ;  /* 0x00000012180a7210 */ /* 0x080fe20007f9e0ff */
[----:B------:R0:W-:Y:S01]  /*9a60*/  STL.64 [R1+0xfd8], R22 ;  /* 0x000fd81601007387 */ /* 0x0001e20000100a00 */
[----:B------:R-:W-:Y:S01]  /*9a70*/  IMAD R14, R3, 0x2b0, RZ ;  /* 0x000002b0030e7824 */ /* 0x000fe200078e02ff */
[-C--:B------:R-:W-:Y:S02]  /*9a80*/  IADD3 R12, P3, R11, R18.reuse, RZ ;  /* 0x000000120b0c7210 */ /* 0x080fe40007f7e0ff */
[----:B------:R1:W-:Y:S01]  /*9a90*/  STL.64 [R1+0xfd0], R6 ;  /* 0x000fd00601007387 */ /* 0x0003e20000100a00 */
[----:B------:R-:W-:Y:S01]  /*9aa0*/  LEA.HI.X.SX32 R11, R21, R19, 0x1, P4 ;  /* 0x00000013150b7211 */ /* 0x000fe200020f0eff */
[----:B------:R-:W-:Y:S01]  /*9ab0*/  IMAD R9, R3, 0x2b6, RZ ;  /* 0x000002b603097824 */ /* 0x000fe200078e02ff */
[----:B0-----:R-:W-:-:S02]  /*9ac0*/  IADD3 R22, P1, R20, R18, RZ ;  /* 0x0000001214167210 */ /* 0x001fc40007f3e0ff */
[-C--:B-1----:R-:W-:Y:S02]  /*9ad0*/  IADD3 R6, P6, R8, R18.reuse, RZ ;  /* 0x0000001208067210 */ /* 0x082fe40007fde0ff */
[-C--:B------:R-:W-:Y:S02]  /*9ae0*/  LEA.HI.X.SX32 R23, R24, R19.reuse, 0x1, P1 ;  /* 0x0000001318177211 */ /* 0x080fe400008f0eff */
[-C--:B------:R-:W-:Y:S02]  /*9af0*/  LEA.HI.X.SX32 R7, R20, R19.reuse, 0x1, P6 ;  /* 0x0000001314077211 */ /* 0x080fe400030f0eff */
[-C--:B------:R-:W-:Y:S01]  /*9b00*/  IADD3 R14, P5, R14, R18.reuse, RZ ;  /* 0x000000120e0e7210 */ /* 0x080fe20007fbe0ff */
[----:B------:R0:W-:Y:S03]  /*9b10*/  STL.64 [R1+0x1928], R10 ;  /* 0x0019280a01007387 */ /* 0x0001e60000100a00 */
[----:B------:R-:W-:Y:S01]  /*9b20*/  LEA.HI.X.SX32 R15, R8, R19, 0x1, P5 ;  /* 0x00000013080f7211 */ /* 0x000fe200028f0eff */
[----:B------:R-:W-:Y:S04]  /*9b30*/  STL.64 [R1+0x17d0], R22 ;  /* 0x0017d01601007387 */ /* 0x000fe80000100a00 */
[----:B------:R1:W-:Y:S01]  /*9b40*/  STL.64 [R1+0x1520], R6 ;  /* 0x0015200601007387 */ /* 0x0003e20000100a00 */
[----:B0-----:R-:W-:Y:S01]  /*9b50*/  IADD3 R10, P4, R9, R18, RZ ;  /* 0x00000012090a7210 */ /* 0x001fe20007f9e0ff */
[----:B------:R-:W-:-:S02]  /*9b60*/  IMAD R9, R3, 0x15a, RZ ;  /* 0x0000015a03097824 */ /* 0x000fc400078e02ff */
        /* <DEDUP_REMOVED lines=9> */
[-C--:B------:R-:W-:Y:S01]  /*9c00*/  IADD3 R22, P1, R21, R18.reuse, RZ ;  /* 0x0000001215167210 */ /* 0x080fe20007f3e0ff */
[----:B------:R-:W-:Y:S01]  /*9c10*/  IMAD R7, R3, 0xae, RZ ;  /* 0x000000ae03077824 */ /* 0x000fe200078e02ff */
[-C--:B------:R-:W-:Y:S01]  /*9c20*/  LEA.HI.X.SX32 R21, R8, R19.reuse, 0x1, P6 ;  /* 0x0000001308157211 */ /* 0x080fe200030f0eff */
[----:B------:R0:W-:Y:S01]  /*9c30*/  STL.64 [R1+0xfc0], R16 ;  /* 0x000fc01001007387 */ /* 0x0001e20000100a00 */
[-C--:B------:R-:W-:Y:S01]  /*9c40*/  LEA.HI.X.SX32 R13, R9, R19.reuse, 0x1, P3 ;  /* 0x00000013090d7211 */ /* 0x080fe200018f0eff */
[C---:B------:R-:W-:Y:S02]  /*9c50*/  IMAD R8, R3.reuse, 0x15b, RZ ;  /* 0x0000015b03087824 */ /* 0x040fe400078e02ff */
[----:B------:R1:W-:Y:S01]  /*9c60*/  STL.64 [R1+0x1518], R20 ;  /* 0x0015181401007387 */ /* 0x0003e20000100a00 */
[C---:B------:R-:W-:Y:S01]  /*9c70*/  IMAD R24, R3.reuse, 0x57, RZ ;  /* 0x0000005703187824 */ /* 0x040fe200078e02ff */
[-C--:B0-----:R-:W-:Y:S01]  /*9c80*/  IADD3 R16, P2, R6, R18.reuse, RZ ;  /* 0x0000001206107210 */ /* 0x081fe20007f5e0ff */
[----:B------:R-:W-:Y:S01]  /*9c90*/  IMAD R6, R3, 0x15c, RZ ;  /* 0x0000015c03067824 */ /* 0x000fe200078e02ff */
[----:B------:R0:W-:Y:S01]  /*9ca0*/  STL.64 [R1+0xfb8], R12 ;  /* 0x000fb80c01007387 */ /* 0x0001e20000100a00 */
[----:B-1----:R-:W-:Y:S01]  /*9cb0*/  IADD3 R20, P6, R7, R18, RZ ;  /* 0x0000001207147210 */ /* 0x002fe20007fde0ff */
[----:B------:R-:W-:Y:S01]  /*9cc0*/  IMAD R9, R3, 0x2be, RZ ;  /* 0x000002be03097824 */ /* 0x000fe200078e02ff */
[----:B------:R-:W-:-:S02]  /*9cd0*/  LEA.HI.X.SX32 R11, R8, R19, 0x1, P4 ;  /* 0x00000013080b7211 */ /* 0x000fc400020f0eff */
[-C--:B------:R-:W-:Y:S02]  /*9ce0*/  LEA.HI.X.SX32 R21, R24, R19.reuse, 0x1, P6 ;  /* 0x0000001318157211 */ /* 0x080fe400030f0eff */
[CC--:B0-----:R-:W-:Y:S01]  /*9cf0*/  IADD3 R12, P3, R6.reuse, R18.reuse, RZ ;  /* 0x00000012060c7210 */ /* 0x0c1fe20007f7e0ff */
[----:B------:R0:W-:Y:S01]  /*9d00*/  STL.64 [R1+0xfb0], R10 ;  /* 0x000fb00a01007387 */ /* 0x0001e20000100a00 */
[-C--:B------:R-:W-:Y:S02]  /*9d10*/  LEA.HI.X.SX32 R23, R6, R19.reuse, 0x1, P1 ;  /* 0x0000001306177211 */ /* 0x080fe400008f0eff */
[----:B------:R-:W-:Y:S01]  /*9d20*/  LEA.HI.X.SX32 R13, R7, R19, 0x1, P3 ;  /* 0x00000013070d7211 */ /* 0x000fe200018f0eff */
[C---:B------:R-:W-:Y:S01]  /*9d30*/  IMAD R7, R3.reuse, 0x2c2, RZ ;  /* 0x000002c203077824 */ /* 0x040fe200078e02ff */
[----:B------:R1:W-:Y:S01]  /*9d40*/  STL.64 [R1+0x17c8], R20 ;  /* 0x0017c81401007387 */ /* 0x0003e20000100a00 */
[C---:B------:R-:W-:Y:S02]  /*9d50*/  IMAD R8, R3.reuse, 0x2c0, RZ ;  /* 0x000002c003087824 */ /* 0x040fe400078e02ff */
[----:B------:R-:W-:Y:S01]  /*9d60*/  IMAD R6, R3, 0x15d, RZ ;  /* 0x0000015d03067824 */ /* 0x000fe200078e02ff */
[----:B------:R2:W-:Y:S01]  /*9d70*/  STL.64 [R1+0x1510], R12 ;  /* 0x0015100c01007387 */ /* 0x0005e20000100a00 */
[----:B0-----:R-:W-:Y:S01]  /*9d80*/  IADD3 R10, P4, R9, R18, RZ ;  /* 0x00000012090a7210 */ /* 0x001fe20007f9e0ff */
[----:B------:R-:W-:-:S02]  /*9d90*/  IMAD R9, R3, 0x15e, RZ ;  /* 0x0000015e03097824 */ /* 0x000fc400078e02ff */
[----:B------:R0:W-:Y:S01]  /*9da0*/  STL.64 [R1+0xfa8], R22 ;  /* 0x000fa81601007387 */ /* 0x0001e20000100a00 */
[-C--:B------:R-:W-:Y:S02]  /*9db0*/  LEA.HI.X.SX32 R15, R6, R19.reuse, 0x1, P5 ;  /* 0x00000013060f7211 */ /* 0x080fe400028f0eff */
[-C--:B-1----:R-:W-:Y:S01]  /*9dc0*/  IADD3 R20, P6, R8, R18.reuse, RZ ;  /* 0x0000001208147210 */ /* 0x082fe20007fde0ff */
[----:B------:R-:W-:Y:S01]  /*9dd0*/  IMAD R8, R3, 0x2c4, RZ ;  /* 0x000002c403087824 */ /* 0x000fe200078e02ff */
[-C--:B--2---:R-:W-:Y:S02]  /*9de0*/  IADD3 R12, P3, R9, R18.reuse, RZ ;  /* 0x00000012090c7210 */ /* 0x084fe40007f7e0ff */
[----:B0-----:R-:W-:Y:S01]  /*9df0*/  IADD3 R22, P1, R7, R18, RZ ;  /* 0x0000001207167210 */ /* 0x001fe20007f3e0ff */
[C---:B------:R-:W-:Y:S01]  /*9e00*/  IMAD R7, R3.reuse, 0xaf, RZ ;  /* 0x000000af03077824 */ /* 0x040fe200078e02ff */
[----:B------:R0:W-:Y:S01]  /*9e10*/  STL.64 [R1+0xfa0], R14 ;  /* 0x000fa00e01007387 */ /* 0x0001e20000100a00 */
[----:B------:R-:W-:Y:S01]  /*9e20*/  IMAD R6, R3, 0x16, RZ ;  /* 0x0000001603067824 */ /* 0x000fe200078e02ff */
[----:B------:R-:W-:-:S02]  /*9e30*/  LEA.HI.X.SX32 R17, R9, R19, 0x1, P2 ;  /* 0x0000001309117211 */ /* 0x000fc400010f0eff */
[-C--:B------:R-:W-:Y:S01]  /*9e40*/  LEA.HI.X.SX32 R13, R7, R19.reuse, 0x1, P3 ;  /* 0x00000013070d7211 */ /* 0x080fe200018f0eff */
[C---:B------:R-:W-:Y:S02]  /*9e50*/  IMAD R7, R3.reuse, 0x15f, RZ ;  /* 0x0000015f03077824 */ /* 0x040fe400078e02ff */
[C---:B------:R-:W-:Y:S01]  /*9e60*/  IMAD R25, R3.reuse, 0xb, RZ ;  /* 0x0000000b03197824 */ /* 0x040fe200078e02ff */
[-C--:B0-----:R-:W-:Y:S01]  /*9e70*/  IADD3 R14, P5, R8, R18.reuse, RZ ;  /* 0x00000012080e7210 */ /* 0x081fe20007fbe0ff */
[----:B------:R-:W-:Y:S01]  /*9e80*/  IMAD R8, R3, 0x2c, RZ ;  /* 0x0000002c03087824 */ /* 0x000fe200078e02ff */
[----:B------:R0:W-:Y:S01]  /*9e90*/  STL.64 [R1+0x1508], R12 ;  /* 0x0015080c01007387 */ /* 0x0001e20000100a00 */
[----:B------:R-:W-:Y:S01]  /*9ea0*/  LEA.HI.X.SX32 R11, R7, R19, 0x1, P4 ;  /* 0x00000013070b7211 */ /* 0x000fe200020f0eff */
[C---:B------:R-:W-:Y:S02]  /*9eb0*/  IMAD R24, R3.reuse, 0x58, RZ ;  /* 0x0000005803187824 */ /* 0x040fe400078e02ff */
[----:B------:R1:W-:Y:S01]  /*9ec0*/  STL.64 [R1+0xf98], R16 ;  /* 0x000f981001007387 */ /* 0x0003e20000100a00 */
[----:B------:R-:W-:Y:S01]  /*9ed0*/  IMAD R7, R3, 0xb0, RZ ;  /* 0x000000b003077824 */ /* 0x000fe200078e02ff */
[----:B0-----:R-:W-:-:S02]  /*9ee0*/  IADD3 R12, P3, R6, R18, RZ ;  /* 0x00000012060c7210 */ /* 0x001fc40007f7e0ff */
        /* <DEDUP_REMOVED lines=8> */
[-C--:B0-----:R-:W-:Y:S02]  /*9f70*/  IADD3 R10, P4, R24, R18.reuse, RZ ;  /* 0x00000012180a7210 */ /* 0x081fe40007f9e0ff */
[-C--:B-1----:R-:W-:Y:S02]  /*9f80*/  IADD3 R12, P3, R7, R18.reuse, RZ ;  /* 0x00000012070c7210 */ /* 0x082fe40007f7e0ff */
[-C--:B------:R-:W-:Y:S02]  /*9f90*/  LEA.HI.X.SX32 R11, R8, R19.reuse, 0x1, P4 ;  /* 0x00000013080b7211 */ /* 0x080fe400020f0eff */
[----:B--2---:R-:W-:Y:S01]  /*9fa0*/  IADD3 R16, P2, R9, R18, RZ ;  /* 0x0000001209107210 */ /* 0x004fe20007f5e0ff */
[----:B------:R-:W-:Y:S01]  /*9fb0*/  IMAD R8, R3, 0x2c8, RZ ;  /* 0x000002c803087824 */ /* 0x000fe200078e02ff */
[-C--:B------:R-:W-:Y:S01]  /*9fc0*/  LEA.HI.X.SX32 R13, R24, R19.reuse, 0x1, P3 ;  /* 0x00000013180d7211 */ /* 0x080fe200018f0eff */
[----:B------:R0:W-:Y:S01]  /*9fd0*/  STL.64 [R1+0x1920], R10 ;  /* 0x0019200a01007387 */ /* 0x0001e20000100a00 */
[-C--:B------:R-:W-:Y:S01]  /*9fe0*/  LEA.HI.X.SX32 R17, R7, R19.reuse, 0x1, P2 ;  /* 0x0000001307117211 */ /* 0x080fe200010f0eff */
[----:B------:R-:W-:Y:S01]  /*9ff0*/  IMAD R7, R3, 0x161, RZ ;  /* 0x0000016103077824 */ /* 0x000fe200078e02ff */
[----:B------:R-:W-:Y:S01]  /*a000*/  LEA.HI.X.SX32 R21, R9, R19, 0x1, P6 ;  /* 0x0000001309157211 */ /* 0x000fe200030f0eff */
[----:B------:R1:W-:Y:S01]  /*a010*/  STL.64 [R1+0x17c0], R12 ;  /* 0x0017c00c01007387 */ /* 0x0003e20000100a00 */
[----:B------:R-:W-:-:S02]  /*a020*/  IMAD R9, R3, 0x2cc, RZ ;  /* 0x000002cc03097824 */ /* 0x000fc400078e02ff */
[-C--:B------:R-:W-:Y:S02]  /*a030*/  LEA.HI.X.SX32 R23, R7, R19.reuse, 0x1, P1 ;  /* 0x0000001307177211 */ /* 0x080fe400008f0eff */
[-C--:B0-----:R-:W-:Y:S01]  /*a040*/  IADD3 R10, P4, R6, R18.reuse, RZ ;  /* 0x00000012060a7210 */ /* 0x081fe20007f9e0ff */
[C---:B------:R-:W-:Y:S01]  /*a050*/  IMAD R6, R3.reuse, 0x162, RZ ;  /* 0x0000016203067824 */ /* 0x040fe200078e02ff */
[----:B------:R0:W-:Y:S01]  /*a060*/  STL.64 [R1+0x1500], R16 ;  /* 0x0015001001007387 */ /* 0x0001e20000100a00 */
[C---:B------:R-:W-:Y:S01]  /*a070*/  IMAD R7, R3.reuse, 0xb1, RZ ;  /* 0x000000b103077824 */ /* 0x040fe200078e02ff */
[-C--:B-1----:R-:W-:Y:S01]  /*a080*/  IADD3 R12, P3, R8, R18.reuse, RZ ;  /* 0x00000012080c7210 */ /* 0x082fe20007f7e0ff */
[----:B------:R-:W-:Y:S01]  /*a090*/  IMAD R8, R3, 0x2ca, RZ ;  /* 0x000002ca03087824 */ /* 0x000fe200078e02ff */
[----:B------:R1:W-:Y:S01]  /*a0a0*/  STL.64 [R1+0xf88], R20 ;  /* 0x000f881401007387 */ /* 0x0003e20000100a00 */
[----:B------:R-:W-:Y:S01]  /*a0b0*/  IADD3 R24, P1, R9, R18, RZ ;  /* 0x0000001209187210 */ /* 0x000fe20007f3e0ff */
[----:B------:R-:W-:Y:S01]  /*a0c0*/  IMAD R9, R3, 0x164, RZ ;  /* 0x0000016403097824 */ /* 0x000fe200078e02ff */
[----:B------:R-:W-:-:S02]  /*a0d0*/  LEA.HI.X.SX32 R15, R6, R19, 0x1, P5 ;  /* 0x00000013060f7211 */ /* 0x000fc400028f0eff */
[-C--:B0-----:R-:W-:Y:S02]  /*a0e0*/  IADD3 R16, P2, R6, R18.reuse, RZ ;  /* 0x0000001206107210 */ /* 0x081fe40007f5e0ff */
[----:B-1----:R-:W-:Y:S01]  /*a0f0*/  IADD3 R20, P6, R8, R18, RZ ;  /* 0x0000001208147210 */ /* 0x002fe20007fde0ff */
[----:B------:R-:W-:Y:S01]  /*a100*/  IMAD R8, R3, 0xb2, RZ ;  /* 0x000000b203087824 */ /* 0x000fe200078e02ff */
[-C--:B------:R-:W-:Y:S01]  /*a110*/  LEA.HI.X.SX32 R17, R7, R19.reuse, 0x1, P2 ;  /* 0x0000001307117211 */ /* 0x080fe200010f0eff */
[----:B------:R-:W-:Y:S01]  /*a120*/  IMAD R7, R3, 0x163, RZ ;  /* 0x0000016303077824 */ /* 0x000fe200078e02ff */
[----:B------:R0:W-:Y:S04]  /*a130*/  STL.64 [R1+0xf80], R22 ;  /* 0x000f801601007387 */ /* 0x0001e80000100a00 */
[----:B------:R1:W-:Y:S01]  /*a140*/  STL.64 [R1+0x14f8], R16 ;  /* 0x0014f81001007387 */ /* 0x0003e20000100a00 */
[----:B------:R-:W-:-:S03]  /*a150*/  LEA.HI.X.SX32 R11, R7, R19, 0x1, P4 ;  /* 0x00000013070b7211 */ /* 0x000fc600020f0eff */
[----:B------:R2:W-:Y:S01]  /*a160*/  STL.64 [R1+0xf78], R14 ;  /* 0x000f780e01007387 */ /* 0x0005e20000100a00 */
[----:B0-----:R-:W-:Y:S01]  /*a170*/  IMAD R22, R3, 0x59, RZ ;  /* 0x0000005903167824 */ /* 0x001fe200078e02ff */
[-C--:B-1----:R-:W-:Y:S02]  /*a180*/  IADD3 R16, P2, R8, R18.reuse, RZ ;  /* 0x0000001208107210 */ /* 0x082fe40007f5e0ff */
[C---:B--2---:R-:W-:Y:S01]  /*a190*/  IADD3 R14, P5, R9.reuse, R18, RZ ;  /* 0x00000012090e7210 */ /* 0x044fe20007fbe0ff */
[----:B------:R0:W-:Y:S01]  /*a1a0*/  STL.64 [R1+0xf70], R10 ;  /* 0x000f700a01007387 */ /* 0x0001e20000100a00 */
[-C--:B------:R-:W-:Y:S02]  /*a1b0*/  LEA.HI.X.SX32 R17, R22, R19.reuse, 0x1, P2 ;  /* 0x0000001316117211 */ /* 0x080fe400010f0eff */
[-C--:B------:R-:W-:Y:S02]  /*a1c0*/  LEA.HI.X.SX32 R15, R8, R19.reuse, 0x1, P5 ;  /* 0x00000013080f7211 */ /* 0x080fe400028f0eff */
[----:B------:R-:W-:Y:S01]  /*a1d0*/  LEA.HI.X.SX32 R13, R9, R19, 0x1, P3 ;  /* 0x00000013090d7211 */ /* 0x000fe200018f0eff */
[----:B------:R1:W-:Y:S01]  /*a1e0*/  STL.64 [R1+0x17b8], R16 ;  /* 0x0017b81001007387 */ /* 0x0003e20000100a00 */
[----:B------:R-:W-:-:S02]  /*a1f0*/  IMAD R9, R3, 0x165, RZ ;  /* 0x0000016503097824 */ /* 0x000fc400078e02ff */
[----:B0-----:R-:W-:Y:S01]  /*a200*/  IMAD R10, R3, 0x166, RZ ;  /* 0x00000166030a7824 */ /* 0x001fe200078e02ff */
[----:B------:R0:W-:Y:S02]  /*a210*/  STL.64 [R1+0x14f0], R14 ;  /* 0x0014f00e01007387 */ /* 0x0001e40000100a00 */
[----:B------:R-:W-:Y:S01]  /*a220*/  LEA.HI.X.SX32 R21, R9, R19, 0x1, P6 ;  /* 0x0000001309157211 */ /* 0x000fe200030f0eff */
[C---:B-1----:R-:W-:Y:S01]  /*a230*/  IMAD R16, R3.reuse, 0xb3, RZ ;  /* 0x000000b303107824 */ /* 0x042fe200078e02ff */
[----:B0-----:R-:W-:Y:S01]  /*a240*/  IADD3 R14, P5, R10, R18, RZ ;  /* 0x000000120a0e7210 */ /* 0x001fe20007fbe0ff */
[----:B------:R-:W-:-:S03]  /*a250*/  IMAD R6, R3, 0x2ce, RZ ;  /* 0x000002ce03067824 */ /* 0x000fc600078e02ff */
[----:B------:R-:W-:Y:S01]  /*a260*/  LEA.HI.X.SX32 R15, R16, R19, 0x1, P5 ;  /* 0x00000013100f7211 */ /* 0x000fe200028f0eff */
[----:B------:R-:W-:Y:S01]  /*a270*/  STL.64 [R1+0xf68], R12 ;  /* 0x000f680c01007387 */ /* 0x000fe20000100a00 */
[----:B------:R-:W-:-:S03]  /*a280*/  IMAD R11, R3, 0x2d0, RZ ;  /* 0x000002d0030b7824 */ /* 0x000fc600078e02ff */
[----:B------:R-:W-:Y:S01]  /*a290*/  STL.64 [R1+0xf60], R20 ;  /* 0x000f601401007387 */ /* 0x000fe20000100a00 */
[----:B------:R-:W-:-:S03]  /*a2a0*/  IADD3 R6, P4, R6, R18, RZ ;  /* 0x0000001206067210 */ /* 0x000fc60007f9e0ff */
[----:B------:R0:W-:Y:S01]  /*a2b0*/  STL.64 [R1+0x14e8], R14 ;  /* 0x0014e80e01007387 */ /* 0x0001e20000100a00 */
[-C--:B------:R-:W-:Y:S01]  /*a2c0*/  IADD3 R22, P2, R11, R18.reuse, RZ ;  /* 0x000000120b167210 */ /* 0x080fe20007f5e0ff */
[C---:B------:R-:W-:Y:S01]  /*a2d0*/  IMAD R11, R3.reuse, 0x5a, RZ ;  /* 0x0000005a030b7824 */ /* 0x040fe200078e02ff */
[-C--:B------:R-:W-:Y:S01]  /*a2e0*/  LEA.HI.X.SX32 R25, R10, R19.reuse, 0x1, P1 ;  /* 0x000000130a197211 */ /* 0x080fe200008f0eff */
[C---:B------:R-:W-:Y:S02]  /*a2f0*/  IMAD R17, R3.reuse, 0x168, RZ ;  /* 0x0000016803117824 */ /* 0x040fe400078e02ff */
[C---:B0-----:R-:W-:Y:S02]  /*a300*/  IMAD R14, R3.reuse, 0x167, RZ ;  /* 0x00000167030e7824 */ /* 0x041fe400078e02ff */
[----:B------:R0:W-:Y:S03]  /*a310*/  STL.64 [R1+0xf58], R24 ;  /* 0x000f581801007387 */ /* 0x0001e60000100a00 */
[----:B------:R-:W-:Y:S01]  /*a320*/  LEA.HI.X.SX32 R7, R14, R19, 0x1, P4 ;  /* 0x000000130e077211 */ /* 0x000fe200020f0eff */
[----:B------:R-:W-:Y:S01]  /*a330*/  IMAD R10, R3, 0x2d, RZ ;  /* 0x0000002d030a7824 */ /* 0x000fe200078e02ff */
[----:B------:R-:W-:Y:S01]  /*a340*/  IADD3 R26, P5, R11, R18, RZ ;  /* 0x000000120b1a7210 */ /* 0x000fe20007fbe0ff */
[----:B------:R-:W-:-:S02]  /*a350*/  IMAD R20, R3, 0xb4, RZ ;  /* 0x000000b403147824 */ /* 0x000fc400078e02ff */
[----:B------:R1:W-:Y:S01]  /*a360*/  STL.64 [R1+0xf50], R6 ;  /* 0x000f500601007387 */ /* 0x0003e20000100a00 */
[C---:B------:R-:W-:Y:S01]  /*a370*/  IMAD R8, R3.reuse, 0x2d2, RZ ;  /* 0x000002d203087824 */ /* 0x040fe200078e02ff */
[----:B------:R-:W-:Y:S01]  /*a380*/  LEA.HI.X.SX32 R27, R10, R19, 0x1, P5 ;  /* 0x000000130a1b7211 */ /* 0x000fe200028f0eff */
[----:B------:R-:W-:Y:S01]  /*a390*/  IMAD R16, R3, 0x16a, RZ ;  /* 0x0000016a03107824 */ /* 0x000fe200078e02ff */
[-C--:B0-----:R-:W-:Y:S02]  /*a3a0*/  IADD3 R24, P1, R20, R18.reuse, RZ ;  /* 0x0000001214187210 */ /* 0x081fe40007f3e0ff */
[----:B-1----:R-:W-:-:S04]  /*a3b0*/  IADD3 R6, P4, R17, R18, RZ ;  /* 0x0000001211067210 */ /* 0x002fc80007f9e0ff */
[-C--:B------:R-:W-:Y:S01]  /*a3c0*/  LEA.HI.X.SX32 R7, R20, R19.reuse, 0x1, P4 ;  /* 0x0000001314077211 */ /* 0x080fe200020f0eff */
[----:B------:R-:W-:Y:S01]  /*a3d0*/  STL.64 [R1+0x1918], R26 ;  /* 0x0019181a01007387 */ /* 0x000fe20000100a00 */
[-C--:B------:R-:W-:Y:S01]  /*a3e0*/  LEA.HI.X.SX32 R23, R17, R19.reuse, 0x1, P2 ;  /* 0x0000001311177211 */ /* 0x080fe200010f0eff */
[C---:B------:R-:W-:Y:S01]  /*a3f0*/  IMAD R17, R3.reuse, 0xb5, RZ ;  /* 0x000000b503117824 */ /* 0x040fe200078e02ff */
[-C--:B------:R-:W-:Y:S01]  /*a400*/  IADD3 R12, P3, R8, R18.reuse, RZ ;  /* 0x00000012080c7210 */ /* 0x080fe20007f7e0ff */
[----:B------:R-:W-:Y:S01]  /*a410*/  IMAD R8, R3, 0x2d4, RZ ;  /* 0x000002d403087824 */ /* 0x000fe200078e02ff */
[-C--:B------:R-:W-:Y:S01]  /*a420*/  LEA.HI.X.SX32 R25, R11, R19.reuse, 0x1, P1 ;  /* 0x000000130b197211 */ /* 0x080fe200008f0eff */
[----:B------:R0:W-:Y:S01]  /*a430*/  STL.64 [R1+0x14e0], R6 ;  /* 0x0014e00601007387 */ /* 0x0001e20000100a00 */
[-C--:B------:R-:W-:Y:S01]  /*a440*/  IADD3 R20, P4, R16, R18.reuse, RZ ;  /* 0x0000001210147210 */ /* 0x080fe20007f9e0ff */
[----:B------:R-:W-:Y:S01]  /*a450*/  IMAD R14, R3, 0x2d6, RZ ;  /* 0x000002d6030e7824 */ /* 0x000fe200078e02ff */
[-C--:B------:R-:W-:Y:S01]  /*a460*/  IADD3 R8, P6, R8, R18.reuse, RZ ;  /* 0x0000001208087210 */ /* 0x080fe20007fde0ff */
[----:B------:R-:W-:Y:S01]  /*a470*/  STL.64 [R1+0x17b0], R24 ;  /* 0x0017b01801007387 */ /* 0x000fe20000100a00 */
[----:B------:R-:W-:Y:S01]  /*a480*/  LEA.HI.X.SX32 R21, R17, R19, 0x1, P4 ;  /* 0x0000001311157211 */ /* 0x000fe200020f0eff */
[C---:B------:R-:W-:Y:S01]  /*a490*/  IMAD R17, R3.reuse, 0x16b, RZ ;  /* 0x0000016b03117824 */ /* 0x040fe200078e02ff */
[----:B------:R-:W-:Y:S01]  /*a4a0*/  IADD3 R14, P5, R14, R18, RZ ;  /* 0x000000120e0e7210 */ /* 0x000fe20007fbe0ff */
[----:B------:R1:W-:Y:S01]  /*a4b0*/  STL.64 [R1+0xf48], R22 ;  /* 0x000f481601007387 */ /* 0x0003e20000100a00 */
[----:B0-----:R-:W-:-:S02]  /*a4c0*/  IMAD R7, R3, 0x2da, RZ ;  /* 0x000002da03077824 */ /* 0x001fc400078e02ff */
[----:B------:R-:W-:Y:S01]  /*a4d0*/  IMAD R6, R3, 0x169, RZ ;  /* 0x0000016903067824 */ /* 0x000fe200078e02ff */
[----:B------:R-:W-:-:S04]  /*a4e0*/  LEA.HI.X.SX32 R9, R16, R19, 0x1, P6 ;  /* 0x0000001310097211 */ /* 0x000fc800030f0eff */
[-C--:B------:R-:W-:Y:S02]  /*a4f0*/  LEA.HI.X.SX32 R13, R6, R19.reuse, 0x1, P3 ;  /* 0x00000013060d7211 */ /* 0x080fe400018f0eff */
[-C--:B-1----:R-:W-:Y:S01]  /*a500*/  IADD3 R22, P2, R7, R18.reuse, RZ ;  /* 0x0000001207167210 */ /* 0x082fe20007f5e0ff */
[----:B------:R-:W-:Y:S01]  /*a510*/  IMAD R7, R3, 0x2dc, RZ ;  /* 0x000002dc03077824 */ /* 0x000fe200078e02ff */
[----:B------:R-:W-:Y:S01]  /*a520*/  LEA.HI.X.SX32 R15, R17, R19, 0x1, P5 ;  /* 0x00000013110f7211 */ /* 0x000fe200028f0eff */
[----:B------:R0:W-:Y:S01]  /*a530*/  STL.64 [R1+0xf40], R12 ;  /* 0x000f400c01007387 */ /* 0x0001e20000100a00 */
[C---:B------:R-:W-:Y:S02]  /*a540*/  IMAD R6, R3.reuse, 0xb6, RZ ;  /* 0x000000b603067824 */ /* 0x040fe400078e02ff */
[----:B------:R-:W-:Y:S01]  /*a550*/  IMAD R10, R3, 0x2d8, RZ ;  /* 0x000002d8030a7824 */ /* 0x000fe200078e02ff */
[----:B------:R1:W-:Y:S04]  /*a560*/  STL.64 [R1+0x14d8], R20 ;  /* 0x0014d81401007387 */ /* 0x0003e80000100a00 */
[----:B------:R2:W-:Y:S01]  /*a570*/  STL.64 [R1+0xf38], R8 ;  /* 0x000f380801007387 */ /* 0x0005e20000100a00 */
[----:B0-----:R-:W-:Y:S01]  /*a580*/  IADD3 R12, P3, R7, R18, RZ ;  /* 0x00000012070c7210 */ /* 0x001fe20007f7e0ff */
[----:B------:R-:W-:-:S02]  /*a590*/  IMAD R7, R3, 0x16c, RZ ;  /* 0x0000016c03077824 */ /* 0x000fc400078e02ff */
[----:B------:R0:W-:Y:S01]  /*a5a0*/  STL.64 [R1+0xf30], R14 ;  /* 0x000f300e01007387 */ /* 0x0001e20000100a00 */
[-C--:B-1----:R-:W-:Y:S01]  /*a5b0*/  IADD3 R20, P4, R6, R18.reuse, RZ ;  /* 0x0000001206147210 */ /* 0x082fe20007f9e0ff */
[----:B------:R-:W-:Y:S01]  /*a5c0*/  IMAD R16, R3, 0x2de, RZ ;  /* 0x000002de03107824 */ /* 0x000fe200078e02ff */
[-C--:B------:R-:W-:Y:S02]  /*a5d0*/  IADD3 R10, P1, R10, R18.reuse, RZ ;  /* 0x000000120a0a7210 */ /* 0x080fe40007f3e0ff */
[----:B--2---:R-:W-:Y:S01]  /*a5e0*/  IADD3 R8, P6, R7, R18, RZ ;  /* 0x0000001207087210 */ /* 0x004fe20007fde0ff */
[----:B0-----:R-:W-:-:S03]  /*a5f0*/  IMAD R15, R3, 0x5b, RZ ;  /* 0x0000005b030f7824 */ /* 0x001fc600078e02ff */
[-C--:B------:R-:W-:Y:S02]  /*a600*/  LEA.HI.X.SX32 R9, R6, R19.reuse, 0x1, P6 ;  /* 0x0000001306097211 */ /* 0x080fe400030f0eff */
[-C--:B------:R-:W-:Y:S02]  /*a610*/  LEA.HI.X.SX32 R11, R7, R19.reuse, 0x1, P1 ;  /* 0x00000013070b7211 */ /* 0x080fe400008f0eff */
[----:B------:R-:W-:Y:S02]  /*a620*/  LEA.HI.X.SX32 R21, R15, R19, 0x1, P4 ;  /* 0x000000130f157211 */ /* 0x000fe400020f0eff */
[----:B------:R-:W-:Y:S01]  /*a630*/  IADD3 R24, P5, R16, R18, RZ ;  /* 0x0000001210187210 */ /* 0x000fe20007fbe0ff */
[C---:B------:R-:W-:Y:S02]  /*a640*/  IMAD R16, R3.reuse, 0x16e, RZ ;  /* 0x0000016e03107824 */ /* 0x040fe400078e02ff */
[----:B------:R-:W-:Y:S01]  /*a650*/  STL.64 [R1+0x17a8], R20 ;  /* 0x0017a81401007387 */ /* 0x000fe20000100a00 */
[----:B------:R-:W-:-:S03]  /*a660*/  IMAD R7, R3, 0x16d, RZ ;  /* 0x0000016d03077824 */ /* 0x000fc600078e02ff */
[----:B------:R0:W-:Y:S04]  /*a670*/  STL.64 [R1+0x14d0], R8 ;  /* 0x0014d00801007387 */ /* 0x0001e80000100a00 */
[----:B------:R1:W-:Y:S01]  /*a680*/  STL.64 [R1+0xf28], R10 ;  /* 0x000f280a01007387 */ /* 0x0003e20000100a00 */
[-C--:B------:R-:W-:Y:S02]  /*a690*/  LEA.HI.X.SX32 R23, R7, R19.reuse, 0x1, P2 ;  /* 0x0000001307177211 */ /* 0x080fe400010f0eff */
[C---:B------:R-:W-:Y:S02]  /*a6a0*/  LEA.HI.X.SX32 R13, R16.reuse, R19, 0x1, P3 ;  /* 0x00000013100d7211 */ /* 0x040fe400018f0eff */
[----:B0-----:R-:W-:Y:S01]  /*a6b0*/  IADD3 R8, P6, R16, R18, RZ ;  /* 0x0000001210087210 */ /* 0x001fe20007fde0ff */
[C---:B-1----:R-:W-:Y:S01]  /*a6c0*/  IMAD R11, R3.reuse, 0xb7, RZ ;  /* 0x000000b7030b7824 */ /* 0x042fe200078e02ff */
[----:B------:R0:W-:Y:S01]  /*a6d0*/  STL.64 [R1+0xf20], R22 ;  /* 0x000f201601007387 */ /* 0x0001e20000100a00 */
[----:B------:R-:W-:-:S03]  /*a6e0*/  IMAD R10, R3, 0x2e, RZ ;  /* 0x0000002e030a7824 */ /* 0x000fc600078e02ff */
[----:B------:R-:W-:-:S05]  /*a6f0*/  LEA.HI.X.SX32 R9, R11, R19, 0x1, P6 ;  /* 0x000000130b097211 */ /* 0x000fca00030f0eff */
[----:B------:R1:W-:Y:S01]  /*a700*/  STL.64 [R1+0x14c8], R8 ;  /* 0x0014c80801007387 */ /* 0x0003e20000100a00 */
[----:B0-----:R-:W-:-:S03]  /*a710*/  IMAD R23, R3, 0x16f, RZ ;  /* 0x0000016f03177824 */ /* 0x001fc600078e02ff */
[----:B------:R0:W-:Y:S01]  /*a720*/  STL.64 [R1+0xf18], R12 ;  /* 0x000f180c01007387 */ /* 0x0001e20000100a00 */
[----:B------:R-:W-:Y:S01]  /*a730*/  IMAD R11, R3, 0x5c, RZ ;  /* 0x0000005c030b7824 */ /* 0x000fe200078e02ff */
[----:B------:R-:W-:Y:S02]  /*a740*/  LEA.HI.X.SX32 R25, R23, R19, 0x1, P5 ;  /* 0x0000001317197211 */ /* 0x000fe400028f0eff */
[----:B-1----:R-:W-:Y:S01]  /*a750*/  IADD3 R8, P6, R10, R18, RZ ;  /* 0x000000120a087210 */ /* 0x002fe20007fde0ff */
[C---:B0-----:R-:W-:Y:S02]  /*a760*/  IMAD R12, R3.reuse, 0x17, RZ ;  /* 0x00000017030c7824 */ /* 0x041fe400078e02ff */
[----:B------:R-:W-:-:S03]  /*a770*/  IMAD R13, R3, 0x170, RZ ;  /* 0x00000170030d7824 */ /* 0x000fc600078e02ff */
[-C--:B------:R-:W-:Y:S01]  /*a780*/  LEA.HI.X.SX32 R9, R12, R19.reuse, 0x1, P6 ;  /* 0x000000130c097211 */ /* 0x080fe200030f0eff */
[----:B------:R0:W-:Y:S01]  /*a790*/  STL.64 [R1+0xf10], R24 ;  /* 0x000f101801007387 */ /* 0x0001e20000100a00 */
[----:B------:R-:W-:Y:S01]  /*a7a0*/  IMAD R22, R3, 0xb8, RZ ;  /* 0x000000b803167824 */ /* 0x000fe200078e02ff */
[-C--:B------:R-:W-:Y:S01]  /*a7b0*/  IADD3 R16, P3, R11, R18.reuse, RZ ;  /* 0x000000120b107210 */ /* 0x080fe20007f7e0ff */
[C---:B------:R-:W-:Y:S01]  /*a7c0*/  IMAD R14, R3.reuse, 0x2e0, RZ ;  /* 0x000002e0030e7824 */ /* 0x040fe200078e02ff */
[----:B------:R1:W-:Y:S02]  /*a7d0*/  STL.64 [R1+0x19c8], R8 ;  /* 0x0019c80801007387 */ /* 0x0003e40000100a00 */
[----:B------:R-:W-:Y:S01]  /*a7e0*/  LEA.HI.X.SX32 R17, R10, R19, 0x1, P3 ;  /* 0x000000130a117211 */ /* 0x000fe200018f0eff */
[C---:B------:R-:W-:Y:S01]  /*a7f0*/  IMAD R12, R3.reuse, 0x2e6, RZ ;  /* 0x000002e6030c7824 */ /* 0x040fe200078e02ff */
[-C--:B------:R-:W-:Y:S01]  /*a800*/  IADD3 R14, P4, R14, R18.reuse, RZ ;  /* 0x000000120e0e7210 */ /* 0x080fe20007f9e0ff */
[----:B------:R-:W-:Y:S01]  /*a810*/  IMAD R6, R3, 0x2e2, RZ ;  /* 0x000002e203067824 */ /* 0x000fe200078e02ff */
[----:B0-----:R-:W-:-:S02]  /*a820*/  IADD3 R24, P5, R22, R18, RZ ;  /* 0x0000001216187210 */ /* 0x001fc40007fbe0ff */
[----:B-1----:R-:W-:-:S04]  /*a830*/  IADD3 R8, P6, R13, R18, RZ ;  /* 0x000000120d087210 */ /* 0x002fc80007fde0ff */
[-C--:B------:R-:W-:Y:S01]  /*a840*/  LEA.HI.X.SX32 R9, R22, R19.reuse, 0x1, P6 ;  /* 0x0000001316097211 */ /* 0x080fe200030f0eff */
[----:B------:R0:W-:Y:S01]  /*a850*/  STL.64 [R1+0x1910], R16 ;  /* 0x0019101001007387 */ /* 0x0001e20000100a00 */
[-C--:B------:R-:W-:Y:S02]  /*a860*/  LEA.HI.X.SX32 R25, R11, R19.reuse, 0x1, P5 ;  /* 0x000000130b197211 */ /* 0x080fe400028f0eff */
[----:B------:R-:W-:Y:S01]  /*a870*/  LEA.HI.X.SX32 R15, R13, R19, 0x1, P4 ;  /* 0x000000130d0f7211 */ /* 0x000fe200020f0eff */
[----:B------:R1:W-:Y:S01]  /*a880*/  STL.64 [R1+0x14c0], R8 ;  /* 0x0014c00801007387 */ /* 0x0003e20000100a00 */
[-C--:B------:R-:W-:Y:S01]  /*a890*/  IADD3 R20, P1, R6, R18.reuse, RZ ;  /* 0x0000001206147210 */ /* 0x080fe20007f3e0ff */
[C---:B------:R-:W-:Y:S02]  /*a8a0*/  IMAD R6, R3.reuse, 0x2e4, RZ ;  /* 0x000002e403067824 */ /* 0x040fe400078e02ff */
[----:B------:R-:W-:Y:S01]  /*a8b0*/  STL.64 [R1+0x17a0], R24 ;  /* 0x0017a01801007387 */ /* 0x000fe20000100a00 */
[----:B0-----:R-:W-:Y:S01]  /*a8c0*/  IADD3 R16, P3, R12, R18, RZ ;  /* 0x000000120c107210 */ /* 0x001fe20007f7e0ff */
[----:B------:R-:W-:-:S02]  /*a8d0*/  IMAD R12, R3, 0x172, RZ ;  /* 0x00000172030c7824 */ /* 0x000fc400078e02ff */
[C---:B-1----:R-:W-:Y:S02]  /*a8e0*/  IMAD R9, R3.reuse, 0x2ea, RZ ;  /* 0x000002ea03097824 */ /* 0x042fe400078e02ff */
[C---:B------:R-:W-:Y:S01]  /*a8f0*/  IMAD R8, R3.reuse, 0x171, RZ ;  /* 0x0000017103087824 */ /* 0x040fe200078e02ff */
[----:B------:R0:W-:Y:S01]  /*a900*/  STL.64 [R1+0xf08], R14 ;  /* 0x000f080e01007387 */ /* 0x0001e20000100a00 */
[----:B------:R-:W-:Y:S01]  /*a910*/  IMAD R13, R3, 0xb9, RZ ;  /* 0x000000b9030d7824 */ /* 0x000fe200078e02ff */
[-C--:B------:R-:W-:Y:S02]  /*a920*/  IADD3 R22, P6, R12, R18.reuse, RZ ;  /* 0x000000120c167210 */ /* 0x080fe40007fde0ff */
[-C--:B------:R-:W-:Y:S02]  /*a930*/  LEA.HI.X.SX32 R21, R8, R19.reuse, 0x1, P1 ;  /* 0x0000001308157211 */ /* 0x080fe400008f0eff */
[-C--:B------:R-:W-:Y:S02]  /*a940*/  IADD3 R6, P2, R6, R18.reuse, RZ ;  /* 0x0000001206067210 */ /* 0x080fe40007f5e0ff */
[----:B0-----:R-:W-:Y:S01]  /*a950*/  IADD3 R14, P4, R9, R18, RZ ;  /* 0x00000012090e7210 */ /* 0x001fe20007f9e0ff */
[----:B------:R-:W-:Y:S01]  /*a960*/  IMAD R9, R3, 0x2ec, RZ ;  /* 0x000002ec03097824 */ /* 0x000fe200078e02ff */
[----:B------:R0:W-:Y:S01]  /*a970*/  STL.64 [R1+0xf00], R20 ;  /* 0x000f001401007387 */ /* 0x0001e20000100a00 */
[-C--:B------:R-:W-:Y:S01]  /*a980*/  LEA.HI.X.SX32 R23, R13, R19.reuse, 0x1, P6 ;  /* 0x000000130d177211 */ /* 0x080fe200030f0eff */
[C---:B------:R-:W-:Y:S01]  /*a990*/  IMAD R8, R3.reuse, 0xba, RZ ;  /* 0x000000ba03087824 */ /* 0x040fe200078e02ff */
[----:B------:R-:W-:Y:S01]  /*a9a0*/  LEA.HI.X.SX32 R7, R12, R19, 0x1, P2 ;  /* 0x000000130c077211 */ /* 0x000fe200010f0eff */
[----:B------:R-:W-:-:S02]  /*a9b0*/  IMAD R10, R3, 0x2e8, RZ ;  /* 0x000002e8030a7824 */ /* 0x000fc400078e02ff */
[C---:B------:R-:W-:Y:S01]  /*a9c0*/  IMAD R13, R3.reuse, 0x173, RZ ;  /* 0x00000173030d7824 */ /* 0x040fe200078e02ff */
[----:B------:R1:W-:Y:S01]  /*a9d0*/  STL.64 [R1+0x14b8], R22 ;  /* 0x0014b81601007387 */ /* 0x0003e20000100a00 */
[----:B------:R-:W-:Y:S01]  /*a9e0*/  IMAD R24, R3, 0x5d, RZ ;  /* 0x0000005d03187824 */ /* 0x000fe200078e02ff */
[-C--:B0-----:R-:W-:Y:S01]  /*a9f0*/  IADD3 R20, P1, R9, R18.reuse, RZ ;  /* 0x0000001209147210 */ /* 0x081fe20007f3e0ff */
[C---:B------:R-:W-:Y:S01]  /*aa00*/  IMAD R9, R3.reuse, 0x174, RZ ;  /* 0x0000017403097824 */ /* 0x040fe200078e02ff */
[----:B------:R0:W-:Y:S01]  /*aa10*/  STL.64 [R1+0xef8], R6 ;  /* 0x000ef80601007387 */ /* 0x0001e20000100a00 */
[-C--:B------:R-:W-:Y:S01]  /*aa20*/  IADD3 R10, P5, R10, R18.reuse, RZ ;  /* 0x000000120a0a7210 */ /* 0x080fe20007fbe0ff */
[----:B------:R-:W-:Y:S01]  /*aa30*/  IMAD R12, R3, 0x2ee, RZ ;  /* 0x000002ee030c7824 */ /* 0x000fe200078e02ff */
[-C--:B------:R-:W-:Y:S02]  /*aa40*/  LEA.HI.X.SX32 R17, R13, R19.reuse, 0x1, P3 ;  /* 0x000000130d117211 */ /* 0x080fe400018f0eff */
[----:B-1----:R-:W-:Y:S01]  /*aa50*/  IADD3 R22, P6, R8, R18, RZ ;  /* 0x0000001208167210 */ /* 0x002fe20007fde0ff */
[----:B------:R-:W-:Y:S01]  /*aa60*/  IMAD R13, R3, 0x2f0, RZ ;  /* 0x000002f0030d7824 */ /* 0x000fe200078e02ff */
[----:B------:R-:W-:-:S02]  /*aa70*/  LEA.HI.X.SX32 R11, R9, R19, 0x1, P5 ;  /* 0x00000013090b7211 */ /* 0x000fc400028f0eff */
[-C--:B------:R-:W-:Y:S02]  /*aa80*/  LEA.HI.X.SX32 R23, R24, R19.reuse, 0x1, P6 ;  /* 0x0000001318177211 */ /* 0x080fe400030f0eff */
[-C--:B0-----:R-:W-:Y:S01]  /*aa90*/  IADD3 R6, P2, R9, R18.reuse, RZ ;  /* 0x0000001209067210 */ /* 0x081fe20007f5e0ff */
[----:B------:R0:W-:Y:S03]  /*aaa0*/  STL.64 [R1+0xef0], R16 ;  /* 0x000ef01001007387 */ /* 0x0001e60000100a00 */
[----:B------:R-:W-:Y:S01]  /*aab0*/  LEA.HI.X.SX32 R7, R8, R19, 0x1, P2 ;  /* 0x0000001308077211 */ /* 0x000fe200010f0eff */
[----:B------:R1:W-:Y:S04]  /*aac0*/  STL.64 [R1+0x1798], R22 ;  /* 0x0017981601007387 */ /* 0x0003e80000100a00 */
[----:B------:R2:W-:Y:S01]  /*aad0*/  STL.64 [R1+0x14b0], R6 ;  /* 0x0014b00601007387 */ /* 0x0005e20000100a00 */
[----:B0-----:R-:W-:Y:S01]  /*aae0*/  IADD3 R16, P3, R12, R18, RZ ;  /* 0x000000120c107210 */ /* 0x001fe20007f7e0ff */
[----:B------:R-:W-:-:S02]  /*aaf0*/  IMAD R12, R3, 0x176, RZ ;  /* 0x00000176030c7824 */ /* 0x000fc400078e02ff */
[----:B------:R0:W-:Y:S01]  /*ab00*/  STL.64 [R1+0xee8], R10 ;  /* 0x000ee80a01007387 */ /* 0x0001e20000100a00 */
[-C--:B-1----:R-:W-:Y:S01]  /*ab10*/  IADD3 R22, P6, R13, R18.reuse, RZ ;  /* 0x000000120d167210 */ /* 0x082fe20007fde0ff */
[C---:B------:R-:W-:Y:S01]  /*ab20*/  IMAD R13, R3.reuse, 0xbb, RZ ;  /* 0x000000bb030d7824 */ /* 0x040fe200078e02ff */
[----:B--2---:R-:W-:Y:S01]  /*ab30*/  IADD3 R6, P2, R12, R18, RZ ;  /* 0x000000120c067210 */ /* 0x004fe20007f5e0ff */
[----:B0-----:R-:W-:-:S03]  /*ab40*/  IMAD R11, R3, 0x175, RZ ;  /* 0x00000175030b7824 */ /* 0x001fc600078e02ff */
[-C--:B------:R-:W-:Y:S02]  /*ab50*/  LEA.HI.X.SX32 R7, R13, R19.reuse, 0x1, P2 ;  /* 0x000000130d077211 */ /* 0x080fe400010f0eff */
[-C--:B------:R-:W-:Y:S01]  /*ab60*/  LEA.HI.X.SX32 R15, R11, R19.reuse, 0x1, P4 ;  /* 0x000000130b0f7211 */ /* 0x080fe200020f0eff */
[----:B------:R-:W-:Y:S01]  /*ab70*/  IMAD R24, R3, 0x5e, RZ ;  /* 0x0000005e03187824 */ /* 0x000fe200078e02ff */
[----:B------:R-:W-:-:S03]  /*ab80*/  LEA.HI.X.SX32 R21, R12, R19, 0x1, P1 ;  /* 0x000000130c157211 */ /* 0x000fc600008f0eff */
[----:B------:R0:W-:Y:S04]  /*ab90*/  STL.64 [R1+0xee0], R14 ;  /* 0x000ee00e01007387 */ /* 0x0001e80000100a00 */
[----:B------:R1:W-:Y:S01]  /*aba0*/  STL.64 [R1+0x14a8], R6 ;  /* 0x0014a80601007387 */ /* 0x0003e20000100a00 */
[----:B------:R-:W-:-:S03]  /*abb0*/  IMAD R12, R3, 0x2f, RZ ;  /* 0x0000002f030c7824 */ /* 0x000fc600078e02ff */
[----:B------:R2:W-:Y:S01]  /*abc0*/  STL.64 [R1+0xed8], R20 ;  /* 0x000ed81401007387 */ /* 0x0005e20000100a00 */
[C---:B------:R-:W-:Y:S01]  /*abd0*/  IMAD R13, R3.reuse, 0x178, RZ ;  /* 0x00000178030d7824 */ /* 0x040fe200078e02ff */
[----:B0-----:R-:W-:Y:S01]  /*abe0*/  IADD3 R14, P2, R24, R18, RZ ;  /* 0x00000012180e7210 */ /* 0x001fe20007f5e0ff */
[C---:B-1----:R-:W-:Y:S02]  /*abf0*/  IMAD R7, R3.reuse, 0xbc, RZ ;  /* 0x000000bc03077824 */ /* 0x042fe400078e02ff */
[----:B------:R-:W-:-:S03]  /*ac00*/  IMAD R6, R3, 0x177, RZ ;  /* 0x0000017703067824 */ /* 0x000fc600078e02ff */
[-C--:B--2---:R-:W-:Y:S02]  /*ac10*/  IADD3 R20, P1, R7, R18.reuse, RZ ;  /* 0x0000001207147210 */ /* 0x084fe40007f3e0ff */
[-C--:B------:R-:W-:Y:S02]  /*ac20*/  LEA.HI.X.SX32 R17, R6, R19.reuse, 0x1, P3 ;  /* 0x0000001306117211 */ /* 0x080fe400018f0eff */
[-C--:B------:R-:W-:Y:S01]  /*ac30*/  LEA.HI.X.SX32 R15, R12, R19.reuse, 0x1, P2 ;  /* 0x000000130c0f7211 */ /* 0x080fe200010f0eff */
[C---:B------:R-:W-:Y:S01]  /*ac40*/  IMAD R12, R3.reuse, 0x2f8, RZ ;  /* 0x000002f8030c7824 */ /* 0x040fe200078e02ff */
[----:B------:R-:W-:Y:S01]  /*ac50*/  LEA.HI.X.SX32 R21, R24, R19, 0x1, P1 ;  /* 0x0000001318157211 */ /* 0x000fe200008f0eff */
[----:B------:R0:W-:Y:S01]  /*ac60*/  STL.64 [R1+0xed0], R16 ;  /* 0x000ed01001007387 */ /* 0x0001e20000100a00 */
[C---:B------:R-:W-:Y:S02]  /*ac70*/  IMAD R6, R3.reuse, 0x2f6, RZ ;  /* 0x000002f603067824 */ /* 0x040fe400078e02ff */
[----:B------:R-:W-:Y:S01]  /*ac80*/  IMAD R8, R3, 0x2f2, RZ ;  /* 0x000002f203087824 */ /* 0x000fe200078e02ff */
[----:B------:R1:W-:Y:S04]  /*ac90*/  STL.64 [R1+0x1908], R14 ;  /* 0x0019080e01007387 */ /* 0x0003e80000100a00 */
[----:B------:R2:W-:Y:S01]  /*aca0*/  STL.64 [R1+0x1790], R20 ;  /* 0x0017901401007387 */ /* 0x0005e20000100a00 */
[-C--:B0-----:R-:W-:Y:S01]  /*acb0*/  IADD3 R16, P3, R13, R18.reuse, RZ ;  /* 0x000000120d107210 */ /* 0x081fe20007f7e0ff */
[----:B------:R-:W-:Y:S01]  /*acc0*/  IMAD R10, R3, 0x2f4, RZ ;  /* 0x000002f4030a7824 */ /* 0x000fe200078e02ff */
[----:B------:R-:W-:-:S02]  /*acd0*/  IADD3 R8, P5, R8, R18, RZ ;  /* 0x0000001208087210 */ /* 0x000fc40007fbe0ff */
[-C--:B------:R-:W-:Y:S01]  /*ace0*/  LEA.HI.X.SX32 R17, R7, R19.reuse, 0x1, P3 ;  /* 0x0000001307117211 */ /* 0x080fe200018f0eff */
[C---:B------:R-:W-:Y:S01]  /*acf0*/  IMAD R7, R3.reuse, 0x2fa, RZ ;  /* 0x000002fa03077824 */ /* 0x040fe200078e02ff */
[-C--:B-1----:R-:W-:Y:S02]  /*ad00*/  IADD3 R14, P2, R6, R18.reuse, RZ ;  /* 0x00000012060e7210 */ /* 0x082fe40007f5e0ff */
[-C--:B--2---:R-:W-:Y:S01]  /*ad10*/  IADD3 R20, P1, R12, R18.reuse, RZ ;  /* 0x000000120c147210 */ /* 0x084fe20007f3e0ff */
[C---:B------:R-:W-:Y:S02]  /*ad20*/  IMAD R12, R3.reuse, 0x179, RZ ;  /* 0x00000179030c7824 */ /* 0x040fe400078e02ff */
[----:B------:R-:W-:Y:S01]  /*ad30*/  IMAD R6, R3, 0x17a, RZ ;  /* 0x0000017a03067824 */ /* 0x000fe200078e02ff */
[-C--:B------:R-:W-:Y:S01]  /*ad40*/  LEA.HI.X.SX32 R23, R13, R19.reuse, 0x1, P6 ;  /* 0x000000130d177211 */ /* 0x080fe200030f0eff */
[----:B------:R0:W-:Y:S01]  /*ad50*/  STL.64 [R1+0x14a0], R16 ;  /* 0x0014a01001007387 */ /* 0x0001e20000100a00 */
[-C--:B------:R-:W-:Y:S01]  /*ad60*/  IADD3 R24, P6, R7, R18.reuse, RZ ;  /* 0x0000001207187210 */ /* 0x080fe20007fde0ff */
[C---:B------:R-:W-:Y:S01]  /*ad70*/  IMAD R13, R3.reuse, 0xbd, RZ ;  /* 0x000000bd030d7824 */ /* 0x040fe200078e02ff */
[----:B------:R-:W-:Y:S01]  /*ad80*/  LEA.HI.X.SX32 R9, R12, R19, 0x1, P5 ;  /* 0x000000130c097211 */ /* 0x000fe200028f0eff */
[C---:B------:R-:W-:Y:S01]  /*ad90*/  IMAD R7, R3.reuse, 0x2fc, RZ ;  /* 0x000002fc03077824 */ /* 0x040fe200078e02ff */
[-C--:B------:R-:W-:Y:S01]  /*ada0*/  IADD3 R10, P4, R10, R18.reuse, RZ ;  /* 0x000000120a0a7210 */ /* 0x080fe20007f9e0ff */
[----:B------:R1:W-:Y:S01]  /*adb0*/  STL.64 [R1+0xec8], R22 ;  /* 0x000ec81601007387 */ /* 0x0003e20000100a00 */
[----:B------:R-:W-:Y:S01]  /*adc0*/  IMAD R12, R3, 0xbe, RZ ;  /* 0x000000be030c7824 */ /* 0x000fe200078e02ff */
[----:B0-----:R-:W-:-:S02]  /*add0*/  IADD3 R16, P3, R6, R18, RZ ;  /* 0x0000001206107210 */ /* 0x001fc40007f7e0ff */
[----:B------:R0:W-:Y:S01]  /*ade0*/  STL.64 [R1+0xec0], R8 ;  /* 0x000ec00801007387 */ /* 0x0001e20000100a00 */
[-C--:B------:R-:W-:Y:S02]  /*adf0*/  LEA.HI.X.SX32 R11, R6, R19.reuse, 0x1, P4 ;  /* 0x00000013060b7211 */ /* 0x080fe400020f0eff */
[----:B------:R-:W-:Y:S01]  /*ae00*/  LEA.HI.X.SX32 R17, R13, R19, 0x1, P3 ;  /* 0x000000130d117211 */ /* 0x000fe200018f0eff */
[C---:B------:R-:W-:Y:S02]  /*ae10*/  IMAD R13, R3.reuse, 0x17b, RZ ;  /* 0x0000017b030d7824 */ /* 0x040fe400078e02ff */
[----:B-1----:R-:W-:Y:S02]  /*ae20*/  IMAD R22, R3, 0x5f, RZ ;  /* 0x0000005f03167824 */ /* 0x002fe400078e02ff */
[----:B------:R1:W-:Y:S01]  /*ae30*/  STL.64 [R1+0x1498], R16 ;  /* 0x0014981001007387 */ /* 0x0003e20000100a00 */
[----:B0-----:R-:W-:Y:S01]  /*ae40*/  IADD3 R8, P5, R7, R18, RZ ;  /* 0x0000001207087210 */ /* 0x001fe20007fbe0ff */
[----:B------:R-:W-:-:S02]  /*ae50*/  IMAD R7, R3, 0x17c, RZ ;  /* 0x0000017c03077824 */ /* 0x000fc400078e02ff */
[----:B------:R0:W-:Y:S01]  /*ae60*/  STL.64 [R1+0xeb8], R10 ;  /* 0x000eb80a01007387 */ /* 0x0001e20000100a00 */
[----:B------:R-:W-:Y:S01]  /*ae70*/  LEA.HI.X.SX32 R15, R13, R19, 0x1, P2 ;  /* 0x000000130d0f7211 */ /* 0x000fe200010f0eff */
[----:B------:R-:W-:Y:S01]  /*ae80*/  IMAD R6, R3, 0x2fe, RZ ;  /* 0x000002fe03067824 */ /* 0x000fe200078e02ff */
[----:B-1----:R-:W-:-:S03]  /*ae90*/  IADD3 R16, P3, R12, R18, RZ ;  /* 0x000000120c107210 */ /* 0x002fc60007f7e0ff */
[----:B------:R1:W-:Y:S01]  /*aea0*/  STL.64 [R1+0xeb0], R14 ;  /* 0x000eb00e01007387 */ /* 0x0003e20000100a00 */
[CC--:B0-----:R-:W-:Y:S02]  /*aeb0*/  IADD3 R10, P4, R7.reuse, R18.reuse, RZ ;  /* 0x00000012070a7210 */ /* 0x0c1fe40007f9e0ff */
[-C--:B------:R-:W-:Y:S02]  /*aec0*/  LEA.HI.X.SX32 R17, R22, R19.reuse, 0x1, P3 ;  /* 0x0000001316117211 */ /* 0x080fe400018f0eff */
[-C--:B------:R-:W-:Y:S02]  /*aed0*/  LEA.HI.X.SX32 R11, R12, R19.reuse, 0x1, P4 ;  /* 0x000000130c0b7211 */ /* 0x080fe400020f0eff */
[----:B------:R-:W-:Y:S02]  /*aee0*/  LEA.HI.X.SX32 R21, R7, R19, 0x1, P1 ;  /* 0x0000001307157211 */ /* 0x000fe400008f0eff */
[----:B-1----:R-:W-:Y:S01]  /*aef0*/  IADD3 R14, P2, R6, R18, RZ ;  /* 0x00000012060e7210 */ /* 0x002fe20007f5e0ff */
[C---:B------:R-:W-:Y:S01]  /*af00*/  IMAD R6, R3.reuse, 0x17e, RZ ;  /* 0x0000017e03067824 */ /* 0x040fe200078e02ff */
[----:B------:R0:W-:Y:S01]  /*af10*/  STL.64 [R1+0x1788], R16 ;  /* 0x0017881001007387 */ /* 0x0001e20000100a00 */
[----:B------:R-:W-:-:S02]  /*af20*/  IMAD R13, R3, 0x300, RZ ;  /* 0x00000300030d7824 */ /* 0x000fc400078e02ff */
[----:B------:R-:W-:Y:S01]  /*af30*/  IMAD R7, R3, 0x17d, RZ ;  /* 0x0000017d03077824 */ /* 0x000fe200078e02ff */
[----:B------:R-:W-:Y:S01]  /*af40*/  STL.64 [R1+0x1490], R10 ;  /* 0x0014900a01007387 */ /* 0x000fe20000100a00 */
[----:B------:R-:W-:-:S03]  /*af50*/  IADD3 R12, P4, R6, R18, RZ ;  /* 0x00000012060c7210 */ /* 0x000fc60007f9e0ff */
[----:B------:R1:W-:Y:S01]  /*af60*/  STL.64 [R1+0xea8], R20 ;  /* 0x000ea81401007387 */ /* 0x0003e20000100a00 */
[-C--:B------:R-:W-:Y:S02]  /*af70*/  LEA.HI.X.SX32 R25, R7, R19.reuse, 0x1, P6 ;  /* 0x0000001307197211 */ /* 0x080fe400030f0eff */
[----:B0-----:R-:W-:Y:S02]  /*af80*/  IADD3 R16, P3, R13, R18, RZ ;  /* 0x000000120d107210 */ /* 0x001fe40007f7e0ff */
[-C--:B------:R-:W-:Y:S01]  /*af90*/  LEA.HI.X.SX32 R9, R6, R19.reuse, 0x1, P5 ;  /* 0x0000001306097211 */ /* 0x080fe200028f0eff */
[C---:B-1----:R-:W-:Y:S01]  /*afa0*/  IMAD R20, R3.reuse, 0xbf, RZ ;  /* 0x000000bf03147824 */ /* 0x042fe200078e02ff */
[----:B------:R0:W-:Y:S04]  /*afb0*/  STL.64 [R1+0xea0], R24 ;  /* 0x000ea01801007387 */ /* 0x0001e80000100a00 */
[----:B------:R-:W-:Y:S01]  /*afc0*/  LEA.HI.X.SX32 R13, R20, R19, 0x1, P4 ;  /* 0x00000013140d7211 */ /* 0x000fe200020f0eff */
[----:B------:R-:W-:-:S04]  /*afd0*/  IMAD R7, R3, 0x6, RZ ;  /* 0x0000000603077824 */ /* 0x000fc800078e02ff */
[----:B------:R-:W-:Y:S01]  /*afe0*/  STL.64 [R1+0x1488], R12 ;  /* 0x0014880c01007387 */ /* 0x000fe20000100a00 */
[----:B------:R-:W-:-:S03]  /*aff0*/  IADD3 R20, P4, R7, R18, RZ ;  /* 0x0000001207147210 */ /* 0x000fc60007f9e0ff */
[----:B------:R1:W-:Y:S01]  /*b000*/  STL.64 [R1+0xe98], R8 ;  /* 0x000e980801007387 */ /* 0x0003e20000100a00 */
[C---:B0-----:R-:W-:Y:S02]  /*b010*/  IMAD R25, R3.reuse, 0xc, RZ ;  /* 0x0000000c03197824 */ /* 0x041fe400078e02ff */
[C---:B------:R-:W-:Y:S02]  /*b020*/  IMAD R6, R3.reuse, 0x18, RZ ;  /* 0x0000001803067824 */ /* 0x040fe400078e02ff */
[C---:B-1----:R-:W-:Y:S02]  /*b030*/  IMAD R8, R3.reuse, 0x17f, RZ ;  /* 0x0000017f03087824 */ /* 0x042fe400078e02ff */
[----:B------:R-:W-:-:S03]  /*b040*/  IMAD R9, R3, 0x3, RZ ;  /* 0x0000000303097824 */ /* 0x000fc600078e02ff */
[-C--:B------:R-:W-:Y:S01]  /*b050*/  LEA.HI.X.SX32 R15, R8, R19.reuse, 0x1, P2 ;  /* 0x00000013080f7211 */ /* 0x080fe200010f0eff */
[----:B------:R-:W-:Y:S01]  /*b060*/  IMAD R8, R3, 0x30, RZ ;  /* 0x0000003003087824 */ /* 0x000fe200078e02ff */
[-C--:B------:R-:W-:Y:S02]  /*b070*/  LEA.HI.X.SX32 R21, R9, R19.reuse, 0x1, P4 ;  /* 0x0000001309157211 */ /* 0x080fe400020f0eff */
[-C--:B------:R-:W-:Y:S01]  /*b080*/  IADD3 R12, P5, R25, R18.reuse, RZ ;  /* 0x00000012190c7210 */ /* 0x080fe20007fbe0ff */
[----:B------:R0:W-:Y:S01]  /*b090*/  STL.64 [R1+0xe90], R14 ;  /* 0x000e900e01007387 */ /* 0x0001e20000100a00 */
[----:B------:R-:W-:Y:S02]  /*b0a0*/  IMAD R24, R3, 0x60, RZ ;  /* 0x0000006003187824 */ /* 0x000fe400078e02ff */
[----:B------:R-:W-:Y:S01]  /*b0b0*/  LEA.HI.X.SX32 R13, R7, R19, 0x1, P5 ;  /* 0x00000013070d7211 */ /* 0x000fe200028f0eff */
        /* <DEDUP_REMOVED lines=11> */
[----:B0-----:R-:W-:Y:S01]  /*b170*/  IADD3 R12, P5, R24, R18, RZ ;  /* 0x00000012180c7210 */ /* 0x001fe20007fbe0ff */
[----:B------:R-:W-:-:S03]  /*b180*/  IMAD R6, R3, 0x306, RZ ;  /* 0x0000030603067824 */ /* 0x000fc600078e02ff */
[-C--:B------:R-:W-:Y:S02]  /*b190*/  LEA.HI.X.SX32 R13, R8, R19.reuse, 0x1, P5 ;  /* 0x00000013080d7211 */ /* 0x080fe400028f0eff */
[-C--:B-1----:R-:W-:Y:S02]  /*b1a0*/  IADD3 R14, P2, R7, R18.reuse, RZ ;  /* 0x00000012070e7210 */ /* 0x082fe40007f5e0ff */
[-C--:B--2---:R-:W-:Y:S01]  /*b1b0*/  IADD3 R20, P4, R9, R18.reuse, RZ ;  /* 0x0000001209147210 */ /* 0x084fe20007f9e0ff */
[----:B------:R0:W-:Y:S01]  /*b1c0*/  STL.64 [R1+0x1900], R12 ;  /* 0x0019000c01007387 */ /* 0x0001e20000100a00 */
[-C--:B------:R-:W-:Y:S02]  /*b1d0*/  LEA.HI.X.SX32 R15, R24, R19.reuse, 0x1, P2 ;  /* 0x00000013180f7211 */ /* 0x080fe400010f0eff */
[-C--:B------:R-:W-:Y:S01]  /*b1e0*/  LEA.HI.X.SX32 R21, R7, R19.reuse, 0x1, P4 ;  /* 0x0000001307157211 */ /* 0x080fe200020f0eff */
[C---:B------:R-:W-:Y:S01]  /*b1f0*/  IMAD R7, R3.reuse, 0x181, RZ ;  /* 0x0000018103077824 */ /* 0x040fe200078e02ff */
[-C--:B------:R-:W-:Y:S01]  /*b200*/  IADD3 R22, P1, R10, R18.reuse, RZ ;  /* 0x000000120a167210 */ /* 0x080fe20007f3e0ff */
[----:B------:R-:W-:Y:S01]  /*b210*/  STL.64 [R1+0x1780], R14 ;  /* 0x0017800e01007387 */ /* 0x000fe20000100a00 */
[----:B0-----:R-:W-:Y:S01]  /*b220*/  IADD3 R12, P5, R6, R18, RZ ;  /* 0x00000012060c7210 */ /* 0x001fe20007fbe0ff */
[----:B------:R-:W-:Y:S01]  /*b230*/  IMAD R6, R3, 0x182, RZ ;  /* 0x0000018203067824 */ /* 0x000fe200078e02ff */
[----:B------:R-:W-:Y:S01]  /*b240*/  LEA.HI.X.SX32 R23, R7, R19, 0x1, P1 ;  /* 0x0000001307177211 */ /* 0x000fe200008f0eff */
[----:B------:R0:W-:Y:S01]  /*b250*/  STL.64 [R1+0x1480], R20 ;  /* 0x0014801401007387 */ /* 0x0001e20000100a00 */
[----:B------:R-:W-:-:S02]  /*b260*/  IMAD R7, R3, 0xc1, RZ ;  /* 0x000000c103077824 */ /* 0x000fc400078e02ff */
[C---:B------:R-:W-:Y:S02]  /*b270*/  IMAD R10, R3.reuse, 0x304, RZ ;  /* 0x00000304030a7824 */ /* 0x040fe400078e02ff */
[----:B------:R-:W-:Y:S01]  /*b280*/  IMAD R8, R3, 0x308, RZ ;  /* 0x0000030803087824 */ /* 0x000fe200078e02ff */
[-C--:B------:R-:W-:Y:S02]  /*b290*/  LEA.HI.X.SX32 R17, R9, R19.reuse, 0x1, P3 ;  /* 0x0000001309117211 */ /* 0x080fe400018f0eff */
[-C--:B0-----:R-:W-:Y:S02]  /*b2a0*/  IADD3 R20, P4, R6, R18.reuse, RZ ;  /* 0x0000001206147210 */ /* 0x081fe40007f9e0ff */
[-C--:B------:R-:W-:Y:S02]  /*b2b0*/  IADD3 R10, P6, R10, R18.reuse, RZ ;  /* 0x000000120a0a7210 */ /* 0x080fe40007fde0ff */
[----:B------:R-:W-:Y:S01]  /*b2c0*/  LEA.HI.X.SX32 R21, R7, R19, 0x1, P4 ;  /* 0x0000001307157211 */ /* 0x000fe200020f0eff */
[C---:B------:R-:W-:Y:S01]  /*b2d0*/  IMAD R7, R3.reuse, 0x183, RZ ;  /* 0x0000018303077824 */ /* 0x040fe200078e02ff */
[----:B------:R-:W-:Y:S01]  /*b2e0*/  IADD3 R14, P2, R8, R18, RZ ;  /* 0x00000012080e7210 */ /* 0x000fe20007f5e0ff */
[----:B------:R-:W-:-:S02]  /*b2f0*/  IMAD R8, R3, 0x30a, RZ ;  /* 0x0000030a03087824 */ /* 0x000fc400078e02ff */
[----:B------:R-:W-:Y:S01]  /*b300*/  IMAD R9, R3, 0x30c, RZ ;  /* 0x0000030c03097824 */ /* 0x000fe200078e02ff */
[-C--:B------:R-:W-:Y:S01]  /*b310*/  LEA.HI.X.SX32 R11, R6, R19.reuse, 0x1, P6 ;  /* 0x00000013060b7211 */ /* 0x080fe200030f0eff */
[----:B------:R0:W-:Y:S01]  /*b320*/  STL.64 [R1+0xe88], R16 ;  /* 0x000e881001007387 */ /* 0x0001e20000100a00 */
[----:B------:R-:W-:Y:S02]  /*b330*/  LEA.HI.X.SX32 R13, R7, R19, 0x1, P5 ;  /* 0x00000013070d7211 */ /* 0x000fe400028f0eff */
[----:B------:R-:W-:Y:S01]  /*b340*/  IADD3 R24, P1, R9, R18, RZ ;  /* 0x0000001209187210 */ /* 0x000fe20007f3e0ff */
[----:B------:R1:W-:Y:S01]  /*b350*/  STL.64 [R1+0xe80], R22 ;  /* 0x000e801601007387 */ /* 0x0003e20000100a00 */
[----:B------:R-:W-:-:S03]  /*b360*/  IMAD R9, R3, 0x184, RZ ;  /* 0x0000018403097824 */ /* 0x000fc600078e02ff */
[----:B------:R-:W-:Y:S01]  /*b370*/  STL.64 [R1+0x1478], R20 ;  /* 0x0014781401007387 */ /* 0x000fe20000100a00 */
[-C--:B0-----:R-:W-:Y:S01]  /*b380*/  IADD3 R16, P3, R8, R18.reuse, RZ ;  /* 0x0000001208107210 */ /* 0x081fe20007f7e0ff */
[----:B------:R-:W-:Y:S02]  /*b390*/  IMAD R8, R3, 0xc2, RZ ;  /* 0x000000c203087824 */ /* 0x000fe400078e02ff */
[----:B------:R0:W-:Y:S04]  /*b3a0*/  STL.64 [R1+0xe78], R10 ;  /* 0x000e780a01007387 */ /* 0x0001e80000100a00 */
[----:B------:R2:W-:Y:S01]  /*b3b0*/  STL.64 [R1+0xe70], R12 ;  /* 0x000e700c01007387 */ /* 0x0005e20000100a00 */
[----:B-1----:R-:W-:Y:S02]  /*b3c0*/  IADD3 R22, P4, R8, R18, RZ ;  /* 0x0000001208167210 */ /* 0x002fe40007f9e0ff */
[----:B------:R-:W-:-:S02]  /*b3d0*/  LEA.HI.X.SX32 R15, R9, R19, 0x1, P2 ;  /* 0x00000013090f7211 */ /* 0x000fc400010f0eff */
[----:B0-----:R-:W-:Y:S01]  /*b3e0*/  IADD3 R10, P6, R9, R18, RZ ;  /* 0x00000012090a7210 */ /* 0x001fe20007fde0ff */
[----:B--2---:R-:W-:-:S03]  /*b3f0*/  IMAD R13, R3, 0x61, RZ ;  /* 0x00000061030d7824 */ /* 0x004fc600078e02ff */
[-C--:B------:R-:W-:Y:S02]  /*b400*/  LEA.HI.X.SX32 R11, R8, R19.reuse, 0x1, P6 ;  /* 0x00000013080b7211 */ /* 0x080fe400030f0eff */
[-C--:B------:R-:W-:Y:S01]  /*b410*/  LEA.HI.X.SX32 R23, R13, R19.reuse, 0x1, P4 ;  /* 0x000000130d177211 */ /* 0x080fe200020f0eff */
[C---:B------:R-:W-:Y:S02]  /*b420*/  IMAD R20, R3.reuse, 0x186, RZ ;  /* 0x0000018603147824 */ /* 0x040fe400078e02ff */
[----:B------:R-:W-:Y:S02]  /*b430*/  IMAD R21, R3, 0x185, RZ ;  /* 0x0000018503157824 */ /* 0x000fe400078e02ff */
[----:B------:R-:W-:Y:S04]  /*b440*/  STL.64 [R1+0x1778], R22 ;  /* 0x0017781601007387 */ /* 0x000fe80000100a00 */
[----:B------:R0:W-:Y:S04]  /*b450*/  STL.64 [R1+0x1470], R10 ;  /* 0x0014700a01007387 */ /* 0x0001e80000100a00 */
[----:B------:R1:W-:Y:S01]  /*b460*/  STL.64 [R1+0xe68], R14 ;  /* 0x000e680e01007387 */ /* 0x0003e20000100a00 */
[----:B------:R-:W-:Y:S01]  /*b470*/  LEA.HI.X.SX32 R17, R21, R19, 0x1, P3 ;  /* 0x0000001315117211 */ /* 0x000fe200018f0eff */
[C---:B------:R-:W-:Y:S01]  /*b480*/  IMAD R6, R3.reuse, 0x30e, RZ ;  /* 0x0000030e03067824 */ /* 0x040fe200078e02ff */
[----:B0-----:R-:W-:Y:S01]  /*b490*/  IADD3 R10, P6, R20, R18, RZ ;  /* 0x00000012140a7210 */ /* 0x001fe20007fde0ff */
[----:B-1----:R-:W-:-:S02]  /*b4a0*/  IMAD R14, R3, 0xc3, RZ ;  /* 0x000000c3030e7824 */ /* 0x002fc400078e02ff */
[----:B------:R-:W-:Y:S03]  /*b4b0*/  STL.64 [R1+0xe60], R16 ;  /* 0x000e601001007387 */ /* 0x000fe60000100a00 */
[----:B------:R-:W-:Y:S02]  /*b4c0*/  LEA.HI.X.SX32 R11, R14, R19, 0x1, P6 ;  /* 0x000000130e0b7211 */ /* 0x000fe400030f0eff */
[----:B------:R-:W-:-:S03]  /*b4d0*/  IADD3 R6, P5, R6, R18, RZ ;  /* 0x0000001206067210 */ /* 0x000fc60007fbe0ff */
[----:B------:R0:W-:Y:S01]  /*b4e0*/  STL.64 [R1+0x1468], R10 ;  /* 0x0014680a01007387 */ /* 0x0001e20000100a00 */
[----:B------:R-:W-:Y:S01]  /*b4f0*/  LEA.HI.X.SX32 R25, R20, R19, 0x1, P1 ;  /* 0x0000001314197211 */ /* 0x000fe200008f0eff */
[C---:B------:R-:W-:Y:S02]  /*b500*/  IMAD R21, R3.reuse, 0x62, RZ ;  /* 0x0000006203157824 */ /* 0x040fe400078e02ff */
[C---:B------:R-:W-:Y:S02]  /*b510*/  IMAD R15, R3.reuse, 0x314, RZ ;  /* 0x00000314030f7824 */ /* 0x040fe400078e02ff */
[C---:B0-----:R-:W-:Y:S02]  /*b520*/  IMAD R10, R3.reuse, 0x187, RZ ;  /* 0x00000187030a7824 */ /* 0x041fe400078e02ff */
[----:B------:R-:W-:-:S03]  /*b530*/  IMAD R11, R3, 0x188, RZ ;  /* 0x00000188030b7824 */ /* 0x000fc600078e02ff */
[-C--:B------:R-:W-:Y:S01]  /*b540*/  LEA.HI.X.SX32 R7, R10, R19.reuse, 0x1, P5 ;  /* 0x000000130a077211 */ /* 0x080fe200028f0eff */
[----:B------:R-:W-:Y:S01]  /*b550*/  STL.64 [R1+0xe58], R24 ;  /* 0x000e581801007387 */ /* 0x000fe20000100a00 */
[----:B------:R-:W-:Y:S01]  /*b560*/  IMAD R20, R3, 0x31, RZ ;  /* 0x0000003103147824 */ /* 0x000fe200078e02ff */
[-C--:B------:R-:W-:Y:S01]  /*b570*/  IADD3 R14, P6, R21, R18.reuse, RZ ;  /* 0x00000012150e7210 */ /* 0x080fe20007fde0ff */
[----:B------:R-:W-:Y:S01]  /*b580*/  IMAD R22, R3, 0xc4, RZ ;  /* 0x000000c403167824 */ /* 0x000fe200078e02ff */
[----:B------:R0:W-:Y:S01]  /*b590*/  STL.64 [R1+0xe50], R6 ;  /* 0x000e500601007387 */ /* 0x0001e20000100a00 */
[-C--:B------:R-:W-:Y:S02]  /*b5a0*/  IADD3 R16, P3, R15, R18.reuse, RZ ;  /* 0x000000120f107210 */ /* 0x080fe40007f7e0ff */
[----:B------:R-:W-:Y:S01]  /*b5b0*/  LEA.HI.X.SX32 R15, R20, R19, 0x1, P6 ;  /* 0x00000013140f7211 */ /* 0x000fe200030f0eff */
[C---:B------:R-:W-:Y:S02]  /*b5c0*/  IMAD R12, R3.reuse, 0x310, RZ ;  /* 0x00000310030c7824 */ /* 0x040fe400078e02ff */
[----:B------:R-:W-:Y:S01]  /*b5d0*/  IMAD R10, R3, 0x316, RZ ;  /* 0x00000316030a7824 */ /* 0x000fe200078e02ff */
[----:B0-----:R-:W-:Y:S01]  /*b5e0*/  IADD3 R6, P5, R11, R18, RZ ;  /* 0x000000120b067210 */ /* 0x001fe20007fbe0ff */
[----:B------:R-:W-:-:S03]  /*b5f0*/  IMAD R8, R3, 0x312, RZ ;  /* 0x0000031203087824 */ /* 0x000fc600078e02ff */
[CC--:B------:R-:W-:Y:S01]  /*b600*/  LEA.HI.X.SX32 R7, R22.reuse, R19.reuse, 0x1, P5 ;  /* 0x0000001316077211 */ /* 0x0c0fe200028f0eff */
[----:B------:R0:W-:Y:S01]  /*b610*/  STL.64 [R1+0x18f8], R14 ;  /* 0x0018f80e01007387 */ /* 0x0001e20000100a00 */
[-C--:B------:R-:W-:Y:S02]  /*b620*/  IADD3 R24, P1, R22, R18.reuse, RZ ;  /* 0x0000001216187210 */ /* 0x080fe40007f3e0ff */
[-C--:B------:R-:W-:Y:S01]  /*b630*/  IADD3 R12, P4, R12, R18.reuse, RZ ;  /* 0x000000120c0c7210 */ /* 0x080fe20007f9e0ff */
[----:B------:R1:W-:Y:S01]  /*b640*/  STL.64 [R1+0x1460], R6 ;  /* 0x0014600601007387 */ /* 0x0003e20000100a00 */
[-C--:B------:R-:W-:Y:S02]  /*b650*/  IADD3 R8, P2, R8, R18.reuse, RZ ;  /* 0x0000001208087210 */ /* 0x080fe40007f5e0ff */
[----:B------:R-:W-:Y:S02]  /*b660*/  LEA.HI.X.SX32 R25, R21, R19, 0x1, P1 ;  /* 0x0000001315197211 */ /* 0x000fe400008f0eff */
[----:B0-----:R-:W-:Y:S01]  /*b670*/  IADD3 R14, P6, R10, R18, RZ ;  /* 0x000000120a0e7210 */ /* 0x001fe20007fde0ff */
[----:B------:R-:W-:-:S02]  /*b680*/  IMAD R10, R3, 0x18a, RZ ;  /* 0x0000018a030a7824 */ /* 0x000fc400078e02ff */
[----:B-1----:R-:W-:Y:S01]  /*b690*/  IMAD R7, R3, 0x189, RZ ;  /* 0x0000018903077824 */ /* 0x002fe200078e02ff */
[-C--:B------:R-:W-:Y:S01]  /*b6a0*/  LEA.HI.X.SX32 R13, R11, R19.reuse, 0x1, P4 ;  /* 0x000000130b0d7211 */ /* 0x080fe200020f0eff */
[----:B------:R-:W-:Y:S01]  /*b6b0*/  IMAD R11, R3, 0xc5, RZ ;  /* 0x000000c5030b7824 */ /* 0x000fe200078e02ff */
[C---:B------:R-:W-:Y:S02]  /*b6c0*/  IADD3 R22, P5, R10.reuse, R18, RZ ;  /* 0x000000120a167210 */ /* 0x040fe40007fbe0ff */
[-C--:B------:R-:W-:Y:S01]  /*b6d0*/  LEA.HI.X.SX32 R9, R7, R19.reuse, 0x1, P2 ;  /* 0x0000001307097211 */ /* 0x080fe200010f0eff */
[----:B------:R0:W-:Y:S01]  /*b6e0*/  STL.64 [R1+0x1770], R24 ;  /* 0x0017701801007387 */ /* 0x0001e20000100a00 */
[-C--:B------:R-:W-:Y:S01]  /*b6f0*/  LEA.HI.X.SX32 R23, R11, R19.reuse, 0x1, P5 ;  /* 0x000000130b177211 */ /* 0x080fe200028f0eff */
[----:B------:R-:W-:Y:S02]  /*b700*/  IMAD R11, R3, 0x18b, RZ ;  /* 0x0000018b030b7824 */ /* 0x000fe400078e02ff */
[----:B------:R-:W-:Y:S01]  /*b710*/  STL.64 [R1+0xe48], R12 ;  /* 0x000e480c01007387 */ /* 0x000fe20000100a00 */
[----:B------:R-:W-:-:S03]  /*b720*/  LEA.HI.X.SX32 R17, R10, R19, 0x1, P3 ;  /* 0x000000130a117211 */ /* 0x000fc600018f0eff */
[----:B------:R1:W-:Y:S01]  /*b730*/  STL.64 [R1+0xe40], R8 ;  /* 0x000e400801007387 */ /* 0x0003e20000100a00 */
[----:B------:R-:W-:Y:S01]  /*b740*/  IMAD R20, R3, 0x318, RZ ;  /* 0x0000031803147824 */ /* 0x000fe200078e02ff */
[-C--:B------:R-:W-:Y:S02]  /*b750*/  LEA.HI.X.SX32 R15, R11, R19.reuse, 0x1, P6 ;  /* 0x000000130b0f7211 */ /* 0x080fe400030f0eff */
[----:B------:R2:W-:Y:S01]  /*b760*/  STL.64 [R1+0x1458], R22 ;  /* 0x0014581601007387 */ /* 0x0005e20000100a00 */
[C---:B0-----:R-:W-:Y:S02]  /*b770*/  IMAD R24, R3.reuse, 0x63, RZ ;  /* 0x0000006303187824 */ /* 0x041fe400078e02ff */
[C---:B-1----:R-:W-:Y:S02]  /*b780*/  IMAD R8, R3.reuse, 0xc6, RZ ;  /* 0x000000c603087824 */ /* 0x042fe400078e02ff */
[C---:B------:R-:W-:Y:S01]  /*b790*/  IMAD R9, R3.reuse, 0x18c, RZ ;  /* 0x0000018c03097824 */ /* 0x040fe200078e02ff */
[----:B------:R0:W-:Y:S01]  /*b7a0*/  STL.64 [R1+0xe38], R16 ;  /* 0x000e381001007387 */ /* 0x0001e20000100a00 */
[C---:B------:R-:W-:Y:S01]  /*b7b0*/  IMAD R10, R3.reuse, 0x31e, RZ ;  /* 0x0000031e030a7824 */ /* 0x040fe200078e02ff */
[-C--:B--2---:R-:W-:Y:S01]  /*b7c0*/  IADD3 R22, P5, R8, R18.reuse, RZ ;  /* 0x0000001208167210 */ /* 0x084fe20007fbe0ff */
[C---:B------:R-:W-:Y:S01]  /*b7d0*/  IMAD R6, R3.reuse, 0x31a, RZ ;  /* 0x0000031a03067824 */ /* 0x040fe200078e02ff */
[-C--:B------:R-:W-:Y:S01]  /*b7e0*/  IADD3 R20, P1, R20, R18.reuse, RZ ;  /* 0x0000001214147210 */ /* 0x080fe20007f3e0ff */
[----:B------:R-:W-:Y:S01]  /*b7f0*/  IMAD R11, R3, 0x320, RZ ;  /* 0x00000320030b7824 */ /* 0x000fe200078e02ff */
[----:B------:R-:W-:Y:S01]  /*b800*/  LEA.HI.X.SX32 R23, R24, R19, 0x1, P5 ;  /* 0x0000001318177211 */ /* 0x000fe200028f0eff */
[----:B------:R1:W-:Y:S01]  /*b810*/  STL.64 [R1+0xe30], R14 ;  /* 0x000e300e01007387 */ /* 0x0003e20000100a00 */
[----:B0-----:R-:W-:-:S02]  /*b820*/  IADD3 R16, P3, R9, R18, RZ ;  /* 0x0000001209107210 */ /* 0x001fc40007f7e0ff */
[-C--:B------:R-:W-:Y:S02]  /*b830*/  IADD3 R12, P4, R6, R18.reuse, RZ ;  /* 0x00000012060c7210 */ /* 0x080fe40007f9e0ff */
[-C--:B------:R-:W-:Y:S01]  /*b840*/  LEA.HI.X.SX32 R17, R8, R19.reuse, 0x1, P3 ;  /* 0x0000001308117211 */ /* 0x080fe200018f0eff */
[----:B------:R-:W-:Y:S01]  /*b850*/  IMAD R6, R3, 0x31c, RZ ;  /* 0x0000031c03067824 */ /* 0x000fe200078e02ff */
[----:B------:R-:W-:Y:S02]  /*b860*/  LEA.HI.X.SX32 R21, R9, R19, 0x1, P1 ;  /* 0x0000001309157211 */ /* 0x000fe400008f0eff */
[-C--:B-1----:R-:W-:Y:S01]  /*b870*/  IADD3 R14, P6, R10, R18.reuse, RZ ;  /* 0x000000120a0e7210 */ /* 0x082fe20007fde0ff */
[C---:B------:R-:W-:Y:S01]  /*b880*/  IMAD R10, R3.reuse, 0x18e, RZ ;  /* 0x0000018e030a7824 */ /* 0x040fe200078e02ff */
[----:B------:R0:W-:Y:S01]  /*b890*/  STL.64 [R1+0x1768], R22 ;  /* 0x0017681601007387 */ /* 0x0001e20000100a00 */
[----:B------:R-:W-:Y:S01]  /*b8a0*/  IMAD R9, R3, 0x18d, RZ ;  /* 0x0000018d03097824 */ /* 0x000fe200078e02ff */
[----:B------:R-:W-:-:S02]  /*b8b0*/  IADD3 R6, P2, R6, R18, RZ ;  /* 0x0000001206067210 */ /* 0x000fc40007f5e0ff */
[----:B------:R1:W-:Y:S02]  /*b8c0*/  STL.64 [R1+0x1450], R16 ;  /* 0x0014501001007387 */ /* 0x0003e40000100a00 */
        /* <DEDUP_REMOVED lines=49> */
[----:B------:R-:W-:Y:S01]  /*bbe0*/  STL.64 [R1+0xe08], R22 ;  /* 0x000e081601007387 */ /* 0x000fe20000100a00 */
[----:B------:R-:W-:Y:S02]  /*bbf0*/  LEA.HI.X.SX32 R11, R7, R19, 0x1, P2 ;  /* 0x00000013070b7211 */ /* 0x000fe400010f0eff */
[----:B------:R-:W-:Y:S01]  /*bc00*/  IADD3 R24, P5, R12, R18, RZ ;  /* 0x000000120c187210 */ /* 0x000fe20007fbe0ff */
[----:B------:R0:W-:Y:S01]  /*bc10*/  STL.64 [R1+0xe00], R20 ;  /* 0x000e001401007387 */ /* 0x0001e20000100a00 */
[----:B------:R-:W-:-:S03]  /*bc20*/  IMAD R12, R3, 0xca, RZ ;  /* 0x000000ca030c7824 */ /* 0x000fc600078e02ff */
[----:B------:R-:W-:Y:S04]  /*bc30*/  STL.64 [R1+0x1438], R16 ;  /* 0x0014381001007387 */ /* 0x000fe80000100a00 */
[----:B------:R1:W-:Y:S01]  /*bc40*/  STL.64 [R1+0xdf8], R8 ;  /* 0x000df80801007387 */ /* 0x0003e20000100a00 */
[-C--:B0-----:R-:W-:Y:S01]  /*bc50*/  IADD3 R20, P1, R13, R18.reuse, RZ ;  /* 0x000000120d147210 */ /* 0x081fe20007f3e0ff */
[----:B------:R-:W-:Y:S02]  /*bc60*/  IMAD R13, R3, 0x194, RZ ;  /* 0x00000194030d7824 */ /* 0x000fe400078e02ff */
[----:B------:R0:W-:Y:S01]  /*bc70*/  STL.64 [R1+0xdf0], R10 ;  /* 0x000df00a01007387 */ /* 0x0001e20000100a00 */
[-C--:B------:R-:W-:Y:S02]  /*bc80*/  IADD3 R22, P3, R12, R18.reuse, RZ ;  /* 0x000000120c167210 */ /* 0x080fe40007f7e0ff */
[----:B-1----:R-:W-:Y:S01]  /*bc90*/  IADD3 R8, P4, R13, R18, RZ ;  /* 0x000000120d087210 */ /* 0x002fe20007f9e0ff */
[----:B0-----:R-:W-:-:S03]  /*bca0*/  IMAD R11, R3, 0x65, RZ ;  /* 0x00000065030b7824 */ /* 0x001fc600078e02ff */
[-C--:B------:R-:W-:Y:S02]  /*bcb0*/  LEA.HI.X.SX32 R9, R12, R19.reuse, 0x1, P4 ;  /* 0x000000130c097211 */ /* 0x080fe400020f0eff */
        /* <DEDUP_REMOVED lines=8> */
[----:B------:R-:W-:Y:S01]  /*bd40*/  IMAD R6, R3, 0x32e, RZ ;  /* 0x0000032e03067824 */ /* 0x000fe200078e02ff */
[----:B0-----:R-:W-:Y:S01]  /*bd50*/  IADD3 R8, P4, R17, R18, RZ ;  /* 0x0000001211087210 */ /* 0x001fe20007f9e0ff */
[----:B-1----:R-:W-:-:S02]  /*bd60*/  IMAD R14, R3, 0xcb, RZ ;  /* 0x000000cb030e7824 */ /* 0x002fc400078e02ff */
[----:B------:R0:W-:Y:S03]  /*bd70*/  STL.64 [R1+0xde0], R24 ;  /* 0x000de01801007387 */ /* 0x0001e60000100a00 */
[----:B------:R-:W-:Y:S02]  /*bd80*/  LEA.HI.X.SX32 R9, R14, R19, 0x1, P4 ;  /* 0x000000130e097211 */ /* 0x000fe400020f0eff */
[----:B------:R-:W-:-:S03]  /*bd90*/  IADD3 R6, P2, R6, R18, RZ ;  /* 0x0000001206067210 */ /* 0x000fc60007f5e0ff */
[----:B------:R1:W-:Y:S01]  /*bda0*/  STL.64 [R1+0x1428], R8 ;  /* 0x0014280801007387 */ /* 0x0003e20000100a00 */
[----:B------:R-:W-:Y:S01]  /*bdb0*/  LEA.HI.X.SX32 R21, R17, R19, 0x1, P1 ;  /* 0x0000001311157211 */ /* 0x000fe200008f0eff */
[C---:B------:R-:W-:Y:S02]  /*bdc0*/  IMAD R16, R3.reuse, 0xcc, RZ ;  /* 0x000000cc03107824 */ /* 0x040fe400078e02ff */
[C---:B0-----:R-:W-:Y:S02]  /*bdd0*/  IMAD R24, R3.reuse, 0x66, RZ ;  /* 0x0000006603187824 */ /* 0x041fe400078e02ff */
[C---:B-1----:R-:W-:Y:S02]  /*bde0*/  IMAD R9, R3.reuse, 0x197, RZ ;  /* 0x0000019703097824 */ /* 0x042fe400078e02ff */
        /* <DEDUP_REMOVED lines=167> */
[----:B------:R-:W-:Y:S01]  /*c860*/  LEA.HI.X.SX32 R23, R10, R19, 0x1, P6 ;  /* 0x000000130a177211 */ /* 0x000fe200030f0eff */
[C---:B------:R-:W-:Y:S02]  /*c870*/  IMAD R15, R3.reuse, 0x358, RZ ;  /* 0x00000358030f7824 */ /* 0x040fe400078e02ff */
[----:B-1----:R-:W-:Y:S01]  /*c880*/  IMAD R7, R3, 0x1a9, RZ ;  /* 0x000001a903077824 */ /* 0x002fe200078e02ff */
[----:B------:R-:W-:Y:S01]  /*c890*/  IADD3 R14, P4, R11, R18, RZ ;  /* 0x000000120b0e7210 */ /* 0x000fe20007f9e0ff */
[----:B------:R-:W-:-:S03]  /*c8a0*/  IMAD R10, R3, 0xd5, RZ ;  /* 0x000000d5030a7824 */ /* 0x000fc600078e02ff */
        /* <DEDUP_REMOVED lines=92> */
[-C--:B------:R-:W-:Y:S02]  /*ce70*/  LEA.HI.X.SX32 R9, R10, R19.reuse, 0x1, P6 ;  /* 0x000000130a097211 */ /* 0x080fe400030f0eff */
[-C--:B------:R-:W-:Y:S02]  /*ce80*/  LEA.HI.X.SX32 R13, R11, R19.reuse, 0x1, P3 ;  /* 0x000000130b0d7211 */ /* 0x080fe400018f0eff */
[-C--:B------:R-:W-:Y:S01]  /*ce90*/  LEA.HI.X.SX32 R25, R17, R19.reuse, 0x1, P2 ;  /* 0x0000001311197211 */ /* 0x080fe200010f0eff */
[C---:B------:R-:W-:Y:S02]  /*cea0*/  IMAD R21, R3.reuse, 0x1b6, RZ ;  /* 0x000001b603157824 */ /* 0x040fe400078e02ff */
[C---:B------:R-:W-:Y:S02]  /*ceb0*/  IMAD R20, R3.reuse, 0x1b5, RZ ;  /* 0x000001b503147824 */ /* 0x040fe400078e02ff */
[----:B------:R-:W-:Y:S04]  /*cec0*/  STL.64 [R1+0x1718], R24 ;  /* 0x0017181801007387 */ /* 0x000fe80000100a00 */
[----:B------:R0:W-:Y:S04]  /*ced0*/  STL.64 [R1+0x13b0], R8 ;  /* 0x0013b00801007387 */ /* 0x0001e80000100a00 */
[----:B------:R1:W-:Y:S01]  /*cee0*/  STL.64 [R1+0xce8], R12 ;  /* 0x000ce80c01007387 */ /* 0x0003e20000100a00 */
[----:B------:R-:W-:Y:S01]  /*cef0*/  LEA.HI.X.SX32 R15, R20, R19, 0x1, P4 ;  /* 0x00000013140f7211 */ /* 0x000fe200020f0eff */
[----:B------:R-:W-:Y:S01]  /*cf00*/  IMAD R6, R3, 0x36e, RZ ;  /* 0x0000036e03067824 */ /* 0x000fe200078e02ff */
[----:B0-----:R-:W-:Y:S01]  /*cf10*/  IADD3 R8, P6, R21, R18, RZ ;  /* 0x0000001215087210 */ /* 0x001fe20007fde0ff */
[----:B-1----:R-:W-:-:S02]  /*cf20*/  IMAD R12, R3, 0xdb, RZ ;  /* 0x000000db030c7824 */ /* 0x002fc400078e02ff */
[----:B------:R-:W-:Y:S03]  /*cf30*/  STL.64 [R1+0xce0], R14 ;  /* 0x000ce00e01007387 */ /* 0x000fe60000100a00 */
[----:B------:R-:W-:Y:S02]  /*cf40*/  LEA.HI.X.SX32 R9, R12, R19, 0x1, P6 ;  /* 0x000000130c097211 */ /* 0x000fe400030f0eff */
        /* <DEDUP_REMOVED lines=28> */
[-C--:B0-----:R-:W-:Y:S01]  /*d110*/  IADD3 R12, P6, R8, R18.reuse, RZ ;  /* 0x00000012080c7210 */ /* 0x081fe20007fde0ff */
[C---:B------:R-:W-:Y:S02]  /*d120*/  IMAD R8, R3.reuse, 0x1ba, RZ ;  /* 0x000001ba03087824 */ /* 0x040fe400078e02ff */
[C---:B------:R-:W-:Y:S01]  /*d130*/  IMAD R21, R3.reuse, 0x378, RZ ;  /* 0x0000037803157824 */ /* 0x040fe200078e02ff */
[----:B------:R0:W-:Y:S01]  /*d140*/  STL.64 [R1+0xcc8], R16 ;  /* 0x000cc81001007387 */ /* 0x0001e20000100a00 */
[C---:B------:R-:W-:Y:S02]  /*d150*/  IMAD R9, R3.reuse, 0xdd, RZ ;  /* 0x000000dd03097824 */ /* 0x040fe400078e02ff */
[C---:B-1----:R-:W-:Y:S02]  /*d160*/  IMAD R7, R3.reuse, 0x37a, RZ ;  /* 0x0000037a03077824 */ /* 0x042fe400078e02ff */
[----:B------:R-:W-:Y:S01]  /*d170*/  IMAD R6, R3, 0x1b9, RZ ;  /* 0x000001b903067824 */ /* 0x000fe200078e02ff */
[----:B------:R-:W-:-:S02]  /*d180*/  IADD3 R20, P5, R8, R18, RZ ;  /* 0x0000001208147210 */ /* 0x000fc40007fbe0ff */
[-C--:B------:R-:W-:Y:S02]  /*d190*/  IADD3 R22, P1, R21, R18.reuse, RZ ;  /* 0x0000001215167210 */ /* 0x080fe40007f3e0ff */
[-C--:B------:R-:W-:Y:S02]  /*d1a0*/  LEA.HI.X.SX32 R11, R6, R19.reuse, 0x1, P3 ;  /* 0x00000013060b7211 */ /* 0x080fe400018f0eff */
[----:B0-----:R-:W-:Y:S01]  /*d1b0*/  IADD3 R16, P2, R7, R18, RZ ;  /* 0x0000001207107210 */ /* 0x001fe20007f5e0ff */
[----:B------:R-:W-:Y:S01]  /*d1c0*/  IMAD R7, R3, 0x37c, RZ ;  /* 0x0000037c03077824 */ /* 0x000fe200078e02ff */
[-C--:B------:R-:W-:Y:S01]  /*d1d0*/  LEA.HI.X.SX32 R21, R9, R19.reuse, 0x1, P5 ;  /* 0x0000001309157211 */ /* 0x080fe200028f0eff */
[C---:B------:R-:W-:Y:S01]  /*d1e0*/  IMAD R9, R3.reuse, 0x1bb, RZ ;  /* 0x000001bb03097824 */ /* 0x040fe200078e02ff */
[----:B------:R0:W-:Y:S01]  /*d1f0*/  STL.64 [R1+0xcc0], R10 ;  /* 0x000cc00a01007387 */ /* 0x0001e20000100a00 */
[C---:B------:R-:W-:Y:S01]  /*d200*/  IMAD R6, R3.reuse, 0xde, RZ ;  /* 0x000000de03067824 */ /* 0x040fe200078e02ff */
[-C--:B------:R-:W-:Y:S01]  /*d210*/  LEA.HI.X.SX32 R15, R8, R19.reuse, 0x1, P4 ;  /* 0x00000013080f7211 */ /* 0x080fe200020f0eff */
[----:B------:R-:W-:Y:S01]  /*d220*/  IMAD R24, R3, 0x6f, RZ ;  /* 0x0000006f03187824 */ /* 0x000fe200078e02ff */
[----:B------:R1:W-:Y:S01]  /*d230*/  STL.64 [R1+0x1398], R20 ;  /* 0x0013981401007387 */ /* 0x0003e20000100a00 */
[----:B------:R-:W-:-:S02]  /*d240*/  LEA.HI.X.SX32 R13, R9, R19, 0x1, P6 ;  /* 0x00000013090d7211 */ /* 0x000fc400030f0eff */
[-C--:B0-----:R-:W-:Y:S01]  /*d250*/  IADD3 R10, P3, R7, R18.reuse, RZ ;  /* 0x00000012070a7210 */ /* 0x081fe20007f7e0ff */
[----:B------:R-:W-:Y:S01]  /*d260*/  IMAD R7, R3, 0x1bc, RZ ;  /* 0x000001bc03077824 */ /* 0x000fe200078e02ff */
[----:B------:R0:W-:Y:S01]  /*d270*/  STL.64 [R1+0xcb8], R14 ;  /* 0x000cb80e01007387 */ /* 0x0001e20000100a00 */
[----:B-1----:R-:W-:-:S03]  /*d280*/  IADD3 R20, P5, R6, R18, RZ ;  /* 0x0000001206147210 */ /* 0x002fc60007fbe0ff */
[----:B------:R1:W-:Y:S01]  /*d290*/  STL.64 [R1+0xcb0], R12 ;  /* 0x000cb00c01007387 */ /* 0x0003e20000100a00 */
[----:B------:R-:W-:Y:S02]  /*d2a0*/  LEA.HI.X.SX32 R21, R24, R19, 0x1, P5 ;  /* 0x0000001318157211 */ /* 0x000fe400028f0eff */
[----:B0-----:R-:W-:Y:S01]  /*d2b0*/  IADD3 R14, P4, R7, R18, RZ ;  /* 0x00000012070e7210 */ /* 0x001fe20007f9e0ff */
[----:B-1----:R-:W-:-:S03]  /*d2c0*/  IMAD R12, R3, 0x380, RZ ;  /* 0x00000380030c7824 */ /* 0x002fc600078e02ff */
[-C--:B------:R-:W-:Y:S01]  /*d2d0*/  LEA.HI.X.SX32 R15, R6, R19.reuse, 0x1, P4 ;  /* 0x00000013060f7211 */ /* 0x080fe200020f0eff */
[----:B------:R-:W-:Y:S01]  /*d2e0*/  IMAD R13, R3, 0x1be, RZ ;  /* 0x000001be030d7824 */ /* 0x000fe200078e02ff */
[----:B------:R0:W-:Y:S01]  /*d2f0*/  STL.64 [R1+0x1708], R20 ;  /* 0x0017081401007387 */ /* 0x0001e20000100a00 */
[-C--:B------:R-:W-:Y:S01]  /*d300*/  LEA.HI.X.SX32 R23, R7, R19.reuse, 0x1, P1 ;  /* 0x0000001307177211 */ /* 0x080fe200008f0eff */
[----:B------:R-:W-:Y:S02]  /*d310*/  IMAD R7, R3, 0x1bd, RZ ;  /* 0x000001bd03077824 */ /* 0x000fe400078e02ff */
[----:B------:R1:W-:Y:S01]  /*d320*/  STL.64 [R1+0x1390], R14 ;  /* 0x0013900e01007387 */ /* 0x0003e20000100a00 */
[-C--:B------:R-:W-:Y:S02]  /*d330*/  LEA.HI.X.SX32 R11, R13, R19.reuse, 0x1, P3 ;  /* 0x000000130d0b7211 */ /* 0x080fe400018f0eff */
[----:B------:R-:W-:Y:S02]  /*d340*/  LEA.HI.X.SX32 R17, R7, R19, 0x1, P2 ;  /* 0x0000001307117211 */ /* 0x000fe400010f0eff */
[-C--:B0-----:R-:W-:Y:S01]  /*d350*/  IADD3 R20, P5, R12, R18.reuse, RZ ;  /* 0x000000120c147210 */ /* 0x081fe20007fbe0ff */
[----:B------:R-:W-:Y:S01]  /*d360*/  IMAD R12, R3, 0xdf, RZ ;  /* 0x000000df030c7824 */ /* 0x000fe200078e02ff */
[----:B-1----:R-:W-:Y:S01]  /*d370*/  IADD3 R14, P4, R13, R18, RZ ;  /* 0x000000120d0e7210 */ /* 0x002fe20007f9e0ff */
[----:B------:R-:W-:-:S03]  /*d380*/  IMAD R8, R3, 0x37e, RZ ;  /* 0x0000037e03087824 */ /* 0x000fc600078e02ff */
[----:B------:R-:W-:Y:S01]  /*d390*/  LEA.HI.X.SX32 R15, R12, R19, 0x1, P4 ;  /* 0x000000130c0f7211 */ /* 0x000fe200020f0eff */
[----:B------:R-:W-:Y:S04]  /*d3a0*/  STL.64 [R1+0xca8], R22 ;  /* 0x000ca81601007387 */ /* 0x000fe80000100a00 */
[----:B------:R0:W-:Y:S01]  /*d3b0*/  STL.64 [R1+0xca0], R16 ;  /* 0x000ca01001007387 */ /* 0x0001e20000100a00 */
[----:B------:R-:W-:-:S03]  /*d3c0*/  IADD3 R8, P6, R8, R18, RZ ;  /* 0x0000001208087210 */ /* 0x000fc60007fde0ff */
[----:B------:R-:W-:Y:S04]  /*d3d0*/  STL.64 [R1+0x1388], R14 ;  /* 0x0013880e01007387 */ /* 0x000fe80000100a00 */
[----:B------:R1:W-:Y:S01]  /*d3e0*/  STL.64 [R1+0xc98], R10 ;  /* 0x000c980a01007387 */ /* 0x0003e20000100a00 */
[C---:B------:R-:W-:Y:S02]  /*d3f0*/  IMAD R12, R3.reuse, 0x1c, RZ ;  /* 0x0000001c030c7824 */ /* 0x040fe400078e02ff */
[C---:B0-----:R-:W-:Y:S02]  /*d400*/  IMAD R17, R3.reuse, 0xe, RZ ;  /* 0x0000000e03117824 */ /* 0x041fe400078e02ff */
[C---:B-1----:R-:W-:Y:S02]  /*d410*/  IMAD R11, R3.reuse, 0x1bf, RZ ;  /* 0x000001bf030b7824 */ /* 0x042fe400078e02ff */
[----:B------:R-:W-:-:S03]  /*d420*/  IMAD R10, R3, 0x38, RZ ;  /* 0x00000038030a7824 */ /* 0x000fc600078e02ff */
[-C--:B------:R-:W-:Y:S01]  /*d430*/  LEA.HI.X.SX32 R9, R11, R19.reuse, 0x1, P6 ;  /* 0x000000130b097211 */ /* 0x080fe200030f0eff */
[----:B------:R-:W-:Y:S01]  /*d440*/  IMAD R13, R3, 0x7, RZ ;  /* 0x00000007030d7824 */ /* 0x000fe200078e02ff */
[-C--:B------:R-:W-:Y:S02]  /*d450*/  IADD3 R14, P4, R17, R18.reuse, RZ ;  /* 0x00000012110e7210 */ /* 0x080fe40007f9e0ff */
[-C--:B------:R-:W-:Y:S01]  /*d460*/  IADD3 R24, P3, R12, R18.reuse, RZ ;  /* 0x000000120c187210 */ /* 0x080fe20007f7e0ff */
[----:B------:R0:W-:Y:S01]  /*d470*/  STL.64 [R1+0xc90], R8 ;  /* 0x000c900801007387 */ /* 0x0001e20000100a00 */
[-C--:B------:R-:W-:Y:S01]  /*d480*/  LEA.HI.X.SX32 R15, R13, R19.reuse, 0x1, P4 ;  /* 0x000000130d0f7211 */ /* 0x080fe200020f0eff */
[----:B------:R-:W-:Y:S01]  /*d490*/  IMAD R11, R3, 0x70, RZ ;  /* 0x00000070030b7824 */ /* 0x000fe200078e02ff */
[-C--:B------:R-:W-:Y:S01]  /*d4a0*/  LEA.HI.X.SX32 R25, R17, R19.reuse, 0x1, P3 ;  /* 0x0000001311197211 */ /* 0x080fe200018f0eff */
[C---:B------:R-:W-:Y:S01]  /*d4b0*/  IMAD R13, R3.reuse, 0x1c0, RZ ;  /* 0x000001c0030d7824 */ /* 0x040fe200078e02ff */
[----:B0-----:R-:W-:Y:S01]  /*d4c0*/  IADD3 R8, P6, R10, R18, RZ ;  /* 0x000000120a087210 */ /* 0x001fe20007fde0ff */
[----:B------:R0:W-:Y:S03]  /*d4d0*/  STL.64 [R1+0x1a48], R14 ;  /* 0x001a480e01007387 */ /* 0x0001e60000100a00 */
[----:B------:R-:W-:Y:S01]  /*d4e0*/  LEA.HI.X.SX32 R9, R12, R19, 0x1, P6 ;  /* 0x000000130c097211 */ /* 0x000fe200030f0eff */
[----:B------:R-:W-:Y:S01]  /*d4f0*/  STL.64 [R1+0x1a10], R24 ;  /* 0x001a101801007387 */ /* 0x000fe20000100a00 */
[----:B------:R-:W-:-:S03]  /*d500*/  IMAD R16, R3, 0xe0, RZ ;  /* 0x000000e003107824 */ /* 0x000fc600078e02ff */
[----:B------:R1:W-:Y:S01]  /*d510*/  STL.64 [R1+0x19a0], R8 ;  /* 0x0019a00801007387 */ /* 0x0003e20000100a00 */
[----:B0-----:R-:W-:Y:S01]  /*d520*/  IADD3 R14, P4, R11, R18, RZ ;  /* 0x000000120b0e7210 */ /* 0x001fe20007f9e0ff */
[----:B------:R-:W-:-:S03]  /*d530*/  IMAD R12, R3, 0x386, RZ ;  /* 0x00000386030c7824 */ /* 0x000fc600078e02ff */
[-C--:B------:R-:W-:Y:S02]  /*d540*/  LEA.HI.X.SX32 R15, R10, R19.reuse, 0x1, P4 ;  /* 0x000000130a0f7211 */ /* 0x080fe400020f0eff */
[-C--:B-1----:R-:W-:Y:S02]  /*d550*/  IADD3 R8, P6, R13, R18.reuse, RZ ;  /* 0x000000120d087210 */ /* 0x082fe40007fde0ff */
[CC--:B------:R-:W-:Y:S02]  /*d560*/  IADD3 R24, P3, R16.reuse, R18.reuse, RZ ;  /* 0x0000001210187210 */ /* 0x0c0fe40007f7e0ff */
[-C--:B------:R-:W-:Y:S01]  /*d570*/  LEA.HI.X.SX32 R9, R16, R19.reuse, 0x1, P6 ;  /* 0x0000001310097211 */ /* 0x080fe200030f0eff */
[----:B------:R-:W-:Y:S01]  /*d580*/  IMAD R6, R3, 0x382, RZ ;  /* 0x0000038203067824 */ /* 0x000fe200078e02ff */
[----:B------:R0:W-:Y:S01]  /*d590*/  STL.64 [R1+0x18c0], R14 ;  /* 0x0018c00e01007387 */ /* 0x0001e20000100a00 */
[-C--:B------:R-:W-:Y:S02]  /*d5a0*/  LEA.HI.X.SX32 R25, R11, R19.reuse, 0x1, P3 ;  /* 0x000000130b197211 */ /* 0x080fe400018f0eff */
[----:B------:R-:W-:Y:S01]  /*d5b0*/  LEA.HI.X.SX32 R21, R13, R19, 0x1, P5 ;  /* 0x000000130d157211 */ /* 0x000fe200028f0eff */
[----:B------:R1:W-:Y:S01]  /*d5c0*/  STL.64 [R1+0x1380], R8 ;  /* 0x0013800801007387 */ /* 0x0003e20000100a00 */
[----:B------:R-:W-:Y:S01]  /*d5d0*/  IADD3 R22, P1, R6, R18, RZ ;  /* 0x0000001206167210 */ /* 0x000fe20007f3e0ff */
[----:B------:R-:W-:-:S02]  /*d5e0*/  IMAD R6, R3, 0x384, RZ ;  /* 0x0000038403067824 */ /* 0x000fc400078e02ff */
[----:B------:R-:W-:Y:S01]  /*d5f0*/  STL.64 [R1+0x1700], R24 ;  /* 0x0017001801007387 */ /* 0x000fe20000100a00 */
[-C--:B0-----:R-:W-:Y:S01]  /*d600*/  IADD3 R14, P4, R12, R18.reuse, RZ ;  /* 0x000000120c0e7210 */ /* 0x081fe20007f9e0ff */
[C---:B------:R-:W-:Y:S02]  /*d610*/  IMAD R12, R3.reuse, 0x1c2, RZ ;  /* 0x000001c2030c7824 */ /* 0x040fe400078e02ff */
[C---:B-1----:R-:W-:Y:S01]  /*d620*/  IMAD R9, R3.reuse, 0x38a, RZ ;  /* 0x0000038a03097824 */ /* 0x042fe200078e02ff */
[----:B------:R0:W-:Y:S01]  /*d630*/  STL.64 [R1+0xc88], R20 ;  /* 0x000c881401007387 */ /* 0x0001e20000100a00 */
[C---:B------:R-:W-:Y:S01]  /*d640*/  IMAD R8, R3.reuse, 0x1c1, RZ ;  /* 0x000001c103087824 */ /* 0x040fe200078e02ff */
[-C--:B------:R-:W-:Y:S01]  /*d650*/  IADD3 R16, P6, R12, R18.reuse, RZ ;  /* 0x000000120c107210 */ /* 0x080fe20007fde0ff */
[----:B------:R-:W-:Y:S01]  /*d660*/  IMAD R13, R3, 0xe1, RZ ;  /* 0x000000e1030d7824 */ /* 0x000fe200078e02ff */
[----:B------:R-:W-:Y:S02]  /*d670*/  IADD3 R6, P2, R6, R18, RZ ;  /* 0x0000001206067210 */ /* 0x000fe40007f5e0ff */
[----:B------:R-:W-:-:S02]  /*d680*/  LEA.HI.X.SX32 R23, R8, R19, 0x1, P1 ;  /* 0x0000001308177211 */ /* 0x000fc400008f0eff */
[-C--:B------:R-:W-:Y:S02]  /*d690*/  LEA.HI.X.SX32 R17, R13, R19.reuse, 0x1, P6 ;  /* 0x000000130d117211 */ /* 0x080fe400030f0eff */
[-C--:B0-----:R-:W-:Y:S01]  /*d6a0*/  IADD3 R20, P5, R9, R18.reuse, RZ ;  /* 0x0000001209147210 */ /* 0x081fe20007fbe0ff */
[C---:B------:R-:W-:Y:S01]  /*d6b0*/  IMAD R9, R3.reuse, 0x38c, RZ ;  /* 0x0000038c03097824 */ /* 0x040fe200078e02ff */
[-C--:B------:R-:W-:Y:S01]  /*d6c0*/  LEA.HI.X.SX32 R7, R12, R19.reuse, 0x1, P2 ;  /* 0x000000130c077211 */ /* 0x080fe200010f0eff */
[C---:B------:R-:W-:Y:S02]  /*d6d0*/  IMAD R13, R3.reuse, 0x1c3, RZ ;  /* 0x000001c3030d7824 */ /* 0x040fe400078e02ff */
[----:B------:R-:W-:Y:S01]  /*d6e0*/  IMAD R8, R3, 0xe2, RZ ;  /* 0x000000e203087824 */ /* 0x000fe200078e02ff */
[-C--:B------:R-:W-:Y:S01]  /*d6f0*/  IADD3 R24, P1, R9, R18.reuse, RZ ;  /* 0x0000001209187210 */ /* 0x080fe20007f3e0ff */
[C---:B------:R-:W-:Y:S01]  /*d700*/  IMAD R9, R3.reuse, 0x1c4, RZ ;  /* 0x000001c403097824 */ /* 0x040fe200078e02ff */
[----:B------:R0:W-:Y:S01]  /*d710*/  STL.64 [R1+0xc80], R22 ;  /* 0x000c801601007387 */ /* 0x0001e20000100a00 */
[----:B------:R-:W-:Y:S01]  /*d720*/  IMAD R10, R3, 0x388, RZ ;  /* 0x00000388030a7824 */ /* 0x000fe200078e02ff */
[----:B------:R-:W-:Y:S01]  /*d730*/  LEA.HI.X.SX32 R15, R13, R19, 0x1, P4 ;  /* 0x000000130d0f7211 */ /* 0x000fe200020f0eff */
[C---:B------:R-:W-:Y:S01]  /*d740*/  IMAD R12, R3.reuse, 0x38e, RZ ;  /* 0x0000038e030c7824 */ /* 0x040fe200078e02ff */
[----:B------:R1:W-:Y:S04]  /*d750*/  STL.64 [R1+0x1378], R16 ;  /* 0x0013781001007387 */ /* 0x0003e80000100a00 */
[----:B------:R2:W-:Y:S01]  /*d760*/  STL.64 [R1+0xc78], R6 ;  /* 0x000c780601007387 */ /* 0x0005e20000100a00 */
[----:B0-----:R-:W-:Y:S01]  /*d770*/  IMAD R22, R3, 0x71, RZ ;  /* 0x0000007103167824 */ /* 0x001fe200078e02ff */
[----:B-1----:R-:W-:-:S02]  /*d780*/  IADD3 R16, P6, R8, R18, RZ ;  /* 0x0000001208107210 */ /* 0x002fc40007fde0ff */
[----:B------:R0:W-:Y:S01]  /*d790*/  STL.64 [R1+0xc70], R14 ;  /* 0x000c700e01007387 */ /* 0x0001e20000100a00 */
[-C--:B--2---:R-:W-:Y:S02]  /*d7a0*/  IADD3 R6, P2, R9, R18.reuse, RZ ;  /* 0x0000001209067210 */ /* 0x084fe40007f5e0ff */
[-C--:B------:R-:W-:Y:S02]  /*d7b0*/  IADD3 R10, P3, R10, R18.reuse, RZ ;  /* 0x000000120a0a7210 */ /* 0x080fe40007f7e0ff */
[-C--:B------:R-:W-:Y:S02]  /*d7c0*/  LEA.HI.X.SX32 R17, R22, R19.reuse, 0x1, P6 ;  /* 0x0000001316117211 */ /* 0x080fe400030f0eff */
[-C--:B------:R-:W-:Y:S02]  /*d7d0*/  LEA.HI.X.SX32 R7, R8, R19.reuse, 0x1, P2 ;  /* 0x0000001308077211 */ /* 0x080fe400010f0eff */
[----:B0-----:R-:W-:Y:S01]  /*d7e0*/  IADD3 R14, P4, R12, R18, RZ ;  /* 0x000000120c0e7210 */ /* 0x001fe20007f9e0ff */
[----:B------:R-:W-:Y:S01]  /*d7f0*/  IMAD R12, R3, 0x1c6, RZ ;  /* 0x000001c6030c7824 */ /* 0x000fe200078e02ff */
[----:B------:R-:W-:Y:S01]  /*d800*/  LEA.HI.X.SX32 R11, R9, R19, 0x1, P3 ;  /* 0x00000013090b7211 */ /* 0x000fe200018f0eff */
[----:B------:R0:W-:Y:S01]  /*d810*/  STL.64 [R1+0x16f8], R16 ;  /* 0x0016f81001007387 */ /* 0x0001e20000100a00 */
[----:B------:R-:W-:-:S03]  /*d820*/  IMAD R9, R3, 0x1c5, RZ ;  /* 0x000001c503097824 */ /* 0x000fc600078e02ff */
[----:B------:R1:W-:Y:S02]  /*d830*/  STL.64 [R1+0x1370], R6 ;  /* 0x0013700601007387 */ /* 0x0003e40000100a00 */
[----:B------:R-:W-:Y:S01]  /*d840*/  LEA.HI.X.SX32 R21, R9, R19, 0x1, P5 ;  /* 0x0000001309157211 */ /* 0x000fe200028f0eff */
[C---:B0-----:R-:W-:Y:S01]  /*d850*/  IMAD R16, R3.reuse, 0xe3, RZ ;  /* 0x000000e303107824 */ /* 0x041fe200078e02ff */
[----:B-1----:R-:W-:Y:S01]  /*d860*/  IADD3 R6, P2, R12, R18, RZ ;  /* 0x000000120c067210 */ /* 0x002fe20007f5e0ff */
[----:B------:R-:W-:-:S03]  /*d870*/  IMAD R13, R3, 0x390, RZ ;  /* 0x00000390030d7824 */ /* 0x000fc600078e02ff */
[----:B------:R-:W-:Y:S01]  /*d880*/  LEA.HI.X.SX32 R7, R16, R19, 0x1, P2 ;  /* 0x0000001310077211 */ /* 0x000fe200010f0eff */
[----:B------:R-:W-:Y:S04]  /*d890*/  STL.64 [R1+0xc68], R10 ;  /* 0x000c680a01007387 */ /* 0x000fe80000100a00 */
[----:B------:R-:W-:Y:S01]  /*d8a0*/  STL.64 [R1+0xc60], R20 ;  /* 0x000c601401007387 */ /* 0x000fe20000100a00 */
[----:B------:R-:W-:-:S03]  /*d8b0*/  IADD3 R22, P6, R13, R18, RZ ;  /* 0x000000120d167210 */ /* 0x000fc60007fde0ff */
[----:B------:R0:W-:Y:S01]  /*d8c0*/  STL.64 [R1+0x1368], R6 ;  /* 0x0013680601007387 */ /* 0x0001e20000100a00 */
[C---:B------:R-:W-:Y:S01]  /*d8d0*/  IMAD R13, R3.reuse, 0x72, RZ ;  /* 0x00000072030d7824 */ /* 0x040fe200078e02ff */
[-C--:B------:R-:W-:Y:S01]  /*d8e0*/  LEA.HI.X.SX32 R25, R12, R19.reuse, 0x1, P1 ;  /* 0x000000130c197211 */ /* 0x080fe200008f0eff */
[C---:B------:R-:W-:Y:S02]  /*d8f0*/  IMAD R12, R3.reuse, 0x39, RZ ;  /* 0x00000039030c7824 */ /* 0x040fe400078e02ff */
[C---:B0-----:R-:W-:Y:S02]  /*d900*/  IMAD R6, R3.reuse, 0x1c7, RZ ;  /* 0x000001c703067824 */ /* 0x041fe400078e02ff */
[C---:B------:R-:W-:Y:S02]  /*d910*/  IMAD R7, R3.reuse, 0xe4, RZ ;  /* 0x000000e403077824 */ /* 0x040fe400078e02ff */
[C---:B------:R-:W-:Y:S01]  /*d920*/  IMAD R21, R3.reuse, 0x1c8, RZ ;  /* 0x000001c803157824 */ /* 0x040fe200078e02ff */
[----:B------:R-:W-:Y:S01]  /*d930*/  LEA.HI.X.SX32 R15, R6, R19, 0x1, P4 ;  /* 0x00000013060f7211 */ /* 0x000fe200020f0eff */
[----:B------:R-:W-:Y:S01]  /*d940*/  IMAD R8, R3, 0x392, RZ ;  /* 0x0000039203087824 */ /* 0x000fe200078e02ff */
[----:B------:R-:W-:Y:S01]  /*d950*/  IADD3 R16, P2, R13, R18, RZ ;  /* 0x000000120d107210 */ /* 0x000fe20007f5e0ff */
[----:B------:R0:W-:Y:S01]  /*d960*/  STL.64 [R1+0xc58], R24 ;  /* 0x000c581801007387 */ /* 0x0001e20000100a00 */
[----:B------:R-:W-:-:S03]  /*d970*/  IMAD R20, R3, 0x1c9, RZ ;  /* 0x000001c903147824 */ /* 0x000fc600078e02ff */
[----:B------:R1:W-:Y:S01]  /*d980*/  STL.64 [R1+0xc50], R14 ;  /* 0x000c500e01007387 */ /* 0x0003e20000100a00 */
[-C--:B------:R-:W-:Y:S01]  /*d990*/  LEA.HI.X.SX32 R17, R12, R19.reuse, 0x1, P2 ;  /* 0x000000130c117211 */ /* 0x080fe200010f0eff */
[----:B------:R-:W-:Y:S01]  /*d9a0*/  IMAD R6, R3, 0x396, RZ ;  /* 0x0000039603067824 */ /* 0x000fe200078e02ff */
[-C--:B------:R-:W-:Y:S02]  /*d9b0*/  IADD3 R10, P3, R8, R18.reuse, RZ ;  /* 0x00000012080a7210 */ /* 0x080fe40007f7e0ff */
[-C--:B0-----:R-:W-:Y:S02]  /*d9c0*/  IADD3 R24, P1, R7, R18.reuse, RZ ;  /* 0x0000001207187210 */ /* 0x081fe40007f3e0ff */
[----:B-1----:R-:W-:Y:S02]  /*d9d0*/  IADD3 R14, P4, R21, R18, RZ ;  /* 0x00000012150e7210 */ /* 0x002fe40007f9e0ff */
[-C--:B------:R-:W-:Y:S02]  /*d9e0*/  LEA.HI.X.SX32 R25, R13, R19.reuse, 0x1, P1 ;  /* 0x000000130d197211 */ /* 0x080fe400008f0eff */
[-C--:B------:R-:W-:Y:S01]  /*d9f0*/  LEA.HI.X.SX32 R15, R7, R19.reuse, 0x1, P4 ;  /* 0x00000013070f7211 */ /* 0x080fe200020f0eff */
[----:B------:R0:W-:Y:S01]  /*da00*/  STL.64 [R1+0x18b8], R16 ;  /* 0x0018b81001007387 */ /* 0x0001e20000100a00 */
[----:B------:R-:W-:-:S02]  /*da10*/  LEA.HI.X.SX32 R23, R21, R19, 0x1, P6 ;  /* 0x0000001315177211 */ /* 0x000fc400030f0eff */
[----:B------:R-:W-:Y:S01]  /*da20*/  LEA.HI.X.SX32 R11, R20, R19, 0x1, P3 ;  /* 0x00000013140b7211 */ /* 0x000fe200018f0eff */
[----:B------:R-:W-:Y:S01]  /*da30*/  STL.64 [R1+0x16f0], R24 ;  /* 0x0016f01801007387 */ /* 0x000fe20000100a00 */
[----:B------:R-:W-:-:S03]  /*da40*/  IMAD R7, R3, 0x39a, RZ ;  /* 0x0000039a03077824 */ /* 0x000fc600078e02ff */
[----:B------:R1:W-:Y:S01]  /*da50*/  STL.64 [R1+0x1360], R14 ;  /* 0x0013600e01007387 */ /* 0x0003e20000100a00 */
[----:B0-----:R-:W-:Y:S01]  /*da60*/  IADD3 R16, P2, R6, R18, RZ ;  /* 0x0000001206107210 */ /* 0x001fe20007f5e0ff */
[C---:B------:R-:W-:Y:S02]  /*da70*/  IMAD R6, R3.reuse, 0x1ca, RZ ;  /* 0x000001ca03067824 */ /* 0x040fe400078e02ff */
[----:B------:R-:W-:Y:S01]  /*da80*/  STL.64 [R1+0xc48], R22 ;  /* 0x000c481601007387 */ /* 0x000fe20000100a00 */
[----:B------:R-:W-:-:S03]  /*da90*/  IMAD R8, R3, 0x394, RZ ;  /* 0x0000039403087824 */ /* 0x000fc600078e02ff */
[----:B------:R0:W-:Y:S01]  /*daa0*/  STL.64 [R1+0xc40], R10 ;  /* 0x000c400a01007387 */ /* 0x0001e20000100a00 */
[-C--:B-1----:R-:W-:Y:S02]  /*dab0*/  IADD3 R14, P4, R6, R18.reuse, RZ ;  /* 0x00000012060e7210 */ /* 0x082fe40007f9e0ff */
[-C--:B------:R-:W-:Y:S01]  /*dac0*/  IADD3 R24, P6, R7, R18.reuse, RZ ;  /* 0x0000001207187210 */ /* 0x080fe20007fde0ff */
[C---:B------:R-:W-:Y:S01]  /*dad0*/  IMAD R7, R3.reuse, 0x39c, RZ ;  /* 0x0000039c03077824 */ /* 0x040fe200078e02ff */
[----:B------:R-:W-:Y:S01]  /*dae0*/  IADD3 R8, P5, R8, R18, RZ ;  /* 0x0000001208087210 */ /* 0x000fe20007fbe0ff */
[----:B0-----:R-:W-:-:S05]  /*daf0*/  IMAD R11, R3, 0xe5, RZ ;  /* 0x000000e5030b7824 */ /* 0x001fca00078e02ff */
[-C--:B------:R-:W-:Y:S01]  /*db00*/  LEA.HI.X.SX32 R15, R11, R19.reuse, 0x1, P4 ;  /* 0x000000130b0f7211 */ /* 0x080fe200020f0eff */
[----:B------:R-:W-:Y:S01]  /*db10*/  IMAD R11, R3, 0x1cb, RZ ;  /* 0x000001cb030b7824 */ /* 0x000fe200078e02ff */
[-C--:B------:R-:W-:Y:S02]  /*db20*/  LEA.HI.X.SX32 R9, R6, R19.reuse, 0x1, P5 ;  /* 0x0000001306097211 */ /* 0x080fe400028f0eff */
[----:B------:R-:W-:Y:S01]  /*db30*/  IADD3 R20, P3, R7, R18, RZ ;  /* 0x0000001207147210 */ /* 0x000fe20007f7e0ff */
[----:B------:R-:W-:Y:S01]  /*db40*/  IMAD R7, R3, 0x1cc, RZ ;  /* 0x000001cc03077824 */ /* 0x000fe200078e02ff */
[----:B------:R-:W-:Y:S01]  /*db50*/  LEA.HI.X.SX32 R17, R11, R19, 0x1, P2 ;  /* 0x000000130b117211 */ /* 0x000fe200010f0eff */
[C---:B------:R-:W-:Y:S01]  /*db60*/  IMAD R10, R3.reuse, 0xe6, RZ ;  /* 0x000000e6030a7824 */ /* 0x040fe200078e02ff */
[----:B------:R0:W-:Y:S01]  /*db70*/  STL.64 [R1+0x1358], R14 ;  /* 0x0013580e01007387 */ /* 0x0001e20000100a00 */
[----:B------:R-:W-:-:S03]  /*db80*/  IMAD R12, R3, 0x398, RZ ;  /* 0x00000398030c7824 */ /* 0x000fc600078e02ff */
[----:B------:R1:W-:Y:S01]  /*db90*/  STL.64 [R1+0xc38], R8 ;  /* 0x000c380801007387 */ /* 0x0003e20000100a00 */
[----:B------:R-:W-:-:S03]  /*dba0*/  IMAD R6, R3, 0x39e, RZ ;  /* 0x0000039e03067824 */ /* 0x000fc600078e02ff */
[----:B------:R2:W-:Y:S01]  /*dbb0*/  STL.64 [R1+0xc30], R16 ;  /* 0x000c301001007387 */ /* 0x0005e20000100a00 */
[-C--:B------:R-:W-:Y:S02]  /*dbc0*/  IADD3 R12, P1, R12, R18.reuse, RZ ;  /* 0x000000120c0c7210 */ /* 0x080fe40007f3e0ff */
[-C--:B0-----:R-:W-:Y:S02]  /*dbd0*/  IADD3 R14, P4, R10, R18.reuse, RZ ;  /* 0x000000120a0e7210 */ /* 0x081fe40007f9e0ff */
[----:B-1----:R-:W-:Y:S01]  /*dbe0*/  IADD3 R8, P5, R7, R18, RZ ;  /* 0x0000001207087210 */ /* 0x002fe20007fbe0ff */
[----:B--2---:R-:W-:-:S03]  /*dbf0*/  IMAD R16, R3, 0x73, RZ ;  /* 0x0000007303107824 */ /* 0x004fc600078e02ff */
[-C--:B------:R-:W-:Y:S02]  /*dc00*/  LEA.HI.X.SX32 R9, R10, R19.reuse, 0x1, P5 ;  /* 0x000000130a097211 */ /* 0x080fe400028f0eff */
[-C--:B------:R-:W-:Y:S02]  /*dc10*/  LEA.HI.X.SX32 R13, R7, R19.reuse, 0x1, P1 ;  /* 0x00000013070d7211 */ /* 0x080fe400008f0eff */
[----:B------:R-:W-:Y:S02]  /*dc20*/  LEA.HI.X.SX32 R15, R16, R19, 0x1, P4 ;  /* 0x00000013100f7211 */ /* 0x000fe400020f0eff */
[-C--:B------:R-:W-:Y:S01]  /*dc30*/  IADD3 R22, P2, R6, R18.reuse, RZ ;  /* 0x0000001206167210 */ /* 0x080fe20007f5e0ff */
[C---:B------:R-:W-:Y:S01]  /*dc40*/  IMAD R6, R3.reuse, 0x1ce, RZ ;  /* 0x000001ce03067824 */ /* 0x040fe200078e02ff */
[----:B------:R-:W-:Y:S01]  /*dc50*/  STL.64 [R1+0x1350], R8 ;  /* 0x0013500801007387 */ /* 0x000fe20000100a00 */
[C---:B------:R-:W-:Y:S02]  /*dc60*/  IMAD R11, R3.reuse, 0x3a0, RZ ;  /* 0x000003a0030b7824 */ /* 0x040fe400078e02ff */
[----:B------:R-:W-:Y:S01]  /*dc70*/  IMAD R7, R3, 0x1cd, RZ ;  /* 0x000001cd03077824 */ /* 0x000fe200078e02ff */
[----:B------:R-:W-:Y:S01]  /*dc80*/  STL.64 [R1+0x16e8], R14 ;  /* 0x0016e80e01007387 */ /* 0x000fe20000100a00 */
[----:B------:R-:W-:-:S03]  /*dc90*/  IADD3 R10, P5, R6, R18, RZ ;  /* 0x00000012060a7210 */ /* 0x000fc60007fbe0ff */
[----:B------:R0:W-:Y:S01]  /*dca0*/  STL.64 [R1+0xc28], R12 ;  /* 0x000c280c01007387 */ /* 0x0001e20000100a00 */
[----:B------:R-:W-:Y:S02]  /*dcb0*/  IADD3 R16, P4, R11, R18, RZ ;  /* 0x000000120b107210 */ /* 0x000fe40007f9e0ff */
[-C--:B------:R-:W-:Y:S02]  /*dcc0*/  LEA.HI.X.SX32 R25, R7, R19.reuse, 0x1, P6 ;  /* 0x0000001307197211 */ /* 0x080fe400030f0eff */
[-C--:B------:R-:W-:Y:S01]  /*dcd0*/  LEA.HI.X.SX32 R21, R6, R19.reuse, 0x1, P3 ;  /* 0x0000001306157211 */ /* 0x080fe200018f0eff */
[C---:B0-----:R-:W-:Y:S02]  /*dce0*/  IMAD R12, R3.reuse, 0xe7, RZ ;  /* 0x000000e7030c7824 */ /* 0x041fe400078e02ff */
[----:B------:R-:W-:Y:S03]  /*dcf0*/  STL.64 [R1+0xc20], R24 ;  /* 0x000c201801007387 */ /* 0x000fe60000100a00 */
[----:B------:R-:W-:Y:S01]  /*dd00*/  LEA.HI.X.SX32 R11, R12, R19, 0x1, P5 ;  /* 0x000000130c0b7211 */ /* 0x000fe200028f0eff */
[----:B------:R-:W-:-:S04]  /*dd10*/  IMAD R7, R3, 0x3a, RZ ;  /* 0x0000003a03077824 */ /* 0x000fc800078e02ff */
[----:B------:R-:W-:Y:S01]  /*dd20*/  STL.64 [R1+0x1348], R10 ;  /* 0x0013480a01007387 */ /* 0x000fe20000100a00 */
[----:B------:R-:W-:-:S03]  /*dd30*/  IMAD R6, R3, 0x1d, RZ ;  /* 0x0000001d03067824 */ /* 0x000fc600078e02ff */
[----:B------:R0:W-:Y:S01]  /*dd40*/  STL.64 [R1+0xc18], R20 ;  /* 0x000c181401007387 */ /* 0x0001e20000100a00 */
[----:B------:R-:W-:-:S04]  /*dd50*/  IADD3 R12, P5, R7, R18, RZ ;  /* 0x00000012070c7210 */ /* 0x000fc80007fbe0ff */
[-C--:B------:R-:W-:Y:S01]  /*dd60*/  LEA.HI.X.SX32 R13, R6, R19.reuse, 0x1, P5 ;  /* 0x00000013060d7211 */ /* 0x080fe200028f0eff */
[C---:B0-----:R-:W-:Y:S02]  /*dd70*/  IMAD R21, R3.reuse, 0x1cf, RZ ;  /* 0x000001cf03157824 */ /* 0x041fe400078e02ff */
[C---:B------:R-:W-:Y:S02]  /*dd80*/  IMAD R10, R3.reuse, 0x74, RZ ;  /* 0x00000074030a7824 */ /* 0x040fe400078e02ff */
[----:B------:R-:W-:Y:S01]  /*dd90*/  IMAD R20, R3, 0xe8, RZ ;  /* 0x000000e803147824 */ /* 0x000fe200078e02ff */
[----:B------:R-:W-:Y:S01]  /*dda0*/  LEA.HI.X.SX32 R23, R21, R19, 0x1, P2 ;  /* 0x0000001315177211 */ /* 0x000fe200010f0eff */
[----:B------:R-:W-:Y:S01]  /*ddb0*/  IMAD R11, R3, 0x1d0, RZ ;  /* 0x000001d0030b7824 */ /* 0x000fe200078e02ff */
[----:B------:R-:W-:-:S03]  /*ddc0*/  IADD3 R24, P3, R10, R18, RZ ;  /* 0x000000120a187210 */ /* 0x000fc60007f7e0ff */
[----:B------:R0:W-:Y:S01]  /*ddd0*/  STL.64 [R1+0xc10], R22 ;  /* 0x000c101601007387 */ /* 0x0001e20000100a00 */
[----:B------:R-:W-:-:S03]  /*dde0*/  LEA.HI.X.SX32 R25, R7, R19, 0x1, P3 ;  /* 0x0000001307197211 */ /* 0x000fc600018f0eff */
[----:B------:R1:W-:Y:S01]  /*ddf0*/  STL.64 [R1+0x1998], R12 ;  /* 0x0019980c01007387 */ /* 0x0003e20000100a00 */
[----:B------:R-:W-:Y:S01]  /*de00*/  IMAD R8, R3, 0x3a2, RZ ;  /* 0x000003a203087824 */ /* 0x000fe200078e02ff */
[CC--:B------:R-:W-:Y:S02]  /*de10*/  LEA.HI.X.SX32 R17, R11.reuse, R19.reuse, 0x1, P4 ;  /* 0x000000130b117211 */ /* 0x0c0fe400020f0eff */
[-C--:B0-----:R-:W-:Y:S02]  /*de20*/  IADD3 R22, P2, R20, R18.reuse, RZ ;  /* 0x0000001214167210 */ /* 0x081fe40007f5e0ff */
[-C--:B-1----:R-:W-:Y:S02]  /*de30*/  IADD3 R12, P5, R11, R18.reuse, RZ ;  /* 0x000000120b0c7210 */ /* 0x082fe40007fbe0ff */
[-C--:B------:R-:W-:Y:S02]  /*de40*/  LEA.HI.X.SX32 R23, R10, R19.reuse, 0x1, P2 ;  /* 0x000000130a177211 */ /* 0x080fe400010f0eff */
[----:B------:R-:W-:Y:S01]  /*de50*/  LEA.HI.X.SX32 R13, R20, R19, 0x1, P5 ;  /* 0x00000013140d7211 */ /* 0x000fe200028f0eff */
[----:B------:R-:W-:Y:S01]  /*de60*/  STL.64 [R1+0x18b0], R24 ;  /* 0x0018b01801007387 */ /* 0x000fe20000100a00 */
[----:B------:R-:W-:Y:S01]  /*de70*/  IMAD R10, R3, 0x1d2, RZ ;  /* 0x000001d2030a7824 */ /* 0x000fe200078e02ff */
[----:B------:R-:W-:-:S02]  /*de80*/  IADD3 R14, P1, R8, R18, RZ ;  /* 0x00000012080e7210 */ /* 0x000fc40007f3e0ff */
[----:B------:R-:W-:Y:S01]  /*de90*/  STL.64 [R1+0x16e0], R22 ;  /* 0x0016e01601007387 */ /* 0x000fe20000100a00 */
[----:B------:R-:W-:-:S03]  /*dea0*/  IMAD R8, R3, 0x3a4, RZ ;  /* 0x000003a403087824 */ /* 0x000fc600078e02ff */
[----:B------:R0:W-:Y:S01]  /*deb0*/  STL.64 [R1+0x1340], R12 ;  /* 0x0013400c01007387 */ /* 0x0001e20000100a00 */
[----:B------:R-:W-:-:S03]  /*dec0*/  IMAD R11, R3, 0xe9, RZ ;  /* 0x000000e9030b7824 */ /* 0x000fc600078e02ff */
[----:B------:R1:W-:Y:S01]  /*ded0*/  STL.64 [R1+0xc08], R16 ;  /* 0x000c081001007387 */ /* 0x0003e20000100a00 */
[-C--:B------:R-:W-:Y:S01]  /*dee0*/  IADD3 R8, P6, R8, R18.reuse, RZ ;  /* 0x0000001208087210 */ /* 0x080fe20007fde0ff */
[C---:B------:R-:W-:Y:S01]  /*def0*/  IMAD R6, R3.reuse, 0x3a6, RZ ;  /* 0x000003a603067824 */ /* 0x040fe200078e02ff */
[----:B0-----:R-:W-:Y:S01]  /*df00*/  IADD3 R12, P5, R10, R18, RZ ;  /* 0x000000120a0c7210 */ /* 0x001fe20007fbe0ff */
[----:B-1----:R-:W-:-:S03]  /*df10*/  IMAD R16, R3, 0x1d1, RZ ;  /* 0x000001d103107824 */ /* 0x002fc600078e02ff */
[-C--:B------:R-:W-:Y:S02]  /*df20*/  LEA.HI.X.SX32 R13, R11, R19.reuse, 0x1, P5 ;  /* 0x000000130b0d7211 */ /* 0x080fe400028f0eff */
[-C--:B------:R-:W-:Y:S02]  /*df30*/  LEA.HI.X.SX32 R15, R16, R19.reuse, 0x1, P1 ;  /* 0x00000013100f7211 */ /* 0x080fe400008f0eff */
[----:B------:R-:W-:-:S03]  /*df40*/  LEA.HI.X.SX32 R9, R10, R19, 0x1, P6 ;  /* 0x000000130a097211 */ /* 0x000fc600030f0eff */
[----:B------:R-:W-:Y:S01]  /*df50*/  STL.64 [R1+0xc00], R14 ;  /* 0x000c000e01007387 */ /* 0x000fe20000100a00 */
[----:B------:R-:W-:-:S03]  /*df60*/  IADD3 R6, P3, R6, R18, RZ ;  /* 0x0000001206067210 */ /* 0x000fc60007f7e0ff */
[----:B------:R0:W-:Y:S04]  /*df70*/  STL.64 [R1+0x1338], R12 ;  /* 0x0013380c01007387 */ /* 0x0001e80000100a00 */
[----:B------:R1:W-:Y:S01]  /*df80*/  STL.64 [R1+0xbf8], R8 ;  /* 0x000bf80801007387 */ /* 0x0003e20000100a00 */
[----:B0-----:R-:W-:-:S03]  /*df90*/  IMAD R12, R3, 0x1d3, RZ ;  /* 0x000001d3030c7824 */ /* 0x001fc600078e02ff */
[----:B-1----:R-:W2:Y:S02]  /*dfa0*/  LDL R9, [R1+0x460] ;  /* 0x0004600001097983 */ /* 0x002ea40000100800 */
[----:B------:R-:W-:Y:S02]  /*dfb0*/  LEA.HI.X.SX32 R7, R12, R19, 0x1, P3 ;  /* 0x000000130c077211 */ /* 0x000fe400018f0eff */
[----:B------:R-:W3:Y:S04]  /*dfc0*/  LDL R8, [R1+0x570] ;  /* 0x0005700001087983 */ /* 0x000ee80000100800 */
[----:B------:R0:W-:Y:S04]  /*dfd0*/  STL.64 [R1+0xbf0], R6 ;  /* 0x000bf00601007387 */ /* 0x0001e80000100a00 */
[----:B------:R-:W4:Y:S04]  /*dfe0*/  LDL.64 R14, [R1+0x458] ;  /* 0x00045800010e7983 */ /* 0x000f280000100a00 */
[----:B------:R-:W5:Y:S04]  /*dff0*/  LDL.64 R12, [R1+0x450] ;  /* 0x00045000010c7983 */ /* 0x000f680000100a00 */
[----:B0-----:R-:W5:Y:S04]  /*e000*/  LDL R7, [R1+0x304] ;  /* 0x0003040001077983 */ /* 0x001f680000100800 */
[----:B------:R-:W5:Y:S01]  /*e010*/  LDL R6, [R1+0x464] ;  /* 0x0004640001067983 */ /* 0x000f620000100800 */
[----:B------:R-:W-:-:S02]  /*e020*/  IMAD R27, R3, 0xea, RZ ;  /* 0x000000ea031b7824 */ /* 0x000fc400078e02ff */
[C---:B------:R-:W-:Y:S02]  /*e030*/  IMAD R23, R3.reuse, 0x1d4, RZ ;  /* 0x000001d403177824 */ /* 0x040fe400078e02ff */
[C---:B------:R-:W-:Y:S01]  /*e040*/  IMAD R21, R3.reuse, 0x3a8, RZ ;  /* 0x000003a803157824 */ /* 0x040fe200078e02ff */
[C---:B------:R-:W-:Y:S01]  /*e050*/  SHF.L.U32 R22, R3.reuse, 0x1, RZ ;  /* 0x0000000103167819 */ /* 0x040fe200000006ff */
[----:B------:R-:W-:Y:S01]  /*e060*/  IMAD R25, R3, 0x75, RZ ;  /* 0x0000007503197824 */ /* 0x000fe200078e02ff */
[-C--:B------:R-:W-:Y:S02]  /*e070*/  IADD3 R24, P4, R27, R18.reuse, RZ ;  /* 0x000000121b187210 */ /* 0x080fe40007f9e0ff */
[-C--:B------:R-:W-:Y:S02]  /*e080*/  IADD3 R28, P1, R23, R18.reuse, RZ ;  /* 0x00000012171c7210 */ /* 0x080fe40007f3e0ff */
[-C--:B------:R-:W-:Y:S02]  /*e090*/  IADD3 R26, P2, R21, R18.reuse, RZ ;  /* 0x00000012151a7210 */ /* 0x080fe40007f5e0ff */
[----:B------:R-:W-:-:S02]  /*e0a0*/  IADD3 R16, P5, R22, R18, RZ ;  /* 0x0000001216107210 */ /* 0x000fc40007fbe0ff */
[----:B------:R-:W-:Y:S02]  /*e0b0*/  LEA R10, P6, R3, R18, 0x2 ;  /* 0x00000012030a7211 */ /* 0x000fe400078c10ff */
[-C--:B------:R-:W-:Y:S02]  /*e0c0*/  LEA.HI.X.SX32 R25, R25, R19.reuse, 0x1, P4 ;  /* 0x0000001319197211 */ /* 0x080fe400020f0eff */
[-C--:B------:R-:W-:Y:S02]  /*e0d0*/  LEA.HI.X.SX32 R29, R27, R19.reuse, 0x1, P1 ;  /* 0x000000131b1d7211 */ /* 0x080fe400008f0eff */
[-C--:B------:R-:W-:Y:S02]  /*e0e0*/  LEA.HI.X.SX32 R27, R23, R19.reuse, 0x1, P2 ;  /* 0x00000013171b7211 */ /* 0x080fe400010f0eff */
[-C--:B------:R-:W-:Y:S01]  /*e0f0*/  LEA.HI.X.SX32 R17, R3, R19.reuse, 0x1, P5 ;  /* 0x0000001303117211 */ /* 0x080fe200028f0eff */
[----:B------:R0:W-:Y:S01]  /*e100*/  STL.64 [R1+0x16d8], R24 ;  /* 0x0016d81801007387 */ /* 0x0001e20000100a00 */
[----:B------:R-:W-:-:S03]  /*e110*/  LEA.HI.X.SX32 R11, R22, R19, 0x1, P6 ;  /* 0x00000013160b7211 */ /* 0x000fc600030f0eff */
[----:B------:R-:W-:Y:S01]  /*e120*/  STL.64 [R1+0x1330], R28 ;  /* 0x0013301c01007387 */ /* 0x000fe20000100a00 */
[----:B------:R-:W-:-:S03]  /*e130*/  LEA R20, P3, R3, R18, 0x3 ;  /* 0x0000001203147211 */ /* 0x000fc600078618ff */
[----:B------:R1:W-:Y:S01]  /*e140*/  STL.64 [R1+0xbe8], R26 ;  /* 0x000be81a01007387 */ /* 0x0003e20000100a00 */
[----:B------:R-:W-:-:S03]  /*e150*/  SHF.L.U32 R21, R3, 0x2, RZ ;  /* 0x0000000203157819 */ /* 0x000fc600000006ff */
[----:B------:R-:W-:Y:S01]  /*e160*/  STL.64 [R1+0x1a78], R16 ;  /* 0x001a781001007387 */ /* 0x000fe20000100a00 */
[----:B0-----:R-:W-:-:S03]  /*e170*/  LEA R24, P4, R3, R18, 0x4 ;  /* 0x0000001203187211 */ /* 0x001fc600078820ff */
[----:B------:R0:W-:Y:S01]  /*e180*/  STL.64 [R1+0x1a70], R10 ;  /* 0x001a700a01007387 */ /* 0x0001e20000100a00 */
[----:B------:R-:W-:-:S03]  /*e190*/  LEA.HI.X.SX32 R21, R21, R19, 0x1, P3 ;  /* 0x0000001315157211 */ /* 0x000fc600018f0eff */
[----:B-1----:R-:W1:Y:S01]  /*e1a0*/  S2R R27, SR_TID.X ;  /* 0x00000000001b7919 */ /* 0x002e620000002100 */
[----:B0-----:R-:W-:-:S04]  /*e1b0*/  SHF.L.U32 R11, R3, 0x3, RZ ;  /* 0x00000003030b7819 */ /* 0x001fc800000006ff */
[----:B------:R-:W-:Y:S01]  /*e1c0*/  LEA.HI.X.SX32 R25, R11, R19, 0x1, P4 ;  /* 0x000000130b197211 */ /* 0x000fe200020f0eff */
[----:B------:R-:W-:Y:S04]  /*e1d0*/  STL.64 [R1+0x1a60], R20 ;  /* 0x001a601401007387 */ /* 0x000fe80000100a00 */
[----:B------:R0:W-:Y:S01]  /*e1e0*/  STL.64 [R1+0x1a40], R24 ;  /* 0x001a401801007387 */ /* 0x0001e20000100a00 */
[----:B------:R-:W-:Y:S01]  /*e1f0*/  LEA R16, P5, R3, R18, 0x7 ;  /* 0x0000001203107211 */ /* 0x000fe200078a38ff */
[----:B0-----:R-:W-:-:S05]  /*e200*/  IMAD.MOV.U32 R24, RZ, RZ, c[0x0][0x1b8] ;  /* 0x00006e00ff187624 */ /* 0x001fca00078e00ff */
[----:B------:R-:W-:Y:S02]  /*e210*/  SHF.L.U32 R24, R24, 0x6, RZ ;  /* 0x0000000618187819 */ /* 0x000fe400000006ff */
[----:B------:R-:W-:Y:S02]  /*e220*/  MOV R25, c[0x0][0x1b8] ;  /* 0x00006e0000197a02 */ /* 0x000fe40000000f00 */
[----:B------:R-:W-:Y:S02]  /*e230*/  LEA.HI.X.SX32 R17, R24, R19, 0x1, P5 ;  /* 0x0000001318117211 */ /* 0x000fe400028f0eff */
[----:B------:R-:W-:Y:S01]  /*e240*/  MOV R29, c[0x0][0x1b8] ;  /* 0x00006e00001d7a02 */ /* 0x000fe20000000f00 */
[----:B------:R-:W-:Y:S02]  /*e250*/  IMAD.MOV.U32 R24, RZ, RZ, c[0x0][0x1b8] ;  /* 0x00006e00ff187624 */ /* 0x000fe400078e00ff */
[----:B------:R0:W-:Y:S01]  /*e260*/  STL.64 [R1+0x1880], R16 ;  /* 0x0018801001007387 */ /* 0x0001e20000100a00 */
[CC--:B------:R-:W-:Y:S01]  /*e270*/  LEA R28, P1, R3.reuse, R18.reuse, 0x5 ;  /* 0x00000012031c7211 */ /* 0x0c0fe200078228ff */
[----:B------:R-:W-:Y:S01]  /*e280*/  IMAD R10, R3, 0x3aa, RZ ;  /* 0x000003aa030a7824 */ /* 0x000fe200078e02ff */
[----:B------:R-:W-:Y:S01]  /*e290*/  SHF.L.U32 R29, R29, 0x4, RZ ;  /* 0x000000041d1d7819 */ /* 0x000fe200000006ff */
[----:B------:R-:W-:Y:S01]  /*e2a0*/  IMAD.SHL.U32 R25, R25, 0x20, RZ ;  /* 0x0000002019197824 */ /* 0x000fe200078e00ff */
[----:B------:R-:W-:-:S02]  /*e2b0*/  LEA R26, P2, R3, R18, 0x6 ;  /* 0x00000012031a7211 */ /* 0x000fc400078430ff */
[CC--:B------:R-:W-:Y:S02]  /*e2c0*/  LEA R22, P6, R3.reuse, R18.reuse, 0x8 ;  /* 0x0000001203167211 */ /* 0x0c0fe400078c40ff */
[----:B0-----:R-:W-:Y:S02]  /*e2d0*/  MOV R16, c[0x0][0x1b8] ;  /* 0x00006e0000107a02 */ /* 0x001fe40000000f00 */
[----:B------:R-:W-:Y:S02]  /*e2e0*/  MOV R17, c[0x0][0x1b8] ;  /* 0x00006e0000117a02 */ /* 0x000fe40000000f00 */
[----:B------:R-:W-:Y:S01]  /*e2f0*/  LEA R20, P3, R3, R18, 0x9 ;  /* 0x0000001203147211 */ /* 0x000fe200078648ff */
[----:B------:R-:W-:Y:S01]  /*e300*/  IMAD R16, R16, 0x1d5, RZ ;  /* 0x000001d510107824 */ /* 0x000fe200078e02ff */
[----:B------:R-:W-:Y:S02]  /*e310*/  SHF.L.U32 R24, R24, 0x7, RZ ;  /* 0x0000000718187819 */ /* 0x000fe400000006ff */
[----:B-1----:R-:W-:-:S02]  /*e320*/  LOP3.LUT R3, R5, 0x10, R27, 0x78, !PT ;  /* 0x0000001005037812 */ /* 0x002fc400078e781b */
[-C--:B------:R-:W-:Y:S02]  /*e330*/  LEA.HI.X.SX32 R29, R29, R19.reuse, 0x1, P1 ;  /* 0x000000131d1d7211 */ /* 0x080fe400008f0eff */
[----:B------:R-:W-:Y:S02]  /*e340*/  SHF.L.U32 R17, R17, 0x8, RZ ;  /* 0x0000000811117819 */ /* 0x000fe400000006ff */
[----:B------:R-:W-:Y:S02]  /*e350*/  IADD3 R10, P4, R10, R18, RZ ;  /* 0x000000120a0a7210 */ /* 0x000fe40007f9e0ff */
[-C--:B------:R-:W-:Y:S02]  /*e360*/  LEA.HI.X.SX32 R27, R25, R19.reuse, 0x1, P2 ;  /* 0x00000013191b7211 */ /* 0x080fe400010f0eff */
[-C--:B------:R-:W-:Y:S01]  /*e370*/  LEA.HI.X.SX32 R23, R24, R19.reuse, 0x1, P6 ;  /* 0x0000001318177211 */ /* 0x080fe200030f0eff */
[----:B------:R-:W-:Y:S01]  /*e380*/  STL.64 [R1+0x1a00], R28 ;  /* 0x001a001c01007387 */ /* 0x000fe20000100a00 */
[----:B------:R-:W-:-:S02]  /*e390*/  LEA.HI.X.SX32 R21, R17, R19, 0x1, P3 ;  /* 0x0000001311157211 */ /* 0x000fc400018f0eff */
[----:B------:R-:W-:Y:S01]  /*e3a0*/  LEA.HI.X.SX32 R11, R16, R19, 0x1, P4 ;  /* 0x00000013100b7211 */ /* 0x000fe200020f0eff */
[----:B------:R-:W-:Y:S01]  /*e3b0*/  STL.64 [R1+0x1980], R26 ;  /* 0x0019801a01007387 */ /* 0x000fe20000100a00 */
[----:B------:R-:W-:-:S03]  /*e3c0*/  LOP3.LUT R5, R3, 0x20, RZ, 0x3c, !PT ;  /* 0x0000002003057812 */ /* 0x000fc600078e3cff */
[----:B------:R-:W-:Y:S04]  /*e3d0*/  STL [R1+0x9b4], R3 ;  /* 0x0009b40301007387 */ /* 0x000fe80000100800 */
[----:B------:R-:W-:Y:S04]  /*e3e0*/  STL.64 [R1+0x1680], R22 ;  /* 0x0016801601007387 */ /* 0x000fe80000100a00 */
[----:B------:R-:W-:Y:S04]  /*e3f0*/  STL.64 [R1+0xa90], R20 ;  /* 0x000a901401007387 */ /* 0x000fe80000100a00 */
[----:B------:R-:W-:Y:S01]  /*e400*/  STL.64 [R1+0xa88], R10 ;  /* 0x000a880a01007387 */ /* 0x000fe20000100a00 */
[----:B--2---:R-:W-:-:S02]  /*e410*/  LOP3.LUT R9, R9, 0x40, RZ, 0x3c, !PT ;  /* 0x0000004009097812 */ /* 0x004fc400078e3cff */
[----:B---3--:R-:W-:-:S03]  /*e420*/  LOP3.LUT R8, R8, 0x40, RZ, 0x3c, !PT ;  /* 0x0000004008087812 */ /* 0x008fc600078e3cff */
[----:B------:R0:W-:Y:S01]  /*e430*/  STL [R1+0x1a80], R9 ;  /* 0x001a800901007387 */ /* 0x0001e20000100800 */
[----:B------:R-:W-:-:S03]  /*e440*/  LOP3.LUT R8, R3, 0x60, RZ, 0x3c, !PT ;  /* 0x0000006003087812 */ /* 0x000fc600078e3cff */
[----:B------:R5:W-:Y:S01]  /*e450*/  STL [R1+0x2a80], R5 ;  /* 0x002a800501007387 */ /* 0x000be20000100800 */
[----:B0-----:R-:W-:Y:S01]  /*e460*/  LOP3.LUT R9, R3, 0x40, RZ, 0x3c, !PT ;  /* 0x0000004003097812 */ /* 0x001fe200078e3cff */
[----:B----4-:R-:W-:Y:S01]  /*e470*/  IMAD.WIDE R10, R4, 0x2, R14 ;  /* 0x00000002040a7825 */ /* 0x010fe200078e020e */
[----:B-----5:R-:W-:-:S03]  /*e480*/  LOP3.LUT R5, R7, 0x40, RZ, 0x3c, !PT ;  /* 0x0000004007057812 */ /* 0x020fc600078e3cff */
[----:B------:R-:W-:Y:S01]  /*e490*/  STL [R1+0x2a7c], R9 ;  /* 0x002a7c0901007387 */ /* 0x000fe20000100800 */
[----:B------:R-:W-:-:S03]  /*e4a0*/  LOP3.LUT R3, R6, 0x20, RZ, 0x3c, !PT ;  /* 0x0000002006037812 */ /* 0x000fc600078e3cff */
[----:B------:R0:W-:Y:S01]  /*e4b0*/  STL [R1+0x2a78], R8 ;  /* 0x002a780801007387 */ /* 0x0001e20000100800 */
[----:B------:R-:W-:-:S03]  /*e4c0*/  SHF.L.U32 R6, R4, 0x1, RZ ;  /* 0x0000000104067819 */ /* 0x000fc600000006ff */
[----:B------:R-:W-:Y:S04]  /*e4d0*/  STL [R1+0xa84], R5 ;  /* 0x000a840501007387 */ /* 0x000fe80000100800 */
[----:B------:R-:W-:Y:S01]  /*e4e0*/  STL [R1+0x1a84], R3 ;  /* 0x001a840301007387 */ /* 0x000fe20000100800 */
[----:B0-----:R-:W-:-:S03]  /*e4f0*/  IMAD.WIDE R8, R4, 0x2, R12 ;  /* 0x0000000204087825 */ /* 0x001fc600078e020c */
[----:B------:R0:W-:Y:S01]  /*e500*/  STL.64 [R1+0x2a70], R10 ;  /* 0x002a700a01007387 */ /* 0x0001e20000100a00 */
[----:B------:R-:W-:-:S03]  /*e510*/  IMAD R7, R4, 0x3, RZ ;  /* 0x0000000304077824 */ /* 0x000fc600078e02ff */
[----:B------:R1:W-:Y:S01]  /*e520*/  STL.64 [R1+0x2a68], R8 ;  /* 0x002a680801007387 */ /* 0x0003e20000100a00 */
[----:B0-----:R-:W-:-:S04]  /*e530*/  IMAD.WIDE R10, R6, 0x2, R14 ;  /* 0x00000002060a7825 */ /* 0x001fc800078e020e */
[----:B-1----:R-:W-:Y:S01]  /*e540*/  IMAD.WIDE R8, R6, 0x2, R12 ;  /* 0x0000000206087825 */ /* 0x002fe200078e020c */
[----:B------:R0:W-:Y:S03]  /*e550*/  STL.64 [R1+0x2a50], R10 ;  /* 0x002a500a01007387 */ /* 0x0001e60000100a00 */
[----:B------:R-:W-:Y:S01]  /*e560*/  IMAD.SHL.U32 R6, R4, 0x4, RZ ;  /* 0x0000000404067824 */ /* 0x000fe200078e00ff */
[----:B------:R1:W-:Y:S01]  /*e570*/  STL.64 [R1+0x2a48], R8 ;  /* 0x002a480801007387 */ /* 0x0003e20000100a00 */
[----:B0-----:R-:W-:-:S04]  /*e580*/  IMAD.WIDE R10, R7, 0x2, R14 ;  /* 0x00000002070a7825 */ /* 0x001fc800078e020e */
[----:B-1----:R-:W-:Y:S01]  /*e590*/  IMAD.WIDE R8, R7, 0x2, R12 ;  /* 0x0000000207087825 */ /* 0x002fe200078e020c */
[----:B------:R0:W-:Y:S03]  /*e5a0*/  STL.64 [R1+0x2a38], R10 ;  /* 0x002a380a01007387 */ /* 0x0001e60000100a00 */
[----:B------:R-:W-:Y:S01]  /*e5b0*/  IMAD R7, R4, 0x5, RZ ;  /* 0x0000000504077824 */ /* 0x000fe200078e02ff */
        /* <DEDUP_REMOVED lines=13> */
[----:B------:R0:W-:Y:S01]  /*e690*/  STL.64 [R1+0x29f0], R10 ;  /* 0x0029f00a01007387 */ /* 0x0001e20000100a00 */
[----:B------:R-:W-:-:S03]  /*e6a0*/  SHF.L.U32 R6, R4, 0x3, RZ ;  /* 0x0000000304067819 */ /* 0x000fc600000006ff */
        /* <DEDUP_REMOVED lines=337> */
[--C-:B-1----:R-:W-:Y:S01]  /*fbc0*/  IMAD.WIDE R8, R6, 0x2, R12.reuse ;  /* 0x0000000206087825 */ /* 0x102fe200078e020c */
[----:B------:R0:W-:Y:S03]  /*fbd0*/  STL.64 [R1+0x2390], R10 ;  /* 0x0023900a01007387 */ /* 0x0001e60000100a00 */
[----:B------:R-:W-:Y:S01]  /*fbe0*/  IMAD R6, R4, 0x4c, RZ ;  /* 0x0000004c04067824 */ /* 0x000fe200078e02ff */
[----:B------:R1:W-:Y:S01]  /*fbf0*/  STL.64 [R1+0x2388], R8 ;  /* 0x0023880801007387 */ /* 0x0003e20000100a00 */
[----:B------:R-:W-:-:S04]  /*fc00*/  IMAD.WIDE R16, R7, 0x2, R12 ;  /* 0x0000000207107825 */ /* 0x000fc800078e020c */
[----:B0-----:R-:W-:-:S05]  /*fc10*/  IMAD.WIDE R10, R7, 0x2, R14 ;  /* 0x00000002070a7825 */ /* 0x001fca00078e020e */
[----:B------:R0:W-:Y:S01]  /*fc20*/  STL.64 [R1+0x2378], R10 ;  /* 0x0023780a01007387 */ /* 0x0001e20000100a00 */
[----:B-1----:R-:W-:-:S03]  /*fc30*/  IMAD R9, R4, 0x4d, RZ ;  /* 0x0000004d04097824 */ /* 0x002fc600078e02ff */
[----:B------:R1:W-:Y:S01]  /*fc40*/  STL.64 [R1+0x2370], R16 ;  /* 0x0023701001007387 */ /* 0x0003e20000100a00 */
[----:B------:R-:W-:Y:S02]  /*fc50*/  IMAD R8, R4, 0x4e, RZ ;  /* 0x0000004e04087824 */ /* 0x000fe400078e02ff */
[----:B0-----:R-:W-:-:S04]  /*fc60*/  IMAD.WIDE R10, R6, 0x2, R14 ;  /* 0x00000002060a7825 */ /* 0x001fc800078e020e */
[----:B------:R-:W-:Y:S01]  /*fc70*/  IMAD.WIDE R6, R6, 0x2, R12 ;  /* 0x0000000206067825 */ /* 0x000fe200078e020c */
[----:B------:R0:W-:Y:S03]  /*fc80*/  STL.64 [R1+0x2360], R10 ;  /* 0x0023600a01007387 */ /* 0x0001e60000100a00 */
[C---:B-1----:R-:W-:Y:S01]  /*fc90*/  IMAD.WIDE R16, R9.reuse, 0x2, R14 ;  /* 0x0000000209107825 */ /* 0x042fe200078e020e */
[----:B------:R1:W-:Y:S04]  /*fca0*/  STL.64 [R1+0x2358], R6 ;  /* 0x0023580601007387 */ /* 0x0003e80000100a00 */
[----:B------:R2:W-:Y:S01]  /*fcb0*/  STL.64 [R1+0x2348], R16 ;  /* 0x0023481001007387 */ /* 0x0005e20000100a00 */
[----:B0-----:R-:W-:-:S05]  /*fcc0*/  IMAD.WIDE R10, R9, 0x2, R12 ;  /* 0x00000002090a7825 */ /* 0x001fca00078e020c */
[----:B------:R0:W-:Y:S01]  /*fcd0*/  STL.64 [R1+0x2340], R10 ;  /* 0x0023400a01007387 */ /* 0x0001e20000100a00 */
[----:B-1----:R-:W-:Y:S02]  /*fce0*/  IMAD R7, R4, 0x4f, RZ ;  /* 0x0000004f04077824 */ /* 0x002fe400078e02ff */
[----:B--2---:R-:W-:-:S05]  /*fcf0*/  IMAD.WIDE R16, R8, 0x2, R14 ;  /* 0x0000000208107825 */ /* 0x004fca00078e020e */
[----:B------:R1:W-:Y:S01]  /*fd00*/  STL.64 [R1+0x2330], R16 ;  /* 0x0023301001007387 */ /* 0x0003e20000100a00 */
[----:B0-----:R-:W-:-:S05]  /*fd10*/  IMAD.WIDE R10, R8, 0x2, R12 ;  /* 0x00000002080a7825 */ /* 0x001fca00078e020c */
[----:B------:R0:W-:Y:S01]  /*fd20*/  STL.64 [R1+0x2328], R10 ;  /* 0x0023280a01007387 */ /* 0x0001e20000100a00 */
[----:B------:R-:W-:Y:S02]  /*fd30*/  IMAD R6, R4, 0x50, RZ ;  /* 0x0000005004067824 */ /* 0x000fe400078e02ff */
[----:B-1----:R-:W-:-:S05]  /*fd40*/  IMAD.WIDE R16, R7, 0x2, R14 ;  /* 0x0000000207107825 */ /* 0x002fca00078e020e */
        /* <DEDUP_REMOVED lines=49> */
[----:B-1----:R-:W-:-:S04]  /*10060*/  IMAD.WIDE R16, R7, 0x2, R14 ;  /* 0x0000000207107825 */ /* 0x002fc800078e020e */
[----:B------:R-:W-:Y:S01]  /*10070*/  IMAD R5, R4, 0x5b, RZ ;  /* 0x0000005b04057824 */ /* 0x000fe200078e02ff */
[----:B------:R1:W-:Y:S01]  /*10080*/  STL.64 [R1+0x2228], R16 ;  /* 0x0022281001007387 */ /* 0x0003e20000100a00 */
[----:B0-----:R-:W-:-:S05]  /*10090*/  IMAD.WIDE R10, R7, 0x2, R12 ;  /* 0x00000002070a7825 */ /* 0x001fca00078e020c */
[----:B------:R0:W-:Y:S01]  /*100a0*/  STL.64 [R1+0x2220], R10 ;  /* 0x0022200a01007387 */ /* 0x0001e20000100a00 */
[----:B-1----:R-:W-:-:S04]  /*100b0*/  IMAD.WIDE R16, R6, 0x2, R14 ;  /* 0x0000000206107825 */ /* 0x002fc800078e020e */
[----:B------:R-:W-:Y:S01]  /*100c0*/  IMAD R3, R4, 0x5c, RZ ;  /* 0x0000005c04037824 */ /* 0x000fe200078e02ff */
[----:B------:R1:W-:Y:S01]  /*100d0*/  STL.64 [R1+0x2210], R16 ;  /* 0x0022101001007387 */ /* 0x0003e20000100a00 */
[----:B0-----:R-:W-:-:S04]  /*100e0*/  IMAD.WIDE R10, R6, 0x2, R12 ;  /* 0x00000002060a7825 */ /* 0x001fc800078e020c */
[C---:B------:R-:W-:Y:S01]  /*100f0*/  IMAD.WIDE R6, R5.reuse, 0x2, R14 ;  /* 0x0000000205067825 */ /* 0x040fe200078e020e */
[----:B------:R-:W-:Y:S03]  /*10100*/  STL.64 [R1+0x2208], R10 ;  /* 0x0022080a01007387 */ /* 0x000fe60000100a00 */
[----:B-1----:R-:W-:Y:S01]  /*10110*/  IMAD.WIDE R16, R5, 0x2, R12 ;  /* 0x0000000205107825 */ /* 0x002fe200078e020c */
[----:B------:R0:W-:Y:S03]  /*10120*/  STL.64 [R1+0x21f8], R6 ;  /* 0x0021f80601007387 */ /* 0x0001e60000100a00 */
[----:B------:R-:W-:Y:S01]  /*10130*/  IMAD R29, R4, 0x5d, RZ ;  /* 0x0000005d041d7824 */ /* 0x000fe200078e02ff */
[----:B------:R-:W-:Y:S04]  /*10140*/  STL.64 [R1+0x21f0], R16 ;  /* 0x0021f01001007387 */ /* 0x000fe80000100a00 */
[----:B------:R-:W-:Y:S01]  /*10150*/  STL.64 [R1+0x2ab0], R2 ;  /* 0x002ab00201007387 */ /* 0x000fe20000100a00 */
[----:B0-----:R-:W-:-:S04]  /*10160*/  IMAD.WIDE R6, R3, 0x2, R14 ;  /* 0x0000000203067825 */ /* 0x001fc800078e020e */
[----:B------:R-:W-:Y:S01]  /*10170*/  IMAD.WIDE R10, R3, 0x2, R12 ;  /* 0x00000002030a7825 */ /* 0x000fe200078e020c */
[----:B------:R0:W-:Y:S04]  /*10180*/  STL.64 [R1+0x21e0], R6 ;  /* 0x0021e00601007387 */ /* 0x0001e80000100a00 */
[----:B------:R1:W-:Y:S01]  /*10190*/  STL.64 [R1+0x21d8], R10 ;  /* 0x0021d80a01007387 */ /* 0x0003e20000100a00 */
[----:B0-----:R-:W-:-:S05]  /*101a0*/  IMAD.WIDE R6, R29, 0x2, R14 ;  /* 0x000000021d067825 */ /* 0x001fca00078e020e */
[----:B------:R0:W-:Y:S04]  /*101b0*/  STL.64 [R1+0x21c8], R6 ;  /* 0x0021c80601007387 */ /* 0x0001e80000100a00 */
[----:B-1----:R-:W2:Y:S01]  /*101c0*/  LDL.64 R10, [R1+0x448] ;  /* 0x00044800010a7983 */ /* 0x002ea20000100a00 */
[----:B------:R-:W-:-:S04]  /*101d0*/  IMAD.WIDE R2, R29, 0x2, R12 ;  /* 0x000000021d027825 */ /* 0x000fc800078e020c */
[C---:B------:R-:W-:Y:S01]  /*101e0*/  IMAD R28, R4.reuse, 0x5e, RZ ;  /* 0x0000005e041c7824 */ /* 0x040fe200078e02ff */
[----:B------:R1:W-:Y:S01]  /*101f0*/  STL.64 [R1+0x21c0], R2 ;  /* 0x0021c00201007387 */ /* 0x0003e20000100a00 */
[----:B------:R-:W-:Y:S02]  /*10200*/  IMAD R27, R4, 0x5f, RZ ;  /* 0x0000005f041b7824 */ /* 0x000fe400078e02ff */
[----:B0-----:R-:W-:-:S05]  /*10210*/  IMAD.WIDE R6, R28, 0x2, R14 ;  /* 0x000000021c067825 */ /* 0x001fca00078e020e */
[----:B------:R0:W-:Y:S01]  /*10220*/  STL.64 [R1+0x21b0], R6 ;  /* 0x0021b00601007387 */ /* 0x0001e20000100a00 */
[----:B-1----:R-:W-:-:S05]  /*10230*/  IMAD.WIDE R2, R28, 0x2, R12 ;  /* 0x000000021c027825 */ /* 0x002fca00078e020c */
        /* <DEDUP_REMOVED lines=37> */
[----:B0-----:R-:W-:-:S04]  /*10490*/  IMAD.WIDE R6, R20, 0x2, R14 ;  /* 0x0000000214067825 */ /* 0x001fc800078e020e */
[----:B------:R-:W-:Y:S01]  /*104a0*/  IMAD.WIDE R16, R19, 0x2, R14 ;  /* 0x0000000213107825 */ /* 0x000fe200078e020e */
[----:B------:R-:W-:Y:S03]  /*104b0*/  STL.64 [R1+0x20f0], R6 ;  /* 0x0020f00601007387 */ /* 0x000fe60000100a00 */
[----:B-1----:R-:W-:-:S05]  /*104c0*/  IMAD.WIDE R2, R20, 0x2, R12 ;  /* 0x0000000214027825 */ /* 0x002fca00078e020c */
[----:B------:R0:W-:Y:S01]  /*104d0*/  STL.64 [R1+0x20e8], R2 ;  /* 0x0020e80201007387 */ /* 0x0001e20000100a00 */
[----:B------:R-:W-:-:S03]  /*104e0*/  IMAD R18, R4, 0x68, RZ ;  /* 0x0000006804127824 */ /* 0x000fc600078e02ff */
[----:B------:R1:W-:Y:S01]  /*104f0*/  STL.64 [R1+0x20d8], R16 ;  /* 0x0020d81001007387 */ /* 0x0003e20000100a00 */
[----:B0-----:R-:W-:-:S04]  /*10500*/  IMAD.WIDE R2, R19, 0x2, R12 ;  /* 0x0000000213027825 */ /* 0x001fc800078e020c */
[----:B-1----:R-:W-:Y:S01]  /*10510*/  IMAD.WIDE R16, R18, 0x2, R14 ;  /* 0x0000000212107825 */ /* 0x002fe200078e020e */
[----:B------:R0:W-:Y:S03]  /*10520*/  STL.64 [R1+0x20d0], R2 ;  /* 0x0020d00201007387 */ /* 0x0001e60000100a00 */
[----:B------:R-:W-:Y:S01]  /*10530*/  IMAD R6, R4, 0x69, RZ ;  /* 0x0000006904067824 */ /* 0x000fe200078e02ff */
[----:B------:R1:W-:Y:S01]  /*10540*/  STL.64 [R1+0x20c0], R16 ;  /* 0x0020c01001007387 */ /* 0x0003e20000100a00 */
[----:B0-----:R-:W-:-:S05]  /*10550*/  IMAD.WIDE R2, R18, 0x2, R12 ;  /* 0x0000000212027825 */ /* 0x001fca00078e020c */
[----:B------:R0:W-:Y:S01]  /*10560*/  STL.64 [R1+0x20b8], R2 ;  /* 0x0020b80201007387 */ /* 0x0001e20000100a00 */
[----:B-1----:R-:W-:Y:S02]  /*10570*/  IMAD R17, R4, 0x6a, RZ ;  /* 0x0000006a04117824 */ /* 0x002fe400078e02ff */
[----:B0-----:R-:W-:-:S05]  /*10580*/  IMAD.WIDE R2, R6, 0x2, R14 ;  /* 0x0000000206027825 */ /* 0x001fca00078e020e */
[----:B------:R0:W-:Y:S02]  /*10590*/  STL.64 [R1+0x20a8], R2 ;  /* 0x0020a80201007387 */ /* 0x0001e40000100a00 */
[----:B0-----:R-:W-:-:S05]  /*105a0*/  IMAD.WIDE R2, R6, 0x2, R12 ;  /* 0x0000000206027825 */ /* 0x001fca00078e020c */
[----:B------:R0:W-:Y:S01]  /*105b0*/  STL.64 [R1+0x20a0], R2 ;  /* 0x0020a00201007387 */ /* 0x0001e20000100a00 */
[----:B------:R-:W-:Y:S02]  /*105c0*/  IMAD R16, R4, 0x6b, RZ ;  /* 0x0000006b04107824 */ /* 0x000fe400078e02ff */
        /* <DEDUP_REMOVED lines=8> */
[----:B------:R0:W-:Y:S04]  /*10650*/  STL.64 [R1+0x2070], R2 ;  /* 0x0020700201007387 */ /* 0x0001e80000100a00 */
[----:B------:R1:W-:Y:S01]  /*10660*/  STL.64 [R1+0x2a88], R14 ;  /* 0x002a880e01007387 */ /* 0x0003e20000100a00 */
[----:B0-----:R-:W-:-:S05]  /*10670*/  IMAD.WIDE R2, R7, 0x2, R14 ;  /* 0x0000000207027825 */ /* 0x001fca00078e020e */
[----:B------:R0:W-:Y:S01]  /*10680*/  STL.64 [R1+0x2060], R2 ;  /* 0x0020600201007387 */ /* 0x0001e20000100a00 */
[----:B-1----:R-:W-:-:S03]  /*10690*/  SHF.L.U32 R15, R4, 0x1, RZ ;  /* 0x00000001040f7819 */ /* 0x002fc600000006ff */
[----:B------:R1:W-:Y:S02]  /*106a0*/  STL.64 [R1+0x2a90], R12 ;  /* 0x002a900c01007387 */ /* 0x0003e40000100a00 */
[----:B--2---:R-:W-:-:S04]  /*106b0*/  IMAD.WIDE R14, R15, 0x2, R10 ;  /* 0x000000020f0e7825 */ /* 0x004fc800078e020a */
[----:B0-----:R-:W-:-:S04]  /*106c0*/  IMAD.WIDE R2, R7, 0x2, R12 ;  /* 0x0000000207027825 */ /* 0x001fc800078e020c */
[C-C-:B-1----:R-:W-:Y:S01]  /*106d0*/  IMAD.WIDE R12, R4.reuse, 0x2, R10.reuse ;  /* 0x00000002040c7825 */ /* 0x142fe200078e020a */
[----:B------:R0:W-:Y:S04]  /*106e0*/  STL.64 [R1+0x2058], R2 ;  /* 0x0020580201007387 */ /* 0x0001e80000100a00 */
[----:B------:R1:W-:Y:S01]  /*106f0*/  STL.64 [R1+0x2a60], R12 ;  /* 0x002a600c01007387 */ /* 0x0003e20000100a00 */
[C---:B0-----:R-:W-:Y:S01]  /*10700*/  IMAD R2, R4.reuse, 0x3, RZ ;  /* 0x0000000304027824 */ /* 0x041fe200078e02ff */
[----:B------:R-:W-:Y:S02]  /*10710*/  SHF.L.U32 R3, R4, 0x2, RZ ;  /* 0x0000000204037819 */ /* 0x000fe400000006ff */
[----:B------:R0:W-:Y:S01]  /*10720*/  STL.64 [R1+0x2a40], R14 ;  /* 0x002a400e01007387 */ /* 0x0001e20000100a00 */
[----:B-1----:R-:W-:-:S04]  /*10730*/  IMAD.WIDE R12, R2, 0x2, R10 ;  /* 0x00000002020c7825 */ /* 0x002fc800078e020a */
[--C-:B------:R-:W-:Y:S01]  /*10740*/  IMAD.WIDE R2, R3, 0x2, R10.reuse ;  /* 0x0000000203027825 */ /* 0x100fe200078e020a */
[----:B------:R1:W-:Y:S03]  /*10750*/  STL.64 [R1+0x2a28], R12 ;  /* 0x002a280c01007387 */ /* 0x0003e60000100a00 */
[C---:B0-----:R-:W-:Y:S02]  /*10760*/  IMAD R14, R4.reuse, 0x5, RZ ;  /* 0x00000005040e7824 */ /* 0x041fe400078e02ff */
[----:B------:R-:W-:Y:S01]  /*10770*/  IMAD R15, R4, 0x6, RZ ;  /* 0x00000006040f7824 */ /* 0x000fe200078e02ff */
[----:B------:R0:W-:Y:S01]  /*10780*/  STL.64 [R1+0x2a10], R2 ;  /* 0x002a100201007387 */ /* 0x0001e20000100a00 */
[----:B-1----:R-:W-:-:S04]  /*10790*/  IMAD.WIDE R12, R14, 0x2, R10 ;  /* 0x000000020e0c7825 */ /* 0x002fc800078e020a */
[--C-:B------:R-:W-:Y:S01]  /*107a0*/  IMAD.WIDE R14, R15, 0x2, R10.reuse ;  /* 0x000000020f0e7825 */ /* 0x100fe200078e020a */
[----:B------:R1:W-:Y:S03]  /*107b0*/  STL.64 [R1+0x29f8], R12 ;  /* 0x0029f80c01007387 */ /* 0x0003e60000100a00 */
[C---:B0-----:R-:W-:Y:S01]  /*107c0*/  IMAD R2, R4.reuse, 0x7, RZ ;  /* 0x0000000704027824 */ /* 0x041fe200078e02ff */
[----:B------:R-:W-:Y:S01]  /*107d0*/  SHF.L.U32 R3, R4, 0x3, RZ ;  /* 0x0000000304037819 */ /* 0x000fe200000006ff */
[----:B------:R0:W-:Y:S02]  /*107e0*/  STL.64 [R1+0x29e0], R14 ;  /* 0x0029e00e01007387 */ /* 0x0001e40000100a00 */
        /* <DEDUP_REMOVED lines=22> */
[----:B------:R-:W-:Y:S01]  /*10950*/  IMAD.SHL.U32 R3, R4, 0x10, RZ ;  /* 0x0000001004037824 */ /* 0x000fe200078e00ff */
        /* <DEDUP_REMOVED lines=44> */
[----:B------:R-:W-:Y:S01]  /*10c20*/  IMAD.WIDE R14, R15, 0x2, R10 ;  /* 0x000000020f0e7825 */ /* 0x000fe200078e020a */
[----:B0-----:R-:W-:-:S03]  /*10c30*/  SHF.L.U32 R3, R4, 0x5, RZ ;  /* 0x0000000504037819 */ /* 0x001fc600000006ff */
[----:B------:R-:W-:Y:S01]  /*10c40*/  IMAD R2, R4, 0x1f, RZ ;  /* 0x0000001f04027824 */ /* 0x000fe200078e02ff */
[----:B------:R0:W-:Y:S04]  /*10c50*/  STL.64 [R1+0x27b8], R12 ;  /* 0x0027b80c01007387 */ /* 0x0001e80000100a00 */
[----:B------:R1:W-:Y:S01]  /*10c60*/  STL.64 [R1+0x27a0], R14 ;  /* 0x0027a00e01007387 */ /* 0x0003e20000100a00 */
[----:B0-----:R-:W-:-:S04]  /*10c70*/  IMAD.WIDE R12, R2, 0x2, R10 ;  /* 0x00000002020c7825 */ /* 0x001fc800078e020a */
[--C-:B------:R-:W-:Y:S01]  /*10c80*/  IMAD.WIDE R2, R3, 0x2, R10.reuse ;  /* 0x0000000203027825 */ /* 0x100fe200078e020a */
[----:B------:R0:W-:Y:S03]  /*10c90*/  STL.64 [R1+0x2788], R12 ;  /* 0x0027880c01007387 */ /* 0x0001e60000100a00 */
[C---:B-1----:R-:W-:Y:S02]  /*10ca0*/  IMAD R14, R4.reuse, 0x21, RZ ;  /* 0x00000021040e7824 */ /* 0x042fe400078e02ff */
[----:B------:R-:W-:Y:S01]  /*10cb0*/  IMAD R15, R4, 0x22, RZ ;  /* 0x00000022040f7824 */ /* 0x000fe200078e02ff */
        /* <DEDUP_REMOVED lines=86> */
[----:B------:R-:W-:Y:S01]  /*11220*/  IMAD.WIDE R14, R15, 0x2, R10 ;  /* 0x000000020f0e7825 */ /* 0x000fe200078e020a */
[----:B-1----:R-:W-:-:S03]  /*11230*/  SHF.L.U32 R3, R4, 0x6, RZ ;  /* 0x0000000604037819 */ /* 0x002fc600000006ff */
        /* <DEDUP_REMOVED lines=40> */
[--C-:B-1----:R-:W-:Y:S01]  /*114c0*/  IMAD.WIDE R14, R3, 0x2, R10.reuse ;  /* 0x00000002030e7825 */ /* 0x102fe200078e020a */
[----:B------:R0:W-:Y:S03]  /*114d0*/  STL.64 [R1+0x2368], R12 ;  /* 0x0023680c01007387 */ /* 0x0001e60000100a00 */
[--C-:B------:R-:W-:Y:S01]  /*114e0*/  IMAD.WIDE R2, R8, 0x2, R10.reuse ;  /* 0x0000000208027825 */ /* 0x100fe200078e020a */
[----:B------:R1:W-:Y:S03]  /*114f0*/  STL.64 [R1+0x2350], R14 ;  /* 0x0023500e01007387 */ /* 0x0003e60000100a00 */
[----:B0-----:R-:W-:Y:S02]  /*11500*/  IMAD.WIDE R12, R9, 0x2, R10 ;  /* 0x00000002090c7825 */ /* 0x001fe400078e020a */
[----:B------:R-:W2:Y:S02]  /*11510*/  LDL.64 R8, [R1+0x440] ;  /* 0x0004400001087983 */ /* 0x000ea40000100a00 */
[----:B-1----:R-:W-:-:S02]  /*11520*/  IMAD R14, R4, 0x4f, RZ ;  /* 0x0000004f040e7824 */ /* 0x002fc400078e02ff */
[----:B------:R-:W-:Y:S01]  /*11530*/  IMAD R15, R4, 0x50, RZ ;  /* 0x00000050040f7824 */ /* 0x000fe200078e02ff */
[----:B------:R0:W-:Y:S04]  /*11540*/  STL.64 [R1+0x2338], R12 ;  /* 0x0023380c01007387 */ /* 0x0001e80000100a00 */
[----:B------:R1:W-:Y:S01]  /*11550*/  STL.64 [R1+0x2320], R2 ;  /* 0x0023200201007387 */ /* 0x0003e20000100a00 */
[----:B0-----:R-:W-:-:S04]  /*11560*/  IMAD.WIDE R12, R14, 0x2, R10 ;  /* 0x000000020e0c7825 */ /* 0x001fc800078e020a */
[C---:B-1----:R-:W-:Y:S02]  /*11570*/  IMAD R2, R4.reuse, 0x51, RZ ;  /* 0x0000005104027824 */ /* 0x042fe400078e02ff */
[--C-:B------:R-:W-:Y:S01]  /*11580*/  IMAD.WIDE R14, R15, 0x2, R10.reuse ;  /* 0x000000020f0e7825 */ /* 0x100fe200078e020a */
[----:B------:R0:W-:Y:S03]  /*11590*/  STL.64 [R1+0x2308], R12 ;  /* 0x0023080c01007387 */ /* 0x0001e60000100a00 */
[----:B------:R-:W-:Y:S01]  /*115a0*/  IMAD R3, R4, 0x52, RZ ;  /* 0x0000005204037824 */ /* 0x000fe200078e02ff */
[----:B------:R1:W-:Y:S01]  /*115b0*/  STL.64 [R1+0x22f0], R14 ;  /* 0x0022f00e01007387 */ /* 0x0003e20000100a00 */
[----:B0-----:R-:W-:-:S04]  /*115c0*/  IMAD.WIDE R12, R2, 0x2, R10 ;  /* 0x00000002020c7825 */ /* 0x001fc800078e020a */
[----:B-1----:R-:W-:Y:S01]  /*115d0*/  IMAD R14, R4, 0x53, RZ ;  /* 0x00000053040e7824 */ /* 0x002fe200078e02ff */
[----:B------:R0:W-:Y:S01]  /*115e0*/  STL.64 [R1+0x22d8], R12 ;  /* 0x0022d80c01007387 */ /* 0x0001e20000100a00 */
[----:B------:R-:W-:-:S04]  /*115f0*/  IMAD.WIDE R2, R3, 0x2, R10 ;  /* 0x0000000203027825 */ /* 0x000fc800078e020a */
[----:B------:R-:W-:Y:S01]  /*11600*/  IMAD R15, R4, 0x54, RZ ;  /* 0x00000054040f7824 */ /* 0x000fe200078e02ff */
[----:B------:R1:W-:Y:S01]  /*11610*/  STL.64 [R1+0x22c0], R2 ;  /* 0x0022c00201007387 */ /* 0x0003e20000100a00 */
[----:B0-----:R-:W-:-:S05]  /*11620*/  IMAD.WIDE R12, R14, 0x2, R10 ;  /* 0x000000020e0c7825 */ /* 0x001fca00078e020a */
[----:B------:R0:W-:Y:S01]  /*11630*/  STL.64 [R1+0x22a8], R12 ;  /* 0x0022a80c01007387 */ /* 0x0001e20000100a00 */
[C---:B-1----:R-:W-:Y:S02]  /*11640*/  IMAD R2, R4.reuse, 0x55, RZ ;  /* 0x0000005504027824 */ /* 0x042fe400078e02ff */
[----:B------:R-:W-:Y:S02]  /*11650*/  IMAD R3, R4, 0x56, RZ ;  /* 0x0000005604037824 */ /* 0x000fe400078e02ff */
[----:B0-----:R-:W-:-:S04]  /*11660*/  IMAD.WIDE R12, R15, 0x2, R10 ;  /* 0x000000020f0c7825 */ /* 0x001fc800078e020a */
[--C-:B------:R-:W-:Y:S01]  /*11670*/  IMAD.WIDE R14, R2, 0x2, R10.reuse ;  /* 0x00000002020e7825 */ /* 0x100fe200078e020a */
[----:B------:R0:W-:Y:S03]  /*11680*/  STL.64 [R1+0x2290], R12 ;  /* 0x0022900c01007387 */ /* 0x0001e60000100a00 */
[----:B------:R-:W-:Y:S01]  /*11690*/  IMAD.WIDE R2, R3, 0x2, R10 ;  /* 0x0000000203027825 */ /* 0x000fe200078e020a */
[----:B------:R-:W-:Y:S04]  /*116a0*/  STL.64 [R1+0x2278], R14 ;  /* 0x0022780e01007387 */ /* 0x000fe80000100a00 */
[----:B------:R1:W-:Y:S01]  /*116b0*/  STL.64 [R1+0x2260], R2 ;  /* 0x0022600201007387 */ /* 0x0003e20000100a00 */
[----:B0-----:R-:W-:-:S02]  /*116c0*/  IMAD R12, R4, 0x57, RZ ;  /* 0x00000057040c7824 */ /* 0x001fc400078e02ff */
[----:B------:R-:W-:Y:S02]  /*116d0*/  IMAD R13, R4, 0x58, RZ ;  /* 0x00000058040d7824 */ /* 0x000fe400078e02ff */
[----:B-1----:R-:W-:-:S05]  /*116e0*/  IMAD.WIDE R2, R12, 0x2, R10 ;  /* 0x000000020c027825 */ /* 0x002fca00078e020a */
[----:B------:R0:W-:Y:S02]  /*116f0*/  STL.64 [R1+0x2248], R2 ;  /* 0x0022480201007387 */ /* 0x0001e40000100a00 */
[----:B0-----:R-:W-:-:S05]  /*11700*/  IMAD.WIDE R2, R13, 0x2, R10 ;  /* 0x000000020d027825 */ /* 0x001fca00078e020a */
[----:B------:R0:W-:Y:S04]  /*11710*/  STL.64 [R1+0x2230], R2 ;  /* 0x0022300201007387 */ /* 0x0001e80000100a00 */
[----:B0-----:R-:W3:Y:S01]  /*11720*/  LDL.LU.64 R2, [R1+0x2ab0] ;  /* 0x002ab00001027983 */ /* 0x001ee20000300a00 */
[----:B------:R-:W-:-:S03]  /*11730*/  IMAD R14, R4, 0x59, RZ ;  /* 0x00000059040e7824 */ /* 0x000fc600078e02ff */
[----:B------:R-:W-:Y:S01]  /*11740*/  STL [R1+0x2a98], R13 ;  /* 0x002a980d01007387 */ /* 0x000fe20000100800 */
[----:B------:R-:W-:-:S03]  /*11750*/  IMAD R15, R4, 0x5a, RZ ;  /* 0x0000005a040f7824 */ /* 0x000fc600078e02ff */
[----:B------:R0:W-:Y:S02]  /*11760*/  STL [R1+0x2a9c], R12 ;  /* 0x002a9c0c01007387 */ /* 0x0001e40000100800 */
[----:B0-----:R-:W-:-:S05]  /*11770*/  IMAD.WIDE R12, R14, 0x2, R10 ;  /* 0x000000020e0c7825 */ /* 0x001fca00078e020a */
[----:B------:R0:W-:Y:S04]  /*11780*/  STL.64 [R1+0x2218], R12 ;  /* 0x0022180c01007387 */ /* 0x0001e80000100a00 */
[----:B------:R1:W-:Y:S01]  /*11790*/  STL.64 [R1+0x2aa0], R14 ;  /* 0x002aa00e01007387 */ /* 0x0003e20000100a00 */
[----:B0-----:R-:W-:-:S04]  /*117a0*/  IMAD.WIDE R12, R15, 0x2, R10 ;  /* 0x000000020f0c7825 */ /* 0x001fc800078e020a */
[--C-:B-1----:R-:W-:Y:S01]  /*117b0*/  IMAD.WIDE R14, R5, 0x2, R10.reuse ;  /* 0x00000002050e7825 */ /* 0x102fe200078e020a */
[----:B------:R0:W-:Y:S04]  /*117c0*/  STL.64 [R1+0x2200], R12 ;  /* 0x0022000c01007387 */ /* 0x0001e80000100a00 */
[----:B---3--:R1:W-:Y:S01]  /*117d0*/  STL.64 [R1+0x2aa8], R2 ;  /* 0x002aa80201007387 */ /* 0x0083e20000100a00 */
[----:B0-----:R-:W-:-:S03]  /*117e0*/  IMAD.WIDE R12, R3, 0x2, R10 ;  /* 0x00000002030c7825 */ /* 0x001fc600078e020a */
[----:B------:R0:W-:Y:S04]  /*117f0*/  STL.64 [R1+0x21e8], R14 ;  /* 0x0021e80e01007387 */ /* 0x0001e80000100a00 */
[----:B------:R3:W-:Y:S01]  /*11800*/  STL.64 [R1+0x21d0], R12 ;  /* 0x0021d00c01007387 */ /* 0x0007e20000100a00 */
[----:B-1----:R-:W-:-:S04]  /*11810*/  IMAD.WIDE R2, R28, 0x2, R10 ;  /* 0x000000021c027825 */ /* 0x002fc800078e020a */
[----:B0-----:R-:W-:-:S04]  /*11820*/  IMAD.WIDE R14, R29, 0x2, R10 ;  /* 0x000000021d0e7825 */ /* 0x001fc800078e020a */
[--C-:B---3--:R-:W-:Y:S01]  /*11830*/  IMAD.WIDE R12, R27, 0x2, R10.reuse ;  /* 0x000000021b0c7825 */ /* 0x108fe200078e020a */
[----:B------:R0:W-:Y:S04]  /*11840*/  STL.64 [R1+0x21b8], R14 ;  /* 0x0021b80e01007387 */ /* 0x0001e80000100a00 */
[----:B------:R1:W-:Y:S04]  /*11850*/  STL.64 [R1+0x21a0], R2 ;  /* 0x0021a00201007387 */ /* 0x0003e80000100a00 */
[----:B------:R3:W-:Y:S01]  /*11860*/  STL.64 [R1+0x2188], R12 ;  /* 0x0021880c01007387 */ /* 0x0007e20000100a00 */
[----:B0-----:R-:W-:-:S04]  /*11870*/  IMAD.WIDE R14, R26, 0x2, R10 ;  /* 0x000000021a0e7825 */ /* 0x001fc800078e020a */
[--C-:B-1----:R-:W-:Y:S01]  /*11880*/  IMAD.WIDE R2, R25, 0x2, R10.reuse ;  /* 0x0000000219027825 */ /* 0x102fe200078e020a */
[----:B------:R0:W-:Y:S03]  /*11890*/  STL.64 [R1+0x2170], R14 ;  /* 0x0021700e01007387 */ /* 0x0001e60000100a00 */
[--C-:B---3--:R-:W-:Y:S01]  /*118a0*/  IMAD.WIDE R12, R24, 0x2, R10.reuse ;  /* 0x00000002180c7825 */ /* 0x108fe200078e020a */
        /* <DEDUP_REMOVED lines=13> */
[----:B------:R-:W-:Y:S01]  /*11980*/  STL.64 [R1+0x20b0], R12 ;  /* 0x0020b00c01007387 */ /* 0x000fe20000100a00 */
[----:B0-----:R-:W-:-:S04]  /*11990*/  IMAD.WIDE R14, R6, 0x2, R10 ;  /* 0x00000002060e7825 */ /* 0x001fc800078e020a */
[--C-:B-1----:R-:W-:Y:S01]  /*119a0*/  IMAD.WIDE R2, R17, 0x2, R10.reuse ;  /* 0x0000000211027825 */ /* 0x102fe200078e020a */
[----:B------:R0:W-:Y:S04]  /*119b0*/  STL.64 [R1+0x2098], R14 ;  /* 0x0020980e01007387 */ /* 0x0001e80000100a00 */
[----:B------:R1:W-:Y:S01]  /*119c0*/  STL.64 [R1+0x2080], R2 ;  /* 0x0020800201007387 */ /* 0x0003e20000100a00 */
[----:B0-----:R-:W-:-:S04]  /*119d0*/  IMAD.WIDE R14, R16, 0x2, R10 ;  /* 0x00000002100e7825 */ /* 0x001fc800078e020a */
[----:B-1----:R-:W-:Y:S01]  /*119e0*/  IMAD.WIDE R2, R7, 0x2, R10 ;  /* 0x0000000207027825 */ /* 0x002fe200078e020a */
[----:B------:R2:W-:Y:S01]  /*119f0*/  STL.64 [R1+0x2068], R14 ;  /* 0x0020680e01007387 */ /* 0x0005e20000100a00 */
[----:B------:R-:W-:-:S03]  /*11a00*/  SHF.L.U32 R13, R4, 0x1, RZ ;  /* 0x00000001040d7819 */ /* 0x000fc600000006ff */
[----:B------:R0:W-:Y:S01]  /*11a10*/  STL.64 [R1+0x2050], R2 ;  /* 0x0020500201007387 */ /* 0x0001e20000100a00 */
[----:B--2---:R-:W-:-:S05]  /*11a20*/  IMAD.WIDE R14, R4, 0x2, R8 ;  /* 0x00000002040e7825 */ /* 0x004fca00078e0208 */
[----:B------:R1:W-:Y:S01]  /*11a30*/  STL.64 [R1+0x2a58], R14 ;  /* 0x002a580e01007387 */ /* 0x0003e20000100a00 */
[----:B0-----:R-:W-:Y:S01]  /*11a40*/  IMAD.WIDE R2, R13, 0x2, R8 ;  /* 0x000000020d027825 */ /* 0x001fe200078e0208 */
[----:B------:R-:W-:Y:S02]  /*11a50*/  MOV R12, c[0x0][0x1a4] ;  /* 0x00006900000c7a02 */ /* 0x000fe40000000f00 */
[----:B-1----:R-:W-:Y:S02]  /*11a60*/  MOV R14, c[0x0][0x1a4] ;  /* 0x00006900000e7a02 */ /* 0x002fe40000000f00 */
[----:B------:R-:W-:-:S03]  /*11a70*/  MOV R15, c[0x0][0x1a4] ;  /* 0x00006900000f7a02 */ /* 0x000fc60000000f00 */
[----:B------:R-:W-:Y:S01]  /*11a80*/  IMAD R14, R14, 0x3, RZ ;  /* 0x000000030e0e7824 */ /* 0x000fe200078e02ff */
[----:B------:R0:W-:Y:S01]  /*11a90*/  STL.64 [R1+0x2048], R2 ;  /* 0x0020480201007387 */ /* 0x0001e20000100a00 */
[----:B------:R-:W-:Y:S02]  /*11aa0*/  IMAD.SHL.U32 R15, R15, 0x4, RZ ;  /* 0x000000040f0f7824 */ /* 0x000fe400078e00ff */
[----:B------:R-:W-:Y:S02]  /*11ab0*/  IMAD R12, R12, 0x5, RZ ;  /* 0x000000050c0c7824 */ /* 0x000fe400078e02ff */
[----:B------:R-:W-:Y:S02]  /*11ac0*/  IMAD.MOV.U32 R13, RZ, RZ, c[0x0][0x1a4] ;  /* 0x00006900ff0d7624 */ /* 0x000fe400078e00ff */
[----:B0-----:R-:W-:-:S05]  /*11ad0*/  IMAD.WIDE R2, R14, 0x2, R8 ;  /* 0x000000020e027825 */ /* 0x001fca00078e0208 */
[----:B------:R0:W-:Y:S01]  /*11ae0*/  STL.64 [R1+0x2040], R2 ;  /* 0x0020400201007387 */ /* 0x0001e20000100a00 */
[----:B------:R-:W-:Y:S02]  /*11af0*/  IMAD R13, R13, 0x6, RZ ;  /* 0x000000060d0d7824 */ /* 0x000fe400078e02ff */
[----:B0-----:R-:W-:-:S04]  /*11b00*/  IMAD.WIDE R2, R15, 0x2, R8 ;  /* 0x000000020f027825 */ /* 0x001fc800078e0208 */
[--C-:B------:R-:W-:Y:S01]  /*11b10*/  IMAD.WIDE R14, R12, 0x2, R8.reuse ;  /* 0x000000020c0e7825 */ /* 0x100fe200078e0208 */
[----:B------:R0:W-:Y:S04]  /*11b20*/  STL.64 [R1+0x2038], R2 ;  /* 0x0020380201007387 */ /* 0x0001e80000100a00 */
[----:B------:R1:W-:Y:S01]  /*11b30*/  STL.64 [R1+0x2030], R14 ;  /* 0x0020300e01007387 */ /* 0x0003e20000100a00 */
[----:B------:R-:W-:Y:S01]  /*11b40*/  MOV R12, c[0x0][0x1a4] ;  /* 0x00006900000c7a02 */ /* 0x000fe20000000f00 */
[----:B0-----:R-:W-:-:S04]  /*11b50*/  IMAD.WIDE R2, R13, 0x2, R8 ;  /* 0x000000020d027825 */ /* 0x001fc800078e0208 */
[----:B-1----:R-:W-:Y:S01]  /*11b60*/  IMAD.MOV.U32 R14, RZ, RZ, c[0x0][0x1a4] ;  /* 0x00006900ff0e7624 */ /* 0x002fe200078e00ff */
[----:B------:R-:W-:-:S03]  /*11b70*/  MOV R15, c[0x0][0x1a4] ;  /* 0x00006900000f7a02 */ /* 0x000fc60000000f00 */
[----:B------:R-:W-:Y:S01]  /*11b80*/  IMAD R14, R14, 0x7, RZ ;  /* 0x000000070e0e7824 */ /* 0x000fe200078e02ff */
[----:B------:R0:W-:Y:S01]  /*11b90*/  STL.64 [R1+0x2028], R2 ;  /* 0x0020280201007387 */ /* 0x0001e20000100a00 */
[----:B------:R-:W-:Y:S01]  /*11ba0*/  SHF.L.U32 R15, R15, 0x3, RZ ;  /* 0x000000030f0f7819 */ /* 0x000fe200000006ff */
[----:B------:R-:W-:Y:S01]  /*11bb0*/  IMAD R12, R12, 0x9, RZ ;  /* 0x000000090c0c7824 */ /* 0x000fe200078e02ff */
[----:B------:R-:W-:Y:S01]  /*11bc0*/  MOV R13, c[0x0][0x1a4] ;  /* 0x00006900000d7a02 */ /* 0x000fe20000000f00 */
        /* <DEDUP_REMOVED lines=8> */
[----:B0-----:R-:W-:Y:S01]  /*11c50*/  IMAD.WIDE R2, R13, 0x2, R8 ;  /* 0x000000020d027825 */ /* 0x001fe200078e0208 */
[----:B-1----:R-:W-:-:S03]  /*11c60*/  MOV R14, c[0x0][0x1a4] ;  /* 0x00006900000e7a02 */ /* 0x002fc60000000f00 */
[----:B------:R-:W-:Y:S01]  /*11c70*/  IMAD.MOV.U32 R15, RZ, RZ, c[0x0][0x1a4] ;  /* 0x00006900ff0f7624 */ /* 0x000fe200078e00ff */
[----:B------:R0:W-:Y:S01]  /*11c80*/  STL.64 [R1+0x2008], R2 ;  /* 0x0020080201007387 */ /* 0x0001e20000100a00 */
[----:B------:R-:W-:Y:S02]  /*11c90*/  IMAD R14, R14, 0xb, RZ ;  /* 0x0000000b0e0e7824 */ /* 0x000fe400078e02ff */
[----:B------:R-:W-:Y:S02]  /*11ca0*/  IMAD R15, R15, 0xc, RZ ;  /* 0x0000000c0f0f7824 */ /* 0x000fe400078e02ff */
[----:B------:R-:W-:Y:S02]  /*11cb0*/  IMAD R12, R12, 0xd, RZ ;  /* 0x0000000d0c0c7824 */ /* 0x000fe400078e02ff */
[----:B0-----:R-:W-:Y:S01]  /*11cc0*/  IMAD.WIDE R2, R14, 0x2, R8 ;  /* 0x000000020e027825 */ /* 0x001fe200078e0208 */
[----:B------:R-:W-:-:S04]  /*11cd0*/  MOV R13, c[0x0][0x1a4] ;  /* 0x00006900000d7a02 */ /* 0x000fc80000000f00 */
        /* <DEDUP_REMOVED lines=11> */
[----:B------:R-:W-:-:S03]  /*11d90*/  IMAD R14, R14, 0xf, RZ ;  /* 0x0000000f0e0e7824 */ /* 0x000fc600078e02ff */
[----:B------:R-:W-:Y:S01]  /*11da0*/  SHF.L.U32 R15, R15, 0x4, RZ ;  /* 0x000000040f0f7819 */ /* 0x000fe200000006ff */
        /* <DEDUP_REMOVED lines=9> */
[----:B------:R-:W-:Y:S02]  /*11e40*/  IMAD.MOV.U32 R12, RZ, RZ, c[0x0][0x1a4] ;  /* 0x00006900ff0c7624 */ /* 0x000fe400078e00ff */
[----:B0-----:R-:W-:Y:S01]  /*11e50*/  IMAD.WIDE R2, R13, 0x2, R8 ;  /* 0x000000020d027825 */ /* 0x001fe200078e0208 */
[----:B-1----:R-:W-:Y:S02]  /*11e60*/  MOV R14, c[0x0][0x1a4] ;  /* 0x00006900000e7a02 */ /* 0x002fe40000000f00 */
[----:B------:R-:W-:-:S03]  /*11e70*/  MOV R15, c[0x0][0x1a4] ;  /* 0x00006900000f7a02 */ /* 0x000fc60000000f00 */
[----:B------:R-:W-:Y:S01]  /*11e80*/  IMAD R14, R14, 0x13, RZ ;  /* 0x000000130e0e7824 */ /* 0x000fe200078e02ff */
[----:B------:R0:W-:Y:S01]  /*11e90*/  STL.64 [R1+0x1fc8], R2 ;  /* 0x001fc80201007387 */ /* 0x0001e20000100a00 */
[----:B------:R-:W-:Y:S02]  /*11ea0*/  IMAD R15, R15, 0x14, RZ ;  /* 0x000000140f0f7824 */ /* 0x000fe400078e02ff */
        /* <DEDUP_REMOVED lines=59> */
[----:B-1----:R-:W-:Y:S02]  /*12260*/  MOV R14, c[0x0][0x1a4] ;  /* 0x00006900000e7a02 */ /* 0x002fe40000000f00 */
[----:B------:R-:W-:-:S03]  /*12270*/  MOV R15, c[0x0][0x1a4] ;  /* 0x00006900000f7a02 */ /* 0x000fc60000000f00 */
[----:B------:R-:W-:Y:S01]  /*12280*/  IMAD R14, R14, 0x23, RZ ;  /* 0x000000230e0e7824 */ /* 0x000fe200078e02ff */
[----:B------:R0:W-:Y:S01]  /*12290*/  STL.64 [R1+0x1f48], R2 ;  /* 0x001f480201007387 */ /* 0x0001e20000100a00 */
[----:B------:R-:W-:Y:S02]  /*122a0*/  IMAD R15, R15, 0x24, RZ ;  /* 0x000000240f0f7824 */ /* 0x000fe400078e02ff */
[----:B------:R-:W-:Y:S02]  /*122b0*/  IMAD R12, R12, 0x25, RZ ;  /* 0x000000250c0c7824 */ /* 0x000fe400078e02ff */
[----:B0-----:R-:W-:-:S05]  /*122c0*/  IMAD.WIDE R2, R14, 0x2, R8 ;  /* 0x000000020e027825 */ /* 0x001fca00078e0208 */
[----:B------:R0:W-:Y:S01]  /*122d0*/  STL.64 [R1+0x1f40], R2 ;  /* 0x001f400201007387 */ /* 0x0001e20000100a00 */
[----:B------:R-:W-:-:S04]  /*122e0*/  IMAD.MOV.U32 R13, RZ, RZ, c[0x0][0x1a4] ;  /* 0x00006900ff0d7624 */ /* 0x000fc800078e00ff */
        /* <DEDUP_REMOVED lines=187> */
[----:B------:R-:W-:Y:S01]  /*12ea0*/  IMAD R15, R15, 0x54, RZ ;  /* 0x000000540f0f7824 */ /* 0x000fe200078e02ff */
[----:B------:R-:W-:Y:S01]  /*12eb0*/  MOV R13, c[0x0][0x1a4] ;  /* 0x00006900000d7a02 */ /* 0x000fe20000000f00 */
[----:B------:R-:W-:Y:S02]  /*12ec0*/  IMAD R12, R12, 0x55, RZ ;  /* 0x000000550c0c7824 */ /* 0x000fe400078e02ff */
[----:B0-----:R-:W-:-:S04]  /*12ed0*/  IMAD.WIDE R2, R14, 0x2, R8 ;  /* 0x000000020e027825 */ /* 0x001fc800078e0208 */
[--C-:B------:R-:W-:Y:S01]  /*12ee0*/  IMAD.WIDE R14, R15, 0x2, R8.reuse ;  /* 0x000000020f0e7825 */ /* 0x100fe200078e0208 */
[----:B------:R0:W-:Y:S03]  /*12ef0*/  STL.64 [R1+0x1dc0], R2 ;  /* 0x001dc00201007387 */ /* 0x0001e60000100a00 */
[----:B------:R-:W-:Y:S01]  /*12f00*/  IMAD R13, R13, 0x56, RZ ;  /* 0x000000560d0d7824 */ /* 0x000fe200078e02ff */
[----:B0-----:R-:W2:Y:S04]  /*12f10*/  LDL.LU.64 R2, [R1+0x2aa8] ;  /* 0x002aa80001027983 */ /* 0x001ea80000300a00 */
[----:B------:R0:W-:Y:S02]  /*12f20*/  STL.64 [R1+0x1db8], R14 ;  /* 0x001db80e01007387 */ /* 0x0001e40000100a00 */
[----:B0-----:R-:W-:-:S04]  /*12f30*/  IMAD.WIDE R14, R12, 0x2, R8 ;  /* 0x000000020c0e7825 */ /* 0x001fc800078e0208 */
[--C-:B------:R-:W-:Y:S01]  /*12f40*/  IMAD.WIDE R12, R13, 0x2, R8.reuse ;  /* 0x000000020d0c7825 */ /* 0x100fe200078e0208 */
[----:B------:R0:W-:Y:S04]  /*12f50*/  STL.64 [R1+0x1db0], R14 ;  /* 0x001db00e01007387 */ /* 0x0001e80000100a00 */
[----:B0-----:R-:W3:Y:S04]  /*12f60*/  LDL.LU.64 R14, [R1+0x2aa0] ;  /* 0x002aa000010e7983 */ /* 0x001ee80000300a00 */
[----:B------:R0:W-:Y:S04]  /*12f70*/  STL.64 [R1+0x1da8], R12 ;  /* 0x001da80c01007387 */ /* 0x0001e80000100a00 */
[----:B0-----:R-:W4:Y:S02]  /*12f80*/  LDL.LU R12, [R1+0x2a9c] ;  /* 0x002a9c00010c7983 */ /* 0x001f240000300800 */
[----:B----4-:R-:W-:-:S05]  /*12f90*/  IMAD.WIDE R12, R12, 0x2, R8 ;  /* 0x000000020c0c7825 */ /* 0x010fca00078e0208 */
[----:B------:R0:W-:Y:S04]  /*12fa0*/  STL.64 [R1+0x1da0], R12 ;  /* 0x001da00c01007387 */ /* 0x0001e80000100a00 */
[----:B0-----:R-:W4:Y:S01]  /*12fb0*/  LDL.LU R13, [R1+0x2a98] ;  /* 0x002a9800010d7983 */ /* 0x001f220000300800 */
[----:B------:R-:W-:-:S04]  /*12fc0*/  IMAD.WIDE R4, R5, 0x2, R8 ;  /* 0x0000000205047825 */ /* 0x000fc800078e0208 */
[----:B----4-:R-:W-:-:S05]  /*12fd0*/  IMAD.WIDE R12, R13, 0x2, R8 ;  /* 0x000000020d0c7825 */ /* 0x010fca00078e0208 */
[----:B------:R3:W-:Y:S02]  /*12fe0*/  STL.64 [R1+0x1d98], R12 ;  /* 0x001d980c01007387 */ /* 0x0007e40000100a00 */
[----:B---3--:R-:W-:-:S04]  /*12ff0*/  IMAD.WIDE R12, R14, 0x2, R8 ;  /* 0x000000020e0c7825 */ /* 0x008fc800078e0208 */
[--C-:B------:R-:W-:Y:S01]  /*13000*/  IMAD.WIDE R14, R15, 0x2, R8.reuse ;  /* 0x000000020f0e7825 */ /* 0x100fe200078e0208 */
[----:B------:R0:W-:Y:S04]  /*13010*/  STL.64 [R1+0x1d90], R12 ;  /* 0x001d900c01007387 */ /* 0x0001e80000100a00 */
[----:B0-----:R-:W3:Y:S04]  /*13020*/  LDL.LU.64 R12, [R1+0x2a90] ;  /* 0x002a9000010c7983 */ /* 0x001ee80000300a00 */
[----:B------:R0:W-:Y:S04]  /*13030*/  STL.64 [R1+0x1d88], R14 ;  /* 0x001d880e01007387 */ /* 0x0001e80000100a00 */
[----:B0-----:R-:W4:Y:S04]  /*13040*/  LDL.LU.64 R14, [R1+0x2a88] ;  /* 0x002a8800010e7983 */ /* 0x001f280000300a00 */
[----:B------:R2:W-:Y:S02]  /*13050*/  STL.64 [R1+0x1d80], R4 ;  /* 0x001d800401007387 */ /* 0x0005e40000100a00 */
[----:B--2---:R-:W-:-:S05]  /*13060*/  IMAD.WIDE R4, R3, 0x2, R8 ;  /* 0x0000000203047825 */ /* 0x004fca00078e0208 */
[----:B------:R0:W-:Y:S02]  /*13070*/  STL.64 [R1+0x1d78], R4 ;  /* 0x001d780401007387 */ /* 0x0001e40000100a00 */
[----:B0-----:R-:W-:-:S05]  /*13080*/  IMAD.WIDE R4, R29, 0x2, R8 ;  /* 0x000000021d047825 */ /* 0x001fca00078e0208 */
[----:B------:R0:W-:Y:S02]  /*13090*/  STL.64 [R1+0x1d70], R4 ;  /* 0x001d700401007387 */ /* 0x0001e40000100a00 */
[----:B0-----:R-:W-:-:S04]  /*130a0*/  IMAD.WIDE R4, R28, 0x2, R8 ;  /* 0x000000021c047825 */ /* 0x001fc800078e0208 */
[--C-:B------:R-:W-:Y:S01]  /*130b0*/  IMAD.WIDE R28, R27, 0x2, R8.reuse ;  /* 0x000000021b1c7825 */ /* 0x100fe200078e0208 */
[----:B------:R0:W-:Y:S04]  /*130c0*/  STL.64 [R1+0x1d68], R4 ;  /* 0x001d680401007387 */ /* 0x0001e80000100a00 */
[----:B------:R1:W-:Y:S01]  /*130d0*/  STL.64 [R1+0x1d60], R28 ;  /* 0x001d601c01007387 */ /* 0x0003e20000100a00 */
[----:B0-----:R-:W-:-:S04]  /*130e0*/  IMAD.WIDE R4, R26, 0x2, R8 ;  /* 0x000000021a047825 */ /* 0x001fc800078e0208 */
[--C-:B-1----:R-:W-:Y:S01]  /*130f0*/  IMAD.WIDE R28, R25, 0x2, R8.reuse ;  /* 0x00000002191c7825 */ /* 0x102fe200078e0208 */
[----:B------:R0:W-:Y:S03]  /*13100*/  STL.64 [R1+0x1d58], R4 ;  /* 0x001d580401007387 */ /* 0x0001e60000100a00 */
[--C-:B------:R-:W-:Y:S01]  /*13110*/  IMAD.WIDE R26, R24, 0x2, R8.reuse ;  /* 0x00000002181a7825 */ /* 0x100fe200078e0208 */
[----:B------:R-:W-:Y:S03]  /*13120*/  STL.64 [R1+0x1d50], R28 ;  /* 0x001d501c01007387 */ /* 0x000fe60000100a00 */
[--C-:B------:R-:W-:Y:S01]  /*13130*/  IMAD.WIDE R24, R22, 0x2, R8.reuse ;  /* 0x0000000216187825 */ /* 0x100fe200078e0208 */
[----:B------:R-:W-:Y:S03]  /*13140*/  STL.64 [R1+0x1d48], R26 ;  /* 0x001d481a01007387 */ /* 0x000fe60000100a00 */
[----:B0-----:R-:W-:-:S04]  /*13150*/  IMAD.WIDE R4, R23, 0x2, R8 ;  /* 0x0000000217047825 */ /* 0x001fc800078e0208 */
[--C-:B------:R-:W-:Y:S01]  /*13160*/  IMAD.WIDE R22, R21, 0x2, R8.reuse ;  /* 0x0000000215167825 */ /* 0x100fe200078e0208 */
[----:B------:R0:W-:Y:S04]  /*13170*/  STL.64 [R1+0x1d40], R4 ;  /* 0x001d400401007387 */ /* 0x0001e80000100a00 */
[----:B------:R-:W-:Y:S04]  /*13180*/  STL.64 [R1+0x1d38], R24 ;  /* 0x001d381801007387 */ /* 0x000fe80000100a00 */
[----:B------:R-:W-:Y:S01]  /*13190*/  STL.64 [R1+0x1d30], R22 ;  /* 0x001d301601007387 */ /* 0x000fe20000100a00 */
[----:B0-----:R-:W-:-:S04]  /*131a0*/  IMAD.WIDE R4, R20, 0x2, R8 ;  /* 0x0000000214047825 */ /* 0x001fc800078e0208 */
[--C-:B------:R-:W-:Y:S01]  /*131b0*/  IMAD.WIDE R20, R19, 0x2, R8.reuse ;  /* 0x0000000213147825 */ /* 0x100fe200078e0208 */
[----:B------:R0:W-:Y:S03]  /*131c0*/  STL.64 [R1+0x1d28], R4 ;  /* 0x001d280401007387 */ /* 0x0001e60000100a00 */
[--C-:B------:R-:W-:Y:S01]  /*131d0*/  IMAD.WIDE R18, R18, 0x2, R8.reuse ;  /* 0x0000000212127825 */ /* 0x100fe200078e0208 */
[----:B------:R-:W-:Y:S04]  /*131e0*/  STL.64 [R1+0x1d20], R20 ;  /* 0x001d201401007387 */ /* 0x000fe80000100a00 */
[----:B------:R1:W-:Y:S01]  /*131f0*/  STL.64 [R1+0x1d18], R18 ;  /* 0x001d181201007387 */ /* 0x0003e20000100a00 */
[----:B0-----:R-:W-:Y:S01]  /*13200*/  IMAD.WIDE R4, R6, 0x2, R8 ;  /* 0x0000000206047825 */ /* 0x001fe200078e0208 */
[----:B------:R-:W-:-:S04]  /*13210*/  MOV R6, c[0x0][0x1a4] ;  /* 0x0000690000067a02 */ /* 0x000fc80000000f00 */
[----:B------:R0:W-:Y:S01]  /*13220*/  STL.64 [R1+0x1d10], R4 ;  /* 0x001d100401007387 */ /* 0x0001e20000100a00 */
[----:B------:R-:W-:Y:S02]  /*13230*/  IMAD R6, R6, 0x6d, RZ ;  /* 0x0000006d06067824 */ /* 0x000fe400078e02ff */
[----:B-1----:R-:W-:-:S04]  /*13240*/  IMAD.WIDE R18, R16, 0x2, R8 ;  /* 0x0000000210127825 */ /* 0x002fc800078e0208 */
[----:B0-----:R-:W-:-:S04]  /*13250*/  IMAD.WIDE R4, R17, 0x2, R8 ;  /* 0x0000000211047825 */ /* 0x001fc800078e0208 */
[----:B------:R-:W-:Y:S01]  /*13260*/  IMAD.WIDE R16, R7, 0x2, R8 ;  /* 0x0000000207107825 */ /* 0x000fe200078e0208 */
[----:B------:R-:W-:Y:S01]  /*13270*/  STL.64 [R1+0x1d08], R4 ;  /* 0x001d080401007387 */ /* 0x000fe20000100a00 */
[----:B------:R-:W-:-:S03]  /*13280*/  MOV R7, c[0x0][0x1a4] ;  /* 0x0000690000077a02 */ /* 0x000fc60000000f00 */
[----:B------:R0:W-:Y:S04]  /*13290*/  STL.64 [R1+0x1d00], R18 ;  /* 0x001d001201007387 */ /* 0x0001e80000100a00 */
[----:B------:R1:W-:Y:S01]  /*132a0*/  STL.64 [R1+0x1cf8], R16 ;  /* 0x001cf81001007387 */ /* 0x0003e20000100a00 */
[----:B------:R-:W-:Y:S02]  /*132b0*/  IMAD R7, R7, 0x6e, RZ ;  /* 0x0000006e07077824 */ /* 0x000fe400078e02ff */
[----:B0-----:R-:W-:-:S04]  /*132c0*/  IMAD.WIDE R18, R6, 0x2, R10 ;  /* 0x0000000206127825 */ /* 0x001fc800078e020a */
[----:B-1----:R-:W-:-:S04]  /*132d0*/  IMAD.WIDE R16, R6, 0x2, R8 ;  /* 0x0000000206107825 */ /* 0x002fc800078e0208 */
[----:B----4-:R-:W-:-:S05]  /*132e0*/  IMAD.WIDE R4, R6, 0x2, R14 ;  /* 0x0000000206047825 */ /* 0x010fca00078e020e */
[----:B------:R3:W-:Y:S02]  /*132f0*/  STL.64 [R1+0x1cf0], R4 ;  /* 0x001cf00401007387 */ /* 0x0007e40000100a00 */
[----:B---3--:R-:W-:Y:S01]  /*13300*/  IMAD.WIDE R4, R6, 0x2, R12 ;  /* 0x0000000206047825 */ /* 0x008fe200078e020c */
[----:B------:R-:W-:-:S04]  /*13310*/  MOV R6, c[0x0][0x1a4] ;  /* 0x0000690000067a02 */ /* 0x000fc80000000f00 */
[----:B------:R0:W-:Y:S04]  /*13320*/  STL.64 [R1+0x1ce8], R4 ;  /* 0x001ce80401007387 */ /* 0x0001e80000100a00 */
[----:B------:R1:W-:Y:S04]  /*13330*/  STL.64 [R1+0x1ce0], R18 ;  /* 0x001ce01201007387 */ /* 0x0003e80000100a00 */
[----:B------:R2:W-:Y:S01]  /*13340*/  STL.64 [R1+0x1cd8], R16 ;  /* 0x001cd81001007387 */ /* 0x0005e20000100a00 */
[----:B0-----:R-:W-:-:S05]  /*13350*/  IMAD.WIDE R4, R7, 0x2, R14 ;  /* 0x0000000207047825 */ /* 0x001fca00078e020e */
[----:B------:R0:W-:Y:S01]  /*13360*/  STL.64 [R1+0x1cd0], R4 ;  /* 0x001cd00401007387 */ /* 0x0001e20000100a00 */
[----:B------:R-:W-:Y:S02]  /*13370*/  IMAD R6, R6, 0x6f, RZ ;  /* 0x0000006f06067824 */ /* 0x000fe400078e02ff */
[----:B-1----:R-:W-:-:S04]  /*13380*/  IMAD.WIDE R18, R7, 0x2, R10 ;  /* 0x0000000207127825 */ /* 0x002fc800078e020a */
[----:B--2---:R-:W-:-:S04]  /*13390*/  IMAD.WIDE R16, R7, 0x2, R8 ;  /* 0x0000000207107825 */ /* 0x004fc800078e0208 */
[----:B0-----:R-:W-:-:S05]  /*133a0*/  IMAD.WIDE R4, R7, 0x2, R12 ;  /* 0x0000000207047825 */ /* 0x001fca00078e020c */
[----:B------:R0:W-:Y:S01]  /*133b0*/  STL.64 [R1+0x1cc8], R4 ;  /* 0x001cc80401007387 */ /* 0x0001e20000100a00 */
[----:B------:R-:W-:-:S03]  /*133c0*/  IMAD.MOV.U32 R7, RZ, RZ, c[0x0][0x1a4] ;  /* 0x00006900ff077624 */ /* 0x000fc600078e00ff */
[----:B------:R1:W-:Y:S04]  /*133d0*/  STL.64 [R1+0x1cc0], R18 ;  /* 0x001cc01201007387 */ /* 0x0003e80000100a00 */
[----:B------:R2:W-:Y:S01]  /*133e0*/  STL.64 [R1+0x1cb8], R16 ;  /* 0x001cb81001007387 */ /* 0x0005e20000100a00 */
[----:B0-----:R-:W-:-:S05]  /*133f0*/  IMAD.WIDE R4, R6, 0x2, R14 ;  /* 0x0000000206047825 */ /* 0x001fca00078e020e */
[----:B------:R0:W-:Y:S01]  /*13400*/  STL.64 [R1+0x1cb0], R4 ;  /* 0x001cb00401007387 */ /* 0x0001e20000100a00 */
[----:B------:R-:W-:Y:S02]  /*13410*/  IMAD R7, R7, 0x70, RZ ;  /* 0x0000007007077824 */ /* 0x000fe400078e02ff */
[----:B-1----:R-:W-:-:S04]  /*13420*/  IMAD.WIDE R18, R6, 0x2, R10 ;  /* 0x0000000206127825 */ /* 0x002fc800078e020a */
[----:B--2---:R-:W-:-:S04]  /*13430*/  IMAD.WIDE R16, R6, 0x2, R8 ;  /* 0x0000000206107825 */ /* 0x004fc800078e0208 */
[----:B0-----:R-:W-:Y:S01]  /*13440*/  IMAD.WIDE R4, R6, 0x2, R12 ;  /* 0x0000000206047825 */ /* 0x001fe200078e020c */
        /* <DEDUP_REMOVED lines=151> */
[----:B------:R-:W-:-:S03]  /*13dc0*/  IMAD.WIDE R12, R6, 0x2, R12 ;  /* 0x00000002060c7825 */ /* 0x000fc600078e020c */
[----:B------:R-:W-:Y:S01]  /*13dd0*/  STL.64 [R1+0x1ac0], R18 ;  /* 0x001ac01201007387 */ /* 0x000fe20000100a00 */
[----:B------:R-:W-:-:S03]  /*13de0*/  IMAD.WIDE R10, R6, 0x2, R10 ;  /* 0x00000002060a7825 */ /* 0x000fc600078e020a */
[----:B------:R-:W-:Y:S01]  /*13df0*/  STL.64 [R1+0x1ab8], R16 ;  /* 0x001ab81001007387 */ /* 0x000fe20000100a00 */
[----:B0-----:R-:W-:-:S05]  /*13e00*/  IMAD.WIDE R4, R6, 0x2, R14 ;  /* 0x0000000206047825 */ /* 0x001fca00078e020e */
[----:B------:R0:W-:Y:S04]  /*13e10*/  STL.64 [R1+0x1ab0], R4 ;  /* 0x001ab00401007387 */ /* 0x0001e80000100a00 */
[----:B------:R1:W-:Y:S01]  /*13e20*/  STL.64 [R1+0x1aa8], R12 ;  /* 0x001aa80c01007387 */ /* 0x0003e20000100a00 */
[----:B0-----:R-:W-:-:S05]  /*13e30*/  IMAD.WIDE R4, R6, 0x2, R8 ;  /* 0x0000000206047825 */ /* 0x001fca00078e0208 */
[----:B------:R1:W-:Y:S04]  /*13e40*/  STL.64 [R1+0x1a98], R4 ;  /* 0x001a980401007387 */ /* 0x0003e80000100a00 */
[----:B------:R1:W-:Y:S02]  /*13e50*/  STL.64 [R1+0x1aa0], R10 ;  /* 0x001aa00a01007387 */ /* 0x0003e40000100a00 */
.L_x_1:
[----:B01----:R-:W2:Y:S04]  /*13e60*/  LDL.64 R4, [R1+0x458] ;  /* 0x0004580001047983 */ /* 0x003ea80000100a00 */
[----:B------:R-:W3:Y:S04]  /*13e70*/  LDL.64 R6, [R1+0x450] ;  /* 0x0004500001067983 */ /* 0x000ee80000100a00 */
[----:B------:R-:W4:Y:S04]  /*13e80*/  LDL.64 R8, [R1+0x448] ;  /* 0x0004480001087983 */ /* 0x000f280000100a00 */
[----:B------:R-:W4:Y:S04]  /*13e90*/  LDL.64 R14, [R1+0x440] ;  /* 0x00044000010e7983 */ /* 0x000f280000100a00 */
[----:B------:R-:W4:Y:S04]  /*13ea0*/  LDL.64 R20, [R1+0x2a70] ;  /* 0x002a700001147983 */ /* 0x000f280000100a00 */
[----:B------:R-:W4:Y:S04]  /*13eb0*/  LDL.64 R18, [R1+0x2a68] ;  /* 0x002a680001127983 */ /* 0x000f280000100a00 */
[----:B------:R-:W4:Y:S04]  /*13ec0*/  LDL.64 R10, [R1+0x2a60] ;  /* 0x002a6000010a7983 */ /* 0x000f280000100a00 */
[----:B------:R-:W4:Y:S04]  /*13ed0*/  LDL.64 R12, [R1+0x2a58] ;  /* 0x002a5800010c7983 */ /* 0x000f280000100a00 */
[----:B------:R0:W-:Y:S04]  /*13ee0*/  STL [R1+0x2b54], R2 ;  /* 0x002b540201007387 */ /* 0x0001e80000100800 */
[----:B------:R-:W4:Y:S04]  /*13ef0*/  LDL.64 R16, [R1+0x2a50] ;  /* 0x002a500001107983 */ /* 0x000f280000100a00 */
[----:B------:R-:W4:Y:S04]  /*13f00*/  LDL.64 R24, [R1+0x2a48] ;  /* 0x002a480001187983 */ /* 0x000f280000100a00 */
[----:B------:R-:W4:Y:S04]  /*13f10*/  LDL.64 R22, [R1+0x2048] ;  /* 0x0020480001167983 */ /* 0x000f280000100a00 */
[----:B0-----:R-:W4:Y:S01]  /*13f20*/  LDL.64 R2, [R1+0x2a38] ;  /* 0x002a380001027983 */ /* 0x001f220000100a00 */
[----:B--2---:R-:W-:-:S04]  /*13f30*/  IMAD.WIDE R4, R0, 0x2, R4 ;  /* 0x0000000200047825 */ /* 0x004fc800078e0204 */
[C---:B---3--:R-:W-:Y:S01]  /*13f40*/  IMAD.WIDE R6, R0.reuse, 0x2, R6 ;  /* 0x0000000200067825 */ /* 0x048fe200078e0206 */
[----:B------:R0:W2:Y:S03]  /*13f50*/  LDG.E.U16 R28, [R4.64] ;  /* 0x00000004041c7981 */ /* 0x0000a6000c1e1500 */
[C---:B----4-:R-:W-:Y:S01]  /*13f60*/  IMAD.WIDE R8, R0.reuse, 0x2, R8 ;  /* 0x0000000200087825 */ /* 0x050fe200078e0208 */
[----:B------:R1:W3:Y:S04]  /*13f70*/  LDG.E.U16 R26, [R6.64] ;  /* 0x00000004061a7981 */ /* 0x0002e8000c1e1500 */
[----:B------:R4:W3:Y:S01]  /*13f80*/  LDG.E.U16 R27, [R8.64] ;  /* 0x00000004081b7981 */ /* 0x0008e2000c1e1500 */
[----:B0-----:R-:W-:-:S03]  /*13f90*/  IMAD.WIDE R4, R0, 0x2, R14 ;  /* 0x0000000200047825 */ /* 0x001fc600078e020e */
[----:B------:R-:W3:Y:S01]  /*13fa0*/  LDL.64 R14, [R1+0x2a40] ;  /* 0x002a4000010e7983 */ /* 0x000ee20000100a00 */
[----:B-1----:R-:W-:-:S03]  /*13fb0*/  IMAD.WIDE R6, R0, 0x2, R20 ;  /* 0x0000000200067825 */ /* 0x002fc600078e0214 */
[----:B------:R0:W3:Y:S04]  /*13fc0*/  LDG.E.U16 R21, [R4.64] ;  /* 0x0000000404157981 */ /* 0x0000e8000c1e1500 */
[----:B------:R1:W3:Y:S01]  /*13fd0*/  LDG.E.U16 R29, [R6.64] ;  /* 0x00000004061d7981 */ /* 0x0002e2000c1e1500 */
[----:B----4-:R-:W-:-:S04]  /*13fe0*/  IMAD.WIDE R8, R0, 0x2, R18 ;  /* 0x0000000200087825 */ /* 0x010fc800078e0212 */
[----:B------:R-:W-:-:S04]  /*13ff0*/  IMAD.WIDE R10, R0, 0x2, R10 ;  /* 0x00000002000a7825 */ /* 0x000fc800078e020a */
[----:B------:R-:W-:-:S04]  /*14000*/  IMAD.WIDE R12, R0, 0x2, R12 ;  /* 0x00000002000c7825 */ /* 0x000fc800078e020c */
[----:B0-----:R-:W-:-:S04]  /*14010*/  IMAD.WIDE R4, R0, 0x2, R16 ;  /* 0x0000000200047825 */ /* 0x001fc800078e0210 */
[C---:B-1----:R-:W-:Y:S01]  /*14020*/  IMAD.WIDE R6, R0.reuse, 0x2, R24 ;  /* 0x0000000200067825 */ /* 0x042fe200078e0218 */
[----:B--2---:R0:W-:Y:S04]  /*14030*/  STL [R1+0x9d8], R28 ;  /* 0x0009d81c01007387 */ /* 0x0041e80000100800 */
[----:B---3--:R1:W-:Y:S04]  /*14040*/  STL [R1+0x9d4], R26 ;  /* 0x0009d41a01007387 */ /* 0x0083e80000100800 */
[----:B------:R-:W2:Y:S04]  /*14050*/  LDL.64 R18, [R1+0x2a30] ;  /* 0x002a300001127983 */ /* 0x000ea80000100a00 */
[----:B0-----:R0:W3:Y:S04]  /*14060*/  LDG.E.U16 R28, [R8.64] ;  /* 0x00000004081c7981 */ /* 0x0010e8000c1e1500 */
[----:B-1----:R1:W4:Y:S04]  /*14070*/  LDG.E.U16 R26, [R10.64] ;  /* 0x000000040a1a7981 */ /* 0x002328000c1e1500 */
[----:B------:R0:W-:Y:S04]  /*14080*/  STL [R1+0x9d0], R27 ;  /* 0x0009d01b01007387 */ /* 0x0001e80000100800 */
[----:B------:R0:W-:Y:S01]  /*14090*/  STL [R1+0x9cc], R21 ;  /* 0x0009cc1501007387 */ /* 0x0001e20000100800 */
[----:B-1----:R-:W-:-:S03]  /*140a0*/  IMAD.WIDE R10, R0, 0x2, R22 ;  /* 0x00000002000a7825 */ /* 0x002fc600078e0216 */
[----:B------:R-:W4:Y:S04]  /*140b0*/  LDL.64 R24, [R1+0x2a20] ;  /* 0x002a200001187983 */ /* 0x000f280000100a00 */
[----:B0-----:R0:W4:Y:S04]  /*140c0*/  LDG.E.U16 R27, [R12.64] ;  /* 0x000000040c1b7981 */ /* 0x001128000c1e1500 */
[----:B------:R-:W4:Y:S04]  /*140d0*/  LDL.64 R20, [R1+0x2a28] ;  /* 0x002a280001147983 */ /* 0x000f280000100a00 */
[----:B------:R2:W4:Y:S01]  /*140e0*/  LDG.E.U16 R23, [R4.64] ;  /* 0x0000000404177981 */ /* 0x000522000c1e1500 */
[----:B------:R-:W-:-:S03]  /*140f0*/  IMAD.WIDE R8, R0, 0x2, R14 ;  /* 0x0000000200087825 */ /* 0x000fc600078e020e */
[----:B------:R-:W4:Y:S04]  /*14100*/  LDL.64 R16, [R1+0x2040] ;  /* 0x0020400001107983 */ /* 0x000f280000100a00 */
[----:B------:R-:W4:Y:S04]  /*14110*/  LDL.64 R14, [R1+0x2a18] ;  /* 0x002a1800010e7983 */ /* 0x000f280000100a00 */
[----:B------:R1:W-:Y:S04]  /*14120*/  STL [R1+0x9c8], R29 ;  /* 0x0009c81d01007387 */ /* 0x0003e80000100800 */
[----:B-1----:R1:W4:Y:S01]  /*14130*/  LDG.E.U16 R29, [R6.64] ;  /* 0x00000004061d7981 */ /* 0x002322000c1e1500 */
[----:B0-----:R-:W-:-:S04]  /*14140*/  IMAD.WIDE R12, R0, 0x2, R2 ;  /* 0x00000002000c7825 */ /* 0x001fc800078e0202 */
[C---:B--2---:R-:W-:Y:S01]  /*14150*/  IMAD.WIDE R4, R0.reuse, 0x2, R18 ;  /* 0x0000000200047825 */ /* 0x044fe200078e0212 */
[----:B---3--:R0:W-:Y:S04]  /*14160*/  STL [R1+0x9c4], R28 ;  /* 0x0009c41c01007387 */ /* 0x0081e80000100800 */
[----:B----4-:R2:W-:Y:S04]  /*14170*/  STL [R1+0x9c0], R26 ;  /* 0x0009c01a01007387 */ /* 0x0105e80000100800 */
[----:B------:R-:W3:Y:S04]  /*14180*/  LDL.64 R2, [R1+0x2a10] ;  /* 0x002a100001027983 */ /* 0x000ee80000100a00 */
[----:B0-----:R0:W4:Y:S04]  /*14190*/  LDG.E.U16 R28, [R8.64] ;  /* 0x00000004081c7981 */ /* 0x001128000c1e1500 */
[----:B--2---:R2:W4:Y:S04]  /*141a0*/  LDG.E.U16 R26, [R10.64] ;  /* 0x000000040a1a7981 */ /* 0x004528000c1e1500 */
[----:B------:R0:W-:Y:S01]  /*141b0*/  STL [R1+0x9bc], R27 ;  /* 0x0009bc1b01007387 */ /* 0x0001e20000100800 */
[----:B-1----:R-:W-:-:S03]  /*141c0*/  IMAD.WIDE R6, R0, 0x2, R20 ;  /* 0x0000000200067825 */ /* 0x002fc600078e0214 */
[----:B------:R1:W-:Y:S01]  /*141d0*/  STL [R1+0x9b8], R23 ;  /* 0x0009b81701007387 */ /* 0x0003e20000100800 */
[----:B--2---:R-:W-:-:S03]  /*141e0*/  IMAD.WIDE R10, R0, 0x2, R24 ;  /* 0x00000002000a7825 */ /* 0x004fc600078e0218 */
[----:B0-----:R0:W2:Y:S04]  /*141f0*/  LDG.E.U16 R27, [R12.64] ;  /* 0x000000040c1b7981 */ /* 0x0010a8000c1e1500 */
[----:B------:R-:W2:Y:S04]  /*14200*/  LDL.64 R20, [R1+0x2a00] ;  /* 0x002a000001147983 */ /* 0x000ea80000100a00 */
[----:B-1----:R-:W2:Y:S04]  /*14210*/  LDL.64 R22, [R1+0x2038] ;  /* 0x0020380001167983 */ /* 0x002ea80000100a00 */
[----:B------:R3:W2:Y:S01]  /*14220*/  LDG.E.U16 R25, [R4.64] ;  /* 0x0000000404197981 */ /* 0x0006a2000c1e1500 */
[----:B------:R-:W-:-:S03]  /*14230*/  IMAD.WIDE R8, R0, 0x2, R16 ;  /* 0x0000000200087825 */ /* 0x000fc600078e0210 */
[----:B------:R-:W2:Y:S04]  /*14240*/  LDL.64 R18, [R1+0x2a08] ;  /* 0x002a080001127983 */ /* 0x000ea80000100a00 */
[----:B------:R-:W2:Y:S04]  /*14250*/  LDL.64 R16, [R1+0x29f8] ;  /* 0x0029f80001107983 */ /* 0x000ea80000100a00 */
[----:B------:R1:W-:Y:S04]  /*14260*/  STL [R1+0x9b0], R29 ;  /* 0x0009b01d01007387 */ /* 0x0003e80000100800 */
[----:B-1----:R1:W2:Y:S01]  /*14270*/  LDG.E.U16 R29, [R6.64] ;  /* 0x00000004061d7981 */ /* 0x0022a2000c1e1500 */
[----:B0-----:R-:W-:-:S04]  /*14280*/  IMAD.WIDE R12, R0, 0x2, R14 ;  /* 0x00000002000c7825 */ /* 0x001fc800078e020e */
[C---:B---3--:R-:W-:Y:S01]  /*14290*/  IMAD.WIDE R4, R0.reuse, 0x2, R2 ;  /* 0x0000000200047825 */ /* 0x048fe200078e0202 */
[----:B----4-:R0:W-:Y:S04]  /*142a0*/  STL [R1+0x9ac], R28 ;  /* 0x0009ac1c01007387 */ /* 0x0101e80000100800 */
[----:B------:R3:W-:Y:S04]  /*142b0*/  STL [R1+0x9a8], R26 ;  /* 0x0009a81a01007387 */ /* 0x0007e80000100800 */
[----:B------:R-:W4:Y:S04]  /*142c0*/  LDL.64 R14, [R1+0x2030] ;  /* 0x00203000010e7983 */ /* 0x000f280000100a00 */
[----:B0-----:R0:W4:Y:S04]  /*142d0*/  LDG.E.U16 R28, [R8.64] ;  /* 0x00000004081c7981 */ /* 0x001128000c1e1500 */
[----:B---3--:R3:W4:Y:S04]  /*142e0*/  LDG.E.U16 R26, [R10.64] ;  /* 0x000000040a1a7981 */ /* 0x008728000c1e1500 */
[----:B--2---:R2:W-:Y:S01]  /*142f0*/  STL [R1+0x9a4], R27 ;  /* 0x0009a41b01007387 */ /* 0x0045e20000100800 */
[----:B---3--:R-:W-:-:S03]  /*14300*/  IMAD.WIDE R10, R0, 0x2, R20 ;  /* 0x00000002000a7825 */ /* 0x008fc600078e0214 */
[----:B------:R4:W2:Y:S01]  /*14310*/  LDG.E.U16 R21, [R4.64] ;  /* 0x0000000404157981 */ /* 0x0008a2000c1e1500 */
[----:B-1----:R-:W-:-:S03]  /*14320*/  IMAD.WIDE R6, R0, 0x2, R22 ;  /* 0x0000000200067825 */ /* 0x002fc600078e0216 */
[----:B--2---:R1:W2:Y:S04]  /*14330*/  LDG.E.U16 R27, [R12.64] ;  /* 0x000000040c1b7981 */ /* 0x0042a8000c1e1500 */
[----:B------:R1:W-:Y:S04]  /*14340*/  STL [R1+0x9a0], R25 ;  /* 0x0009a01901007387 */ /* 0x0003e80000100800 */
[----:B------:R-:W2:Y:S01]  /*14350*/  LDL.64 R22, [R1+0x29e0] ;  /* 0x0029e00001167983 */ /* 0x000ea20000100a00 */
[----:B0-----:R-:W-:-:S03]  /*14360*/  IMAD.WIDE R8, R0, 0x2, R18 ;  /* 0x0000000200087825 */ /* 0x001fc600078e0212 */
[----:B------:R-:W2:Y:S04]  /*14370*/  LDL.64 R2, [R1+0x29e8] ;  /* 0x0029e80001027983 */ /* 0x000ea80000100a00 */
[----:B-1----:R-:W2:Y:S04]  /*14380*/  LDL.64 R24, [R1+0x29f0] ;  /* 0x0029f00001187983 */ /* 0x002ea80000100a00 */
[----:B------:R-:W2:Y:S04]  /*14390*/  LDL.64 R18, [R1+0x2028] ;  /* 0x0020280001127983 */ /* 0x000ea80000100a00 */
[----:B------:R0:W-:Y:S04]  /*143a0*/  STL [R1+0x99c], R29 ;  /* 0x00099c1d01007387 */ /* 0x0001e80000100800 */
[----:B0-----:R0:W2:Y:S01]  /*143b0*/  LDG.E.U16 R29, [R6.64] ;  /* 0x00000004061d7981 */ /* 0x0010a2000c1e1500 */
[----:B------:R-:W-:-:S04]  /*143c0*/  IMAD.WIDE R12, R0, 0x2, R16 ;  /* 0x00000002000c7825 */ /* 0x000fc800078e0210 */
[C---:B----4-:R-:W-:Y:S01]  /*143d0*/  IMAD.WIDE R4, R0.reuse, 0x2, R14 ;  /* 0x0000000200047825 */ /* 0x050fe200078e020e */
[----:B------:R1:W-:Y:S04]  /*143e0*/  STL [R1+0x998], R28 ;  /* 0x0009981c01007387 */ /* 0x0003e80000100800 */
[----:B------:R4:W-:Y:S04]  /*143f0*/  STL [R1+0x994], R26 ;  /* 0x0009941a01007387 */ /* 0x0009e80000100800 */
[----:B------:R-:W3:Y:S04]  /*14400*/  LDL.64 R16, [R1+0x29d8] ;  /* 0x0029d80001107983 */ /* 0x000ee80000100a00 */
[----:B-1----:R1:W3:Y:S04]  /*14410*/  LDG.E.U16 R28, [R8.64] ;  /* 0x00000004081c7981 */ /* 0x0022e8000c1e1500 */
[----:B----4-:R4:W3:Y:S04]  /*14420*/  LDG.E.U16 R26, [R10.64] ;  /* 0x000000040a1a7981 */ /* 0x0108e8000c1e1500 */
[----:B--2---:R2:W-:Y:S04]  /*14430*/  STL [R1+0x990], R27 ;  /* 0x0009901b01007387 */ /* 0x0045e80000100800 */
[----:B------:R0:W-:Y:S01]  /*14440*/  STL [R1+0x98c], R21 ;  /* 0x00098c1501007387 */ /* 0x0001e20000100800 */
[----:B----4-:R-:W-:-:S03]  /*14450*/  IMAD.WIDE R10, R0, 0x2, R22 ;  /* 0x00000002000a7825 */ /* 0x010fc600078e0216 */
[----:B------:R-:W4:Y:S04]  /*14460*/  LDL.64 R14, [R1+0x29c8] ;  /* 0x0029c800010e7983 */ /* 0x000f280000100a00 */
[----:B--2---:R2:W4:Y:S01]  /*14470*/  LDG.E.U16 R27, [R12.64] ;  /* 0x000000040c1b7981 */ /* 0x004522000c1e1500 */
[----:B0-----:R-:W-:-:S03]  /*14480*/  IMAD.WIDE R6, R0, 0x2, R24 ;  /* 0x0000000200067825 */ /* 0x001fc600078e0218 */
[----:B------:R-:W4:Y:S04]  /*14490*/  LDL.64 R20, [R1+0x29d0] ;  /* 0x0029d00001147983 */ /* 0x000f280000100a00 */
[----:B------:R-:W4:Y:S04]  /*144a0*/  LDL.64 R24, [R1+0x2020] ;  /* 0x0020200001187983 */ /* 0x000f280000100a00 */
[----:B------:R3:W4:Y:S01]  /*144b0*/  LDG.E.U16 R23, [R4.64] ;  /* 0x0000000404177981 */ /* 0x000722000c1e1500 */
[----:B-1----:R-:W-:-:S03]  /*144c0*/  IMAD.WIDE R8, R0, 0x2, R2 ;  /* 0x0000000200087825 */ /* 0x002fc600078e0202 */
[----:B------:R-:W4:Y:S04]  /*144d0*/  LDL.64 R2, [R1+0x29c0] ;  /* 0x0029c00001027983 */ /* 0x000f280000100a00 */
[----:B------:R0:W-:Y:S04]  /*144e0*/  STL [R1+0x988], R29 ;  /* 0x0009881d01007387 */ /* 0x0001e80000100800 */
[----:B0-----:R0:W4:Y:S01]  /*144f0*/  LDG.E.U16 R29, [R6.64] ;  /* 0x00000004061d7981 */ /* 0x001122000c1e1500 */
[----:B--2---:R-:W-:-:S04]  /*14500*/  IMAD.WIDE R12, R0, 0x2, R18 ;  /* 0x00000002000c7825 */ /* 0x004fc800078e0212 */
[C---:B---3--:R-:W-:Y:S01]  /*14510*/  IMAD.WIDE R4, R0.reuse, 0x2, R16 ;  /* 0x0000000200047825 */ /* 0x048fe200078e0210 */
[----:B------:R1:W-:Y:S04]  /*14520*/  STL [R1+0x984], R28 ;  /* 0x0009841c01007387 */ /* 0x0003e80000100800 */
[----:B------:R2:W-:Y:S04]  /*14530*/  STL [R1+0x980], R26 ;  /* 0x0009801a01007387 */ /* 0x0005e80000100800 */
[----:B------:R-:W3:Y:S04]  /*14540*/  LDL.64 R18, [R1+0x29b8] ;  /* 0x0029b80001127983 */ /* 0x000ee80000100a00 */
[----:B-1----:R1:W3:Y:S04]  /*14550*/  LDG.E.U16 R28, [R8.64] ;  /* 0x00000004081c7981 */ /* 0x0022e8000c1e1500 */
[----:B--2---:R2:W3:Y:S04]  /*14560*/  LDG.E.U16 R26, [R10.64] ;  /* 0x000000040a1a7981 */ /* 0x0044e8000c1e1500 */
[----:B----4-:R4:W-:Y:S01]  /*14570*/  STL [R1+0x97c], R27 ;  /* 0x00097c1b01007387 */ /* 0x0109e20000100800 */
[----:B0-----:R-:W-:-:S04]  /*14580*/  IMAD.WIDE R6, R0, 0x2, R20 ;  /* 0x0000000200067825 */ /* 0x001fc800078e0214 */
[C---:B--2---:R-:W-:Y:S01]  /*14590*/  IMAD.WIDE R10, R0.reuse, 0x2, R24 ;  /* 0x00000002000a7825 */ /* 0x044fe200078e0218 */
[----:B----4-:R0:W2:Y:S04]  /*145a0*/  LDG.E.U16 R27, [R12.64] ;  /* 0x000000040c1b7981 */ /* 0x0100a8000c1e1500 */
[----:B------:R4:W-:Y:S04]  /*145b0*/  STL [R1+0x978], R23 ;  /* 0x0009781701007387 */ /* 0x0009e80000100800 */
[----:B------:R-:W2:Y:S04]  /*145c0*/  LDL.64 R20, [R1+0x29a8] ;  /* 0x0029a80001147983 */ /* 0x000ea80000100a00 */
[----:B------:R3:W2:Y:S04]  /*145d0*/  LDG.E.U16 R25, [R4.64] ;  /* 0x0000000404197981 */ /* 0x0006a8000c1e1500 */
[----:B----4-:R-:W4:Y:S01]  /*145e0*/  LDL.64 R22, [R1+0x29b0] ;  /* 0x0029b00001167983 */ /* 0x010f220000100a00 */
[----:B-1----:R-:W-:-:S03]  /*145f0*/  IMAD.WIDE R8, R0, 0x2, R14 ;  /* 0x0000000200087825 */ /* 0x002fc600078e020e */
[----:B------:R-:W4:Y:S04]  /*14600*/  LDL.64 R16, [R1+0x2018] ;  /* 0x0020180001107983 */ /* 0x000f280000100a00 */
[----:B------:R-:W4:Y:S04]  /*14610*/  LDL.64 R14, [R1+0x29a0] ;  /* 0x0029a000010e7983 */ /* 0x000f280000100a00 */
[----:B------:R1:W-:Y:S04]  /*14620*/  STL [R1+0x974], R29 ;  /* 0x0009741d01007387 */ /* 0x0003e80000100800 */
[----:B-1----:R4:W4:Y:S01]  /*14630*/  LDG.E.U16 R29, [R6.64] ;  /* 0x00000004061d7981 */ /* 0x002922000c1e1500 */
[----:B0-----:R-:W-:-:S04]  /*14640*/  IMAD.WIDE R12, R0, 0x2, R2 ;  /* 0x00000002000c7825 */ /* 0x001fc800078e0202 */
[C---:B---3--:R-:W-:Y:S01]  /*14650*/  IMAD.WIDE R4, R0.reuse, 0x2, R18 ;  /* 0x0000000200047825 */ /* 0x048fe200078e0212 */
[----:B------:R0:W-:Y:S04]  /*14660*/  STL [R1+0x970], R28 ;  /* 0x0009701c01007387 */ /* 0x0001e80000100800 */
[----:B------:R1:W-:Y:S04]  /*14670*/  STL [R1+0x968], R26 ;  /* 0x0009681a01007387 */ /* 0x0003e80000100800 */
[----:B------:R-:W3:Y:S04]  /*14680*/  LDL.64 R2, [R1+0x2998] ;  /* 0x0029980001027983 */ /* 0x000ee80000100a00 */
[----:B0-----:R0:W3:Y:S04]  /*14690*/  LDG.E.U16 R28, [R8.64] ;  /* 0x00000004081c7981 */ /* 0x0010e8000c1e1500 */
[----:B-1----:R1:W3:Y:S04]  /*146a0*/  LDG.E.U16 R26, [R10.64] ;  /* 0x000000040a1a7981 */ /* 0x0022e8000c1e1500 */
[----:B--2---:R2:W-:Y:S01]  /*146b0*/  STL [R1+0x964], R27 ;  /* 0x0009641b01007387 */ /* 0x0045e20000100800 */
[----:B-1----:R-:W-:-:S03]  /*146c0*/  IMAD.WIDE R10, R0, 0x2, R20 ;  /* 0x00000002000a7825 */ /* 0x002fc600078e0214 */
[----:B------:R3:W3:Y:S04]  /*146d0*/  LDG.E.U16 R21, [R4.64] ;  /* 0x0000000404157981 */ /* 0x0006e8000c1e1500 */
[----:B--2---:R1:W2:Y:S01]  /*146e0*/  LDG.E.U16 R27, [R12.64] ;  /* 0x000000040c1b7981 */ /* 0x0042a2000c1e1500 */
[----:B----4-:R-:W-:-:S03]  /*146f0*/  IMAD.WIDE R6, R0, 0x2, R22 ;  /* 0x0000000200067825 */ /* 0x010fc600078e0216 */
[----:B------:R4:W-:Y:S04]  /*14700*/  STL [R1+0x960], R25 ;  /* 0x0009601901007387 */ /* 0x0009e80000100800 */
[----:B------:R-:W2:Y:S01]  /*14710*/  LDL.64 R22, [R1+0x2988] ;  /* 0x0029880001167983 */ /* 0x000ea20000100a00 */
[----:B0-----:R-:W-:-:S03]  /*14720*/  IMAD.WIDE R8, R0, 0x2, R16 ;  /* 0x0000000200087825 */ /* 0x001fc600078e0210 */
[----:B------:R-:W2:Y:S04]  /*14730*/  LDL.64 R18, [R1+0x2990] ;  /* 0x0029900001127983 */ /* 0x000ea80000100a00 */
[----:B----4-:R-:W4:Y:S04]  /*14740*/  LDL.64 R24, [R1+0x2010] ;  /* 0x0020100001187983 */ /* 0x010f280000100a00 */
[----:B------:R-:W4:Y:S04]  /*14750*/  LDL.64 R16, [R1+0x2980] ;  /* 0x0029800001107983 */ /* 0x000f280000100a00 */
[----:B------:R0:W-:Y:S04]  /*14760*/  STL [R1+0x95c], R29 ;  /* 0x00095c1d01007387 */ /* 0x0001e80000100800 */
[----:B0-----:R4:W4:Y:S01]  /*14770*/  LDG.E.U16 R29, [R6.64] ;  /* 0x00000004061d7981 */ /* 0x001922000c1e1500 */
[----:B-1----:R-:W-:-:S04]  /*14780*/  IMAD.WIDE R12, R0, 0x2, R14 ;  /* 0x00000002000c7825 */ /* 0x002fc800078e020e */
[C---:B---3--:R-:W-:Y:S01]  /*14790*/  IMAD.WIDE R4, R0.reuse, 0x2, R2 ;  /* 0x0000000200047825 */ /* 0x048fe200078e0202 */
[----:B------:R0:W-:Y:S04]  /*147a0*/  STL [R1+0x958], R28 ;  /* 0x0009581c01007387 */ /* 0x0001e80000100800 */
[----:B------:R1:W-:Y:S04]  /*147b0*/  STL [R1+0x954], R26 ;  /* 0x0009541a01007387 */ /* 0x0003e80000100800 */
[----:B------:R-:W3:Y:S04]  /*147c0*/  LDL.64 R14, [R1+0x2008] ;  /* 0x00200800010e7983 */ /* 0x000ee80000100a00 */
[----:B0-----:R0:W3:Y:S04]  /*147d0*/  LDG.E.U16 R28, [R8.64] ;  /* 0x00000004081c7981 */ /* 0x0010e8000c1e1500 */
[----:B-1----:R1:W3:Y:S04]  /*147e0*/  LDG.E.U16 R26, [R10.64] ;  /* 0x000000040a1a7981 */ /* 0x0022e8000c1e1500 */
[----:B--2---:R2:W-:Y:S04]  /*147f0*/  STL [R1+0x950], R27 ;  /* 0x0009501b01007387 */ /* 0x0045e80000100800 */
[----:B------:R0:W-:Y:S01]  /*14800*/  STL [R1+0x94c], R21 ;  /* 0x00094c1501007387 */ /* 0x0001e20000100800 */
[----:B-1----:R-:W-:-:S03]  /*14810*/  IMAD.WIDE R10, R0, 0x2, R22 ;  /* 0x00000002000a7825 */ /* 0x002fc600078e0216 */
[----:B------:R-:W3:Y:S04]  /*14820*/  LDL.64 R2, [R1+0x2970] ;  /* 0x0029700001027983 */ /* 0x000ee80000100a00 */
[----:B--2---:R1:W2:Y:S01]  /*14830*/  LDG.E.U16 R27, [R12.64] ;  /* 0x000000040c1b7981 */ /* 0x0042a2000c1e1500 */
[----:B----4-:R-:W-:-:S03]  /*14840*/  IMAD.WIDE R6, R0, 0x2, R24 ;  /* 0x0000000200067825 */ /* 0x010fc600078e0218 */
[----:B0-----:R-:W4:Y:S04]  /*14850*/  LDL.64 R20, [R1+0x2978] ;  /* 0x0029780001147983 */ /* 0x001f280000100a00 */
[----:B------:R-:W4:Y:S04]  /*14860*/  LDL.64 R24, [R1+0x2968] ;  /* 0x0029680001187983 */ /* 0x000f280000100a00 */
[----:B------:R3:W4:Y:S01]  /*14870*/  LDG.E.U16 R23, [R4.64] ;  /* 0x0000000404177981 */ /* 0x000722000c1e1500 */
[----:B------:R-:W-:-:S03]  /*14880*/  IMAD.WIDE R8, R0, 0x2, R18 ;  /* 0x0000000200087825 */ /* 0x000fc600078e0212 */
        /* <DEDUP_REMOVED lines=10> */
[----:B--2---:R2:W-:Y:S01]  /*14930*/  STL [R1+0x93c], R27 ;  /* 0x00093c1b01007387 */ /* 0x0045e20000100800 */
[----:B----4-:R-:W-:-:S04]  /*14940*/  IMAD.WIDE R6, R0, 0x2, R20 ;  /* 0x0000000200067825 */ /* 0x010fc800078e0214 */
[C---:B-1----:R-:W-:Y:S01]  /*14950*/  IMAD.WIDE R10, R0.reuse, 0x2, R24 ;  /* 0x00000002000a7825 */ /* 0x042fe200078e0218 */
[----:B--2---:R1:W2:Y:S04]  /*14960*/  LDG.E.U16 R27, [R12.64] ;  /* 0x000000040c1b7981 */ /* 0x0042a8000c1e1500 */
[----:B------:R4:W-:Y:S04]  /*14970*/  STL [R1+0x938], R23 ;  /* 0x0009381701007387 */ /* 0x0009e80000100800 */
[----:B------:R-:W2:Y:S04]  /*14980*/  LDL.64 R20, [R1+0x1ff8] ;  /* 0x001ff80001147983 */ /* 0x000ea80000100a00 */
[----:B------:R3:W2:Y:S04]  /*14990*/  LDG.E.U16 R25, [R4.64] ;  /* 0x0000000404197981 */ /* 0x0006a8000c1e1500 */
[----:B----4-:R-:W4:Y:S01]  /*149a0*/  LDL.64 R22, [R1+0x2958] ;  /* 0x0029580001167983 */ /* 0x010f220000100a00 */
[----:B0-----:R-:W-:-:S03]  /*149b0*/  IMAD.WIDE R8, R0, 0x2, R2 ;  /* 0x0000000200087825 */ /* 0x001fc600078e0202 */
[----:B------:R-:W4:Y:S04]  /*149c0*/  LDL.64 R14, [R1+0x2950] ;  /* 0x00295000010e7983 */ /* 0x000f280000100a00 */
        /* <DEDUP_REMOVED lines=12> */
[----:B--2---:R1:W2:Y:S04]  /*14a90*/  LDG.E.U16 R27, [R12.64] ;  /* 0x000000040c1b7981 */ /* 0x0042a8000c1e1500 */
[----:B------:R0:W-:Y:S01]  /*14aa0*/  STL [R1+0x924], R25 ;  /* 0x0009241901007387 */ /* 0x0001e20000100800 */
[----:B----4-:R-:W-:-:S03]  /*14ab0*/  IMAD.WIDE R6, R0, 0x2, R22 ;  /* 0x0000000200067825 */ /* 0x010fc600078e0216 */
[----:B------:R-:W2:Y:S04]  /*14ac0*/  LDL.64 R22, [R1+0x2930] ;  /* 0x0029300001167983 */ /* 0x000ea80000100a00 */
[----:B------:R3:W2:Y:S04]  /*14ad0*/  LDG.E.U16 R21, [R4.64] ;  /* 0x0000000404157981 */ /* 0x0006a8000c1e1500 */
[----:B0-----:R-:W2:Y:S01]  /*14ae0*/  LDL.64 R24, [R1+0x2938] ;  /* 0x0029380001187983 */ /* 0x001ea20000100a00 */
[----:B------:R-:W-:-:S03]  /*14af0*/  IMAD.WIDE R8, R0, 0x2, R14 ;  /* 0x0000000200087825 */ /* 0x000fc600078e020e */
[----:B------:R-:W2:Y:S04]  /*14b00*/  LDL.64 R16, [R1+0x1ff0] ;  /* 0x001ff00001107983 */ /* 0x000ea80000100a00 */
[----:B------:R-:W2:Y:S04]  /*14b10*/  LDL.64 R14, [R1+0x2928] ;  /* 0x00292800010e7983 */ /* 0x000ea80000100a00 */
[----:B------:R0:W-:Y:S04]  /*14b20*/  STL [R1+0x920], R29 ;  /* 0x0009201d01007387 */ /* 0x0001e80000100800 */
[----:B0-----:R0:W2:Y:S01]  /*14b30*/  LDG.E.U16 R29, [R6.64] ;  /* 0x00000004061d7981 */ /* 0x0010a2000c1e1500 */
[----:B-1----:R-:W-:-:S04]  /*14b40*/  IMAD.WIDE R12, R0, 0x2, R2 ;  /* 0x00000002000c7825 */ /* 0x002fc800078e0202 */
[C---:B---3--:R-:W-:Y:S01]  /*14b50*/  IMAD.WIDE R4, R0.reuse, 0x2, R18 ;  /* 0x0000000200047825 */ /* 0x048fe200078e0212 */
[----:B------:R1:W-:Y:S04]  /*14b60*/  STL [R1+0x91c], R28 ;  /* 0x00091c1c01007387 */ /* 0x0003e80000100800 */
[----:B------:R3:W-:Y:S04]  /*14b70*/  STL [R1+0x918], R26 ;  /* 0x0009181a01007387 */ /* 0x0007e80000100800 */
[----:B------:R-:W4:Y:S04]  /*14b80*/  LDL.64 R2, [R1+0x2920] ;  /* 0x0029200001027983 */ /* 0x000f280000100a00 */
[----:B-1----:R1:W4:Y:S04]  /*14b90*/  LDG.E.U16 R28, [R8.64] ;  /* 0x00000004081c7981 */ /* 0x002328000c1e1500 */
[----:B---3--:R3:W4:Y:S04]  /*14ba0*/  LDG.E.U16 R26, [R10.64] ;  /* 0x000000040a1a7981 */ /* 0x008728000c1e1500 */
[----:B--2---:R2:W-:Y:S01]  /*14bb0*/  STL [R1+0x914], R27 ;  /* 0x0009141b01007387 */ /* 0x0045e20000100800 */
[----:B---3--:R-:W-:-:S03]  /*14bc0*/  IMAD.WIDE R10, R0, 0x2, R22 ;  /* 0x00000002000a7825 */ /* 0x008fc600078e0216 */
[----:B------:R4:W3:Y:S04]  /*14bd0*/  LDG.E.U16 R23, [R4.64] ;  /* 0x0000000404177981 */ /* 0x0008e8000c1e1500 */
[----:B--2---:R2:W3:Y:S01]  /*14be0*/  LDG.E.U16 R27, [R12.64] ;  /* 0x000000040c1b7981 */ /* 0x0044e2000c1e1500 */
[----:B0-----:R-:W-:-:S03]  /*14bf0*/  IMAD.WIDE R6, R0, 0x2, R24 ;  /* 0x0000000200067825 */ /* 0x001fc600078e0218 */
[----:B------:R0:W-:Y:S04]  /*14c00*/  STL [R1+0x910], R21 ;  /* 0x0009101501007387 */ /* 0x0001e80000100800 */
[----:B------:R-:W3:Y:S01]  /*14c10*/  LDL.64 R24, [R1+0x2910] ;  /* 0x0029100001187983 */ /* 0x000ee20000100a00 */
[----:B-1----:R-:W-:-:S03]  /*14c20*/  IMAD.WIDE R8, R0, 0x2, R16 ;  /* 0x0000000200087825 */ /* 0x002fc600078e0210 */
[----:B------:R-:W3:Y:S04]  /*14c30*/  LDL.64 R18, [R1+0x2918] ;  /* 0x0029180001127983 */ /* 0x000ee80000100a00 */
[----:B0-----:R-:W3:Y:S04]  /*14c40*/  LDL.64 R20, [R1+0x1fe8] ;  /* 0x001fe80001147983 */ /* 0x001ee80000100a00 */
[----:B------:R-:W3:Y:S04]  /*14c50*/  LDL.64 R16, [R1+0x2908] ;  /* 0x0029080001107983 */ /* 0x000ee80000100a00 */
[----:B------:R0:W-:Y:S04]  /*14c60*/  STL [R1+0x90c], R29 ;  /* 0x00090c1d01007387 */ /* 0x0001e80000100800 */
[----:B0-----:R0:W3:Y:S01]  /*14c70*/  LDG.E.U16 R29, [R6.64] ;  /* 0x00000004061d7981 */ /* 0x0010e2000c1e1500 */
[----:B--2---:R-:W-:-:S04]  /*14c80*/  IMAD.WIDE R12, R0, 0x2, R14 ;  /* 0x00000002000c7825 */ /* 0x004fc800078e020e */
[C---:B----4-:R-:W-:Y:S01]  /*14c90*/  IMAD.WIDE R4, R0.reuse, 0x2, R2 ;  /* 0x0000000200047825 */ /* 0x050fe200078e0202 */
[----:B------:R1:W-:Y:S04]  /*14ca0*/  STL [R1+0x908], R28 ;  /* 0x0009081c01007387 */ /* 0x0003e80000100800 */
[----:B------:R2:W-:Y:S04]  /*14cb0*/  STL [R1+0x904], R26 ;  /* 0x0009041a01007387 */ /* 0x0005e80000100800 */
[----:B------:R-:W4:Y:S04]  /*14cc0*/  LDL.64 R14, [R1+0x1fe0] ;  /* 0x001fe000010e7983 */ /* 0x000f280000100a00 */
[----:B-1----:R1:W4:Y:S04]  /*14cd0*/  LDG.E.U16 R28, [R8.64] ;  /* 0x00000004081c7981 */ /* 0x002328000c1e1500 */
[----:B--2---:R2:W4:Y:S04]  /*14ce0*/  LDG.E.U16 R26, [R10.64] ;  /* 0x000000040a1a7981 */ /* 0x004528000c1e1500 */
[----:B---3--:R3:W-:Y:S04]  /*14cf0*/  STL [R1+0x900], R27 ;  /* 0x0009001b01007387 */ /* 0x0087e80000100800 */
[----:B------:R0:W-:Y:S01]  /*14d00*/  STL [R1+0x8fc], R23 ;  /* 0x0008fc1701007387 */ /* 0x0001e20000100800 */
[----:B--2---:R-:W-:-:S03]  /*14d10*/  IMAD.WIDE R10, R0, 0x2, R24 ;  /* 0x00000002000a7825 */ /* 0x004fc600078e0218 */
[----:B------:R-:W2:Y:S04]  /*14d20*/  LDL.64 R2, [R1+0x28f8] ;  /* 0x0028f80001027983 */ /* 0x000ea80000100a00 */
[----:B---3--:R3:W2:Y:S01]  /*14d30*/  LDG.E.U16 R27, [R12.64] ;  /* 0x000000040c1b7981 */ /* 0x0086a2000c1e1500 */
[----:B0-----:R-:W-:-:S03]  /*14d40*/  IMAD.WIDE R6, R0, 0x2, R20 ;  /* 0x0000000200067825 */ /* 0x001fc600078e0214 */
[----:B------:R-:W2:Y:S04]  /*14d50*/  LDL.64 R22, [R1+0x2900] ;  /* 0x0029000001167983 */ /* 0x000ea80000100a00 */
[----:B------:R-:W2:Y:S04]  /*14d60*/  LDL.64 R20, [R1+0x28f0] ;  /* 0x0028f00001147983 */ /* 0x000ea80000100a00 */
[----:B------:R4:W2:Y:S01]  /*14d70*/  LDG.E.U16 R25, [R4.64] ;  /* 0x0000000404197981 */ /* 0x0008a2000c1e1500 */
[----:B-1----:R-:W-:-:S03]  /*14d80*/  IMAD.WIDE R8, R0, 0x2, R18 ;  /* 0x0000000200087825 */ /* 0x002fc600078e0212 */
[----:B------:R-:W2:Y:S04]  /*14d90*/  LDL.64 R18, [R1+0x1fd8] ;  /* 0x001fd80001127983 */ /* 0x000ea80000100a00 */
[----:B------:R0:W-:Y:S04]  /*14da0*/  STL [R1+0x8f8], R29 ;  /* 0x0008f81d01007387 */ /* 0x0001e80000100800 */
[----:B0-----:R0:W2:Y:S01]  /*14db0*/  LDG.E.U16 R29, [R6.64] ;  /* 0x00000004061d7981 */ /* 0x0010a2000c1e1500 */
[----:B---3--:R-:W-:-:S04]  /*14dc0*/  IMAD.WIDE R12, R0, 0x2, R16 ;  /* 0x00000002000c7825 */ /* 0x008fc800078e0210 */
[C---:B----4-:R-:W-:Y:S01]  /*14dd0*/  IMAD.WIDE R4, R0.reuse, 0x2, R14 ;  /* 0x0000000200047825 */ /* 0x050fe200078e020e */
[----:B------:R1:W-:Y:S04]  /*14de0*/  STL [R1+0x8f4], R28 ;  /* 0x0008f41c01007387 */ /* 0x0003e80000100800 */
[----:B------:R3:W-:Y:S04]  /*14df0*/  STL [R1+0x8f0], R26 ;  /* 0x0008f01a01007387 */ /* 0x0007e80000100800 */
[----:B------:R-:W4:Y:S04]  /*14e00*/  LDL.64 R16, [R1+0x28e8] ;  /* 0x0028e80001107983 */ /* 0x000f280000100a00 */
[----:B-1----:R1:W4:Y:S04]  /*14e10*/  LDG.E.U16 R28, [R8.64] ;  /* 0x00000004081c7981 */ /* 0x002328000c1e1500 */
[----:B---3--:R3:W4:Y:S04]  /*14e20*/  LDG.E.U16 R26, [R10.64] ;  /* 0x000000040a1a7981 */ /* 0x008728000c1e1500 */
[----:B--2---:R2:W-:Y:S01]  /*14e30*/  STL [R1+0x8ec], R27 ;  /* 0x0008ec1b01007387 */ /* 0x0045e20000100800 */
[----:B0-----:R-:W-:-:S04]  /*14e40*/  IMAD.WIDE R6, R0, 0x2, R22 ;  /* 0x0000000200067825 */ /* 0x001fc800078e0216 */
[C---:B---3--:R-:W-:Y:S01]  /*14e50*/  IMAD.WIDE R10, R0.reuse, 0x2, R20 ;  /* 0x00000002000a7825 */ /* 0x048fe200078e0214 */
[----:B--2---:R0:W2:Y:S04]  /*14e60*/  LDG.E.U16 R27, [R12.64] ;  /* 0x000000040c1b7981 */ /* 0x0040a8000c1e1500 */
[----:B------:R3:W-:Y:S04]  /*14e70*/  STL [R1+0x8e8], R25 ;  /* 0x0008e81901007387 */ /* 0x0007e80000100800 */
[----:B------:R-:W2:Y:S04]  /*14e80*/  LDL.64 R22, [R1+0x1fd0] ;  /* 0x001fd00001167983 */ /* 0x000ea80000100a00 */
[----:B------:R4:W2:Y:S04]  /*14e90*/  LDG.E.U16 R21, [R4.64] ;  /* 0x0000000404157981 */ /* 0x0008a8000c1e1500 */
[----:B---3--:R-:W3:Y:S01]  /*14ea0*/  LDL.64 R24, [R1+0x28e0] ;  /* 0x0028e00001187983 */ /* 0x008ee20000100a00 */
[----:B-1----:R-:W-:-:S03]  /*14eb0*/  IMAD.WIDE R8, R0, 0x2, R2 ;  /* 0x0000000200087825 */ /* 0x002fc600078e0202 */
[----:B------:R-:W3:Y:S04]  /*14ec0*/  LDL.64 R14, [R1+0x28d8] ;  /* 0x0028d800010e7983 */ /* 0x000ee80000100a00 */
[----:B------:R-:W3:Y:S04]  /*14ed0*/  LDL.64 R2, [R1+0x28d0] ;  /* 0x0028d00001027983 */ /* 0x000ee80000100a00 */
[----:B------:R1:W-:Y:S04]  /*14ee0*/  STL [R1+0x8e4], R29 ;  /* 0x0008e41d01007387 */ /* 0x0003e80000100800 */
[----:B-1----:R3:W3:Y:S01]  /*14ef0*/  LDG.E.U16 R29, [R6.64] ;  /* 0x00000004061d7981 */ /* 0x0026e2000c1e1500 */
[----:B0-----:R-:W-:-:S04]  /*14f00*/  IMAD.WIDE R12, R0, 0x2, R18 ;  /* 0x00000002000c7825 */ /* 0x001fc800078e0212 */
[C---:B----4-:R-:W-:Y:S01]  /*14f10*/  IMAD.WIDE R4, R0.reuse, 0x2, R16 ;  /* 0x0000000200047825 */ /* 0x050fe200078e0210 */
[----:B------:R0:W-:Y:S04]  /*14f20*/  STL [R1+0x8e0], R28 ;  /* 0x0008e01c01007387 */ /* 0x0001e80000100800 */
[----:B------:R1:W-:Y:S04]  /*14f30*/  STL [R1+0x8dc], R26 ;  /* 0x0008dc1a01007387 */ /* 0x0003e80000100800 */
[----:B------:R-:W4:Y:S04]  /*14f40*/  LDL.64 R18, [R1+0x28c8] ;  /* 0x0028c80001127983 */ /* 0x000f280000100a00 */
[----:B0-----:R0:W4:Y:S04]  /*14f50*/  LDG.E.U16 R28, [R8.64] ;  /* 0x00000004081c7981 */ /* 0x001128000c1e1500 */
[----:B-1----:R1:W4:Y:S04]  /*14f60*/  LDG.E.U16 R26, [R10.64] ;  /* 0x000000040a1a7981 */ /* 0x002328000c1e1500 */
[----:B--2---:R2:W-:Y:S01]  /*14f70*/  STL [R1+0x8d8], R27 ;  /* 0x0008d81b01007387 */ /* 0x0045e20000100800 */
[----:B-1----:R-:W-:-:S03]  /*14f80*/  IMAD.WIDE R10, R0, 0x2, R22 ;  /* 0x00000002000a7825 */ /* 0x002fc600078e0216 */
[----:B------:R4:W4:Y:S04]  /*14f90*/  LDG.E.U16 R23, [R4.64] ;  /* 0x0000000404177981 */ /* 0x000928000c1e1500 */
[----:B--2---:R1:W2:Y:S01]  /*14fa0*/  LDG.E.U16 R27, [R12.64] ;  /* 0x000000040c1b7981 */ /* 0x0042a2000c1e1500 */
[----:B---3--:R-:W-:-:S03]  /*14fb0*/  IMAD.WIDE R6, R0, 0x2, R24 ;  /* 0x0000000200067825 */ /* 0x008fc600078e0218 */
[----:B------:R3:W-:Y:S04]  /*14fc0*/  STL [R1+0x8d4], R21 ;  /* 0x0008d41501007387 */ /* 0x0007e80000100800 */
[----:B------:R-:W2:Y:S01]  /*14fd0*/  LDL.64 R24, [R1+0x28b8] ;  /* 0x0028b80001187983 */ /* 0x000ea20000100a00 */
[----:B0-----:R-:W-:-:S03]  /*14fe0*/  IMAD.WIDE R8, R0, 0x2, R14 ;  /* 0x0000000200087825 */ /* 0x001fc600078e020e */
[----:B------:R-:W2:Y:S04]  /*14ff0*/  LDL.64 R16, [R1+0x1fc8] ;  /* 0x001fc80001107983 */ /* 0x000ea80000100a00 */
[----:B---3--:R-:W3:Y:S04]  /*15000*/  LDL.64 R20, [R1+0x28c0] ;  /* 0x0028c00001147983 */ /* 0x008ee80000100a00 */
[----:B------:R-:W3:Y:S04]  /*15010*/  LDL.64 R14, [R1+0x28b0] ;  /* 0x0028b000010e7983 */ /* 0x000ee80000100a00 */
[----:B------:R0:W-:Y:S04]  /*15020*/  STL [R1+0x8d0], R29 ;  /* 0x0008d01d01007387 */ /* 0x0001e80000100800 */
[----:B0-----:R3:W3:Y:S01]  /*15030*/  LDG.E.U16 R29, [R6.64] ;  /* 0x00000004061d7981 */ /* 0x0016e2000c1e1500 */
[----:B-1----:R-:W-:-:S04]  /*15040*/  IMAD.WIDE R12, R0, 0x2, R2 ;  /* 0x00000002000c7825 */ /* 0x002fc800078e0202 */
[C---:B----4-:R-:W-:Y:S01]  /*15050*/  IMAD.WIDE R4, R0.reuse, 0x2, R18 ;  /* 0x0000000200047825 */ /* 0x050fe200078e0212 */
[----:B------:R0:W-:Y:S04]  /*15060*/  STL [R1+0x8cc], R28 ;  /* 0x0008cc1c01007387 */ /* 0x0001e80000100800 */
[----:B------:R1:W-:Y:S04]  /*15070*/  STL [R1+0x8c8], R26 ;  /* 0x0008c81a01007387 */ /* 0x0003e80000100800 */
[----:B------:R-:W4:Y:S04]  /*15080*/  LDL.64 R2, [R1+0x28a8] ;  /* 0x0028a80001027983 */ /* 0x000f280000100a00 */
[----:B0-----:R0:W4:Y:S04]  /*15090*/  LDG.E.U16 R28, [R8.64] ;  /* 0x00000004081c7981 */ /* 0x001128000c1e1500 */
[----:B-1----:R1:W4:Y:S04]  /*150a0*/  LDG.E.U16 R26, [R10.64] ;  /* 0x000000040a1a7981 */ /* 0x002328000c1e1500 */
[----:B--2---:R2:W-:Y:S04]  /*150b0*/  STL [R1+0x8c4], R27 ;  /* 0x0008c41b01007387 */ /* 0x0045e80000100800 */
[----:B------:R0:W-:Y:S01]  /*150c0*/  STL [R1+0x8c0], R23 ;  /* 0x0008c01701007387 */ /* 0x0001e20000100800 */
[----:B-1----:R-:W-:-:S03]  /*150d0*/  IMAD.WIDE R10, R0, 0x2, R24 ;  /* 0x00000002000a7825 */ /* 0x002fc600078e0218 */
[----:B------:R-:W4:Y:S04]  /*150e0*/  LDL.64 R18, [R1+0x28a0] ;  /* 0x0028a00001127983 */ /* 0x000f280000100a00 */
[----:B--2---:R1:W2:Y:S01]  /*150f0*/  LDG.E.U16 R27, [R12.64] ;  /* 0x000000040c1b7981 */ /* 0x0042a2000c1e1500 */
[----:B---3--:R-:W-:-:S03]  /*15100*/  IMAD.WIDE R6, R0, 0x2, R20 ;  /* 0x0000000200067825 */ /* 0x008fc600078e0214 */
[----:B0-----:R-:W3:Y:S04]  /*15110*/  LDL.64 R22, [R1+0x1fc0] ;  /* 0x001fc00001167983 */ /* 0x001ee80000100a00 */
[----:B------:R-:W3:Y:S04]  /*15120*/  LDL.64 R20, [R1+0x2898] ;  /* 0x0028980001147983 */ /* 0x000ee80000100a00 */
[----:B------:R4:W3:Y:S01]  /*15130*/  LDG.E.U16 R25, [R4.64] ;  /* 0x0000000404197981 */ /* 0x0008e2000c1e1500 */
[----:B------:R-:W-:-:S03]  /*15140*/  IMAD.WIDE R8, R0, 0x2, R16 ;  /* 0x0000000200087825 */ /* 0x000fc600078e0210 */
        /* <DEDUP_REMOVED lines=10> */
[----:B--2---:R2:W-:Y:S01]  /*151f0*/  STL [R1+0x8b0], R27 ;  /* 0x0008b01b01007387 */ /* 0x0045e20000100800 */
[----:B---3--:R-:W-:-:S04]  /*15200*/  IMAD.WIDE R6, R0, 0x2, R22 ;  /* 0x0000000200067825 */ /* 0x008fc800078e0216 */
[C---:B-1----:R-:W-:Y:S01]  /*15210*/  IMAD.WIDE R10, R0.reuse, 0x2, R20 ;  /* 0x00000002000a7825 */ /* 0x042fe200078e0214 */
[----:B--2---:R1:W2:Y:S04]  /*15220*/  LDG.E.U16 R27, [R12.64] ;  /* 0x000000040c1b7981 */ /* 0x0042a8000c1e1500 */
[----:B------:R3:W-:Y:S04]  /*15230*/  STL [R1+0x8ac], R25 ;  /* 0x0008ac1901007387 */ /* 0x0007e80000100800 */
[----:B------:R-:W2:Y:S04]  /*15240*/  LDL.64 R22, [R1+0x2878] ;  /* 0x0028780001167983 */ /* 0x000ea80000100a00 */
[----:B------:R4:W2:Y:S04]  /*15250*/  LDG.E.U16 R21, [R4.64] ;  /* 0x0000000404157981 */ /* 0x0008a8000c1e1500 */
[----:B---3--:R-:W3:Y:S01]  /*15260*/  LDL.64 R24, [R1+0x2888] ;  /* 0x0028880001187983 */ /* 0x008ee20000100a00 */
[----:B0-----:R-:W-:-:S03]  /*15270*/  IMAD.WIDE R8, R0, 0x2, R18 ;  /* 0x0000000200087825 */ /* 0x001fc600078e0212 */
[----:B------:R-:W3:Y:S04]  /*15280*/  LDL.64 R2, [R1+0x2880] ;  /* 0x0028800001027983 */ /* 0x000ee80000100a00 */
        /* <DEDUP_REMOVED lines=12> */
[----:B--2---:R1:W2:Y:S04]  /*15350*/  LDG.E.U16 R27, [R12.64] ;  /* 0x000000040c1b7981 */ /* 0x0042a8000c1e1500 */
[----:B------:R0:W-:Y:S01]  /*15360*/  STL [R1+0x898], R21 ;  /* 0x0008981501007387 */ /* 0x0001e20000100800 */
[----:B---3--:R-:W-:-:S03]  /*15370*/  IMAD.WIDE R6, R0, 0x2, R24 ;  /* 0x0000000200067825 */ /* 0x008fc600078e0218 */
        /* <DEDUP_REMOVED lines=9> */
[C---:B----4-:R-:W-:Y:S01]  /*15410*/  IMAD.WIDE R4, R0.reuse, 0x2, R16 ;  /* 0x0000000200047825 */ /* 0x050fe200078e0210 */
[----:B------:R1:W-:Y:S04]  /*15420*/  STL [R1+0x890], R28 ;  /* 0x0008901c01007387 */ /* 0x0003e80000100800 */
[----:B------:R4:W-:Y:S04]  /*15430*/  STL [R1+0x88c], R26 ;  /* 0x00088c1a01007387 */ /* 0x0009e80000100800 */
[----:B------:R-:W3:Y:S04]  /*15440*/  LDL.64 R18, [R1+0x2850] ;  /* 0x0028500001127983 */ /* 0x000ee80000100a00 */
[----:B-1----:R1:W3:Y:S04]  /*15450*/  LDG.E.U16 R28, [R8.64] ;  /* 0x00000004081c7981 */ /* 0x0022e8000c1e1500 */
[----:B----4-:R4:W3:Y:S04]  /*15460*/  LDG.E.U16 R26, [R10.64] ;  /* 0x000000040a1a7981 */ /* 0x0108e8000c1e1500 */
[----:B--2---:R2:W-:Y:S01]  /*15470*/  STL [R1+0x888], R27 ;  /* 0x0008881b01007387 */ /* 0x0045e20000100800 */
[----:B----4-:R-:W-:-:S03]  /*15480*/  IMAD.WIDE R10, R0, 0x2, R24 ;  /* 0x00000002000a7825 */ /* 0x010fc600078e0218 */
[----:B------:R3:W4:Y:S04]  /*15490*/  LDG.E.U16 R25, [R4.64] ;  /* 0x0000000404197981 */ /* 0x000728000c1e1500 */
[----:B--2---:R2:W4:Y:S01]  /*154a0*/  LDG.E.U16 R27, [R12.64] ;  /* 0x000000040c1b7981 */ /* 0x004522000c1e1500 */
[----:B0-----:R-:W-:-:S03]  /*154b0*/  IMAD.WIDE R6, R0, 0x2, R20 ;  /* 0x0000000200067825 */ /* 0x001fc600078e0214 */
[----:B------:R0:W-:Y:S04]  /*154c0*/  STL [R1+0x884], R23 ;  /* 0x0008841701007387 */ /* 0x0001e80000100800 */
[----:B------:R-:W4:Y:S01]  /*154d0*/  LDL.64 R20, [R1+0x2840] ;  /* 0x0028400001147983 */ /* 0x000f220000100a00 */
[----:B-1----:R-:W-:-:S03]  /*154e0*/  IMAD.WIDE R8, R0, 0x2, R14 ;  /* 0x0000000200087825 */ /* 0x002fc600078e020e */
[----:B------:R-:W4:Y:S04]  /*154f0*/  LDL.64 R16, [R1+0x1fa0] ;  /* 0x001fa00001107983 */ /* 0x000f280000100a00 */
[----:B0-----:R-:W4:Y:S04]  /*15500*/  LDL.64 R22, [R1+0x2848] ;  /* 0x0028480001167983 */ /* 0x001f280000100a00 */
        /* <DEDUP_REMOVED lines=10> */
[----:B----4-:R4:W-:Y:S04]  /*155b0*/  STL [R1+0x874], R27 ;  /* 0x0008741b01007387 */ /* 0x0109e80000100800 */
[----:B------:R0:W-:Y:S01]  /*155c0*/  STL [R1+0x870], R25 ;  /* 0x0008701901007387 */ /* 0x0001e20000100800 */
[----:B--2---:R-:W-:-:S03]  /*155d0*/  IMAD.WIDE R10, R0, 0x2, R20 ;  /* 0x00000002000a7825 */ /* 0x004fc600078e0214 */
[----:B------:R-:W2:Y:S04]  /*155e0*/  LDL.64 R18, [R1+0x2828] ;  /* 0x0028280001127983 */ /* 0x000ea80000100a00 */
[----:B----4-:R4:W2:Y:S01]  /*155f0*/  LDG.E.U16 R27, [R12.64] ;  /* 0x000000040c1b7981 */ /* 0x0108a2000c1e1500 */
        /* <DEDUP_REMOVED lines=8> */
[----:B----4-:R-:W-:-:S04]  /*15680*/  IMAD.WIDE R12, R0, 0x2, R14 ;  /* 0x00000002000c7825 */ /* 0x010fc800078e020e */
[C---:B---3--:R-:W-:Y:S01]  /*15690*/  IMAD.WIDE R4, R0.reuse, 0x2, R2 ;  /* 0x0000000200047825 */ /* 0x048fe200078e0202 */
        /* <DEDUP_REMOVED lines=791> */
[----:B------:R-:W2:Y:S04]  /*18810*/  LDL.64 R24, [R1+0x2370] ;  /* 0x0023700001187983 */ /* 0x000ea80000100a00 */
[----:B------:R4:W2:Y:S01]  /*18820*/  LDG.E.U16 R23, [R4.64] ;  /* 0x0000000404177981 */ /* 0x0008a2000c1e1500 */
[----:B0-----:R-:W-:-:S03]  /*18830*/  IMAD.WIDE R8, R0, 0x2, R16 ;  /* 0x0000000200087825 */ /* 0x001fc600078e0210 */
        /* <DEDUP_REMOVED lines=12> */
[----:B-1----:R-:W-:-:S03]  /*18900*/  IMAD.WIDE R8, R0, 0x2, R18 ;  /* 0x0000000200087825 */ /* 0x002fc600078e0212 */
[----:B--2---:R1:W2:Y:S01]  /*18910*/  LDG.E.U16 R27, [R12.64] ;  /* 0x000000040c1b7981 */ /* 0x0042a2000c1e1500 */
[----:B----4-:R-:W-:-:S03]  /*18920*/  IMAD.WIDE R10, R0, 0x2, R24 ;  /* 0x00000002000a7825 */ /* 0x010fc600078e0218 */
        /* <DEDUP_REMOVED lines=17> */
[----:B--2---:R2:W3:Y:S04]  /*18a40*/  LDG.E.U16 R27, [R12.64] ;  /* 0x000000040c1b7981 */ /* 0x0044e8000c1e1500 */
[----:B------:R0:W-:Y:S01]  /*18a50*/  STL [R1+0x2ec], R25 ;  /* 0x0002ec1901007387 */ /* 0x0001e20000100800 */
[----:B----4-:R-:W-:-:S03]  /*18a60*/  IMAD.WIDE R6, R0, 0x2, R22 ;  /* 0x0000000200067825 */ /* 0x010fc600078e0216 */
[----:B------:R-:W4:Y:S01]  /*18a70*/  LDL.64 R22, [R1+0x1df0] ;  /* 0x001df00001167983 */ /* 0x000f220000100a00 */
[----:B--2---:R-:W-:-:S03]  /*18a80*/  IMAD.WIDE R12, R0, 0x2, R18 ;  /* 0x00000002000c7825 */ /* 0x004fc600078e0212 */
        /* <DEDUP_REMOVED lines=11> */
[----:B------:R-:W3:Y:S04]  /*18b40*/  LDL.64 R20, [R1+0x2328] ;  /* 0x0023280001147983 */ /* 0x000ee80000100a00 */
[----:B0-----:R0:W3:Y:S04]  /*18b50*/  LDG.E.U16 R28, [R8.64] ;  /* 0x00000004081c7981 */ /* 0x0010e8000c1e1500 */
[----:B-1----:R4:W3:Y:S04]  /*18b60*/  LDG.E.U16 R26, [R10.64] ;  /* 0x000000040a1a7981 */ /* 0x0028e8000c1e1500 */
[----:B------:R1:W-:Y:S01]  /*18b70*/  STL [R1+0x2dc], R27 ;  /* 0x0002dc1b01007387 */ /* 0x0003e20000100800 */
[----:B----4-:R-:W-:-:S03]  /*18b80*/  IMAD.WIDE R10, R0, 0x2, R22 ;  /* 0x00000002000a7825 */ /* 0x010fc600078e0216 */
[----:B------:R3:W4:Y:S04]  /*18b90*/  LDG.E.U16 R23, [R4.64] ;  /* 0x0000000404177981 */ /* 0x000728000c1e1500 */
[----:B-1----:R1:W4:Y:S01]  /*18ba0*/  LDG.E.U16 R27, [R12.64] ;  /* 0x000000040c1b7981 */ /* 0x002322000c1e1500 */
[----:B--2---:R-:W-:-:S03]  /*18bb0*/  IMAD.WIDE R6, R0, 0x2, R24 ;  /* 0x0000000200067825 */ /* 0x004fc600078e0218 */
[----:B------:R2:W-:Y:S04]  /*18bc0*/  STL [R1+0x2d8], R19 ;  /* 0x0002d81301007387 */ /* 0x0005e80000100800 */
[----:B------:R-:W4:Y:S04]  /*18bd0*/  LDL.64 R16, [R1+0x1de8] ;  /* 0x001de80001107983 */ /* 0x000f280000100a00 */
[----:B------:R-:W4:Y:S01]  /*18be0*/  LDL.64 R24, [R1+0x2318] ;  /* 0x0023180001187983 */ /* 0x000f220000100a00 */
[----:B0-----:R-:W-:-:S03]  /*18bf0*/  IMAD.WIDE R8, R0, 0x2, R14 ;  /* 0x0000000200087825 */ /* 0x001fc600078e020e */
[----:B--2---:R-:W2:Y:S04]  /*18c00*/  LDL.64 R18, [R1+0x2320] ;  /* 0x0023200001127983 */ /* 0x004ea80000100a00 */
        /* <DEDUP_REMOVED lines=10> */
[----:B----4-:R4:W-:Y:S04]  /*18cb0*/  STL [R1+0x2c8], R27 ;  /* 0x0002c81b01007387 */ /* 0x0109e80000100800 */
[----:B------:R4:W-:Y:S01]  /*18cc0*/  STL [R1+0x2c4], R23 ;  /* 0x0002c41701007387 */ /* 0x0009e20000100800 */
[----:B0-----:R-:W-:-:S03]  /*18cd0*/  IMAD.WIDE R8, R0, 0x2, R16 ;  /* 0x0000000200087825 */ /* 0x001fc600078e0210 */
[----:B------:R-:W3:Y:S01]  /*18ce0*/  LDL.64 R20, [R1+0x2300] ;  /* 0x0023000001147983 */ /* 0x000ee20000100a00 */
[----:B-1----:R-:W-:-:S03]  /*18cf0*/  IMAD.WIDE R10, R0, 0x2, R24 ;  /* 0x00000002000a7825 */ /* 0x002fc600078e0218 */
[----:B----4-:R0:W4:Y:S04]  /*18d00*/  LDG.E.U16 R27, [R12.64] ;  /* 0x000000040c1b7981 */ /* 0x010128000c1e1500 */
[----:B------:R-:W4:Y:S04]  /*18d10*/  LDL.64 R22, [R1+0x1de0] ;  /* 0x001de00001167983 */ /* 0x000f280000100a00 */
[----:B------:R-:W4:Y:S04]  /*18d20*/  LDL.64 R16, [R1+0x22f0] ;  /* 0x0022f00001107983 */ /* 0x000f280000100a00 */
[----:B------:R3:W4:Y:S01]  /*18d30*/  LDG.E.U16 R25, [R4.64] ;  /* 0x0000000404197981 */ /* 0x000722000c1e1500 */
[----:B--2---:R-:W-:-:S03]  /*18d40*/  IMAD.WIDE R6, R0, 0x2, R18 ;  /* 0x0000000200067825 */ /* 0x004fc600078e0212 */
[----:B------:R-:W4:Y:S04]  /*18d50*/  LDL.64 R18, [R1+0x22f8] ;  /* 0x0022f80001127983 */ /* 0x000f280000100a00 */
[----:B------:R1:W-:Y:S04]  /*18d60*/  STL [R1+0x2c0], R29 ;  /* 0x0002c01d01007387 */ /* 0x0003e80000100800 */
[----:B-1----:R1:W4:Y:S01]  /*18d70*/  LDG.E.U16 R29, [R6.64] ;  /* 0x00000004061d7981 */ /* 0x002322000c1e1500 */
[----:B0-----:R-:W-:-:S04]  /*18d80*/  IMAD.WIDE R12, R0, 0x2, R14 ;  /* 0x00000002000c7825 */ /* 0x001fc800078e020e */
[C---:B---3--:R-:W-:Y:S01]  /*18d90*/  IMAD.WIDE R4, R0.reuse, 0x2, R2 ;  /* 0x0000000200047825 */ /* 0x048fe200078e0202 */
[----:B------:R0:W-:Y:S04]  /*18da0*/  STL [R1+0x2bc], R28 ;  /* 0x0002bc1c01007387 */ /* 0x0001e80000100800 */
[----:B------:R3:W-:Y:S04]  /*18db0*/  STL [R1+0x2b8], R26 ;  /* 0x0002b81a01007387 */ /* 0x0007e80000100800 */
[----:B------:R-:W2:Y:S04]  /*18dc0*/  LDL.64 R14, [R1+0x1dd8] ;  /* 0x001dd800010e7983 */ /* 0x000ea80000100a00 */
[----:B0-----:R0:W2:Y:S04]  /*18dd0*/  LDG.E.U16 R28, [R8.64] ;  /* 0x00000004081c7981 */ /* 0x0010a8000c1e1500 */
[----:B---3--:R3:W2:Y:S04]  /*18de0*/  LDG.E.U16 R26, [R10.64] ;  /* 0x000000040a1a7981 */ /* 0x0086a8000c1e1500 */
[----:B----4-:R4:W-:Y:S01]  /*18df0*/  STL [R1+0x2b4], R27 ;  /* 0x0002b41b01007387 */ /* 0x0109e20000100800 */
[----:B-1----:R-:W-:-:S03]  /*18e00*/  IMAD.WIDE R6, R0, 0x2, R22 ;  /* 0x0000000200067825 */ /* 0x002fc600078e0216 */
[----:B----4-:R1:W4:Y:S04]  /*18e10*/  LDG.E.U16 R27, [R12.64] ;  /* 0x000000040c1b7981 */ /* 0x010328000c1e1500 */
[----:B------:R0:W-:Y:S04]  /*18e20*/  STL [R1+0x2b0], R25 ;  /* 0x0002b01901007387 */ /* 0x0001e80000100800 */
[----:B------:R-:W4:Y:S01]  /*18e30*/  LDL.64 R22, [R1+0x22d8] ;  /* 0x0022d80001167983 */ /* 0x000f220000100a00 */
[----:B-1----:R-:W-:-:S03]  /*18e40*/  IMAD.WIDE R12, R0, 0x2, R16 ;  /* 0x00000002000c7825 */ /* 0x002fc600078e0210 */
[----:B------:R2:W4:Y:S04]  /*18e50*/  LDG.E.U16 R17, [R4.64] ;  /* 0x0000000404117981 */ /* 0x000528000c1e1500 */
[----:B0-----:R-:W4:Y:S01]  /*18e60*/  LDL.64 R24, [R1+0x22e8] ;  /* 0x0022e80001187983 */ /* 0x001f220000100a00 */
[----:B------:R-:W-:-:S03]  /*18e70*/  IMAD.WIDE R8, R0, 0x2, R20 ;  /* 0x0000000200087825 */ /* 0x000fc600078e0214 */
[----:B------:R-:W4:Y:S04]  /*18e80*/  LDL.64 R2, [R1+0x22e0] ;  /* 0x0022e00001027983 */ /* 0x000f280000100a00 */
[----:B------:R-:W4:Y:S04]  /*18e90*/  LDL.64 R20, [R1+0x1dd0] ;  /* 0x001dd00001147983 */ /* 0x000f280000100a00 */
[----:B------:R0:W-:Y:S04]  /*18ea0*/  STL [R1+0x2ac], R29 ;  /* 0x0002ac1d01007387 */ /* 0x0001e80000100800 */
[----:B0-----:R0:W4:Y:S01]  /*18eb0*/  LDG.E.U16 R29, [R6.64] ;  /* 0x00000004061d7981 */ /* 0x001122000c1e1500 */
[----:B---3--:R-:W-:-:S04]  /*18ec0*/  IMAD.WIDE R10, R0, 0x2, R18 ;  /* 0x00000002000a7825 */ /* 0x008fc800078e0212 */
[C---:B--2---:R-:W-:Y:S01]  /*18ed0*/  IMAD.WIDE R4, R0.reuse, 0x2, R14 ;  /* 0x0000000200047825 */ /* 0x044fe200078e020e */
[----:B------:R1:W-:Y:S04]  /*18ee0*/  STL [R1+0x2a8], R28 ;  /* 0x0002a81c01007387 */ /* 0x0003e80000100800 */
[----:B------:R2:W-:Y:S04]  /*18ef0*/  STL [R1+0x2a4], R26 ;  /* 0x0002a41a01007387 */ /* 0x0005e80000100800 */
[----:B------:R-:W3:Y:S04]  /*18f00*/  LDL.64 R18, [R1+0x22d0] ;  /* 0x0022d00001127983 */ /* 0x000ee80000100a00 */
[----:B-1----:R1:W3:Y:S04]  /*18f10*/  LDG.E.U16 R28, [R8.64] ;  /* 0x00000004081c7981 */ /* 0x0022e8000c1e1500 */
[----:B--2---:R2:W3:Y:S04]  /*18f20*/  LDG.E.U16 R26, [R10.64] ;  /* 0x000000040a1a7981 */ /* 0x0044e8000c1e1500 */
[----:B----4-:R4:W-:Y:S01]  /*18f30*/  STL [R1+0x2a0], R27 ;  /* 0x0002a01b01007387 */ /* 0x0109e20000100800 */
[----:B--2---:R-:W-:-:S03]  /*18f40*/  IMAD.WIDE R10, R0, 0x2, R22 ;  /* 0x00000002000a7825 */ /* 0x004fc600078e0216 */
[----:B------:R3:W2:Y:S04]  /*18f50*/  LDG.E.U16 R23, [R4.64] ;  /* 0x0000000404177981 */ /* 0x0006a8000c1e1500 */
[----:B----4-:R4:W2:Y:S01]  /*18f60*/  LDG.E.U16 R27, [R12.64] ;  /* 0x000000040c1b7981 */ /* 0x0108a2000c1e1500 */
[----:B0-----:R-:W-:-:S03]  /*18f70*/  IMAD.WIDE R6, R0, 0x2, R24 ;  /* 0x0000000200067825 */ /* 0x001fc600078e0218 */
[----:B------:R0:W-:Y:S04]  /*18f80*/  STL [R1+0x29c], R17 ;  /* 0x00029c1101007387 */ /* 0x0001e80000100800 */
[----:B------:R-:W2:Y:S01]  /*18f90*/  LDL.64 R24, [R1+0x1dc8] ;  /* 0x001dc80001187983 */ /* 0x000ea20000100a00 */
[----:B-1----:R-:W-:-:S03]  /*18fa0*/  IMAD.WIDE R8, R0, 0x2, R2 ;  /* 0x0000000200087825 */ /* 0x002fc600078e0202 */
[----:B------:R-:W2:Y:S04]  /*18fb0*/  LDL.64 R14, [R1+0x22c0] ;  /* 0x0022c000010e7983 */ /* 0x000ea80000100a00 */
[----:B0-----:R-:W2:Y:S04]  /*18fc0*/  LDL.64 R16, [R1+0x22c8] ;  /* 0x0022c80001107983 */ /* 0x001ea80000100a00 */
        /* <DEDUP_REMOVED lines=10> */
[----:B--2---:R2:W-:Y:S04]  /*19070*/  STL [R1+0x28c], R27 ;  /* 0x00028c1b01007387 */ /* 0x0045e80000100800 */
[----:B------:R0:W-:Y:S01]  /*19080*/  STL [R1+0x288], R23 ;  /* 0x0002881701007387 */ /* 0x0001e20000100800 */
[----:B---3--:R-:W-:-:S03]  /*19090*/  IMAD.WIDE R10, R0, 0x2, R24 ;  /* 0x00000002000a7825 */ /* 0x008fc600078e0218 */
[----:B------:R-:W3:Y:S04]  /*190a0*/  LDL.64 R18, [R1+0x1dc0] ;  /* 0x001dc00001127983 */ /* 0x000ee80000100a00 */
[----:B--2---:R2:W3:Y:S01]  /*190b0*/  LDG.E.U16 R27, [R12.64] ;  /* 0x000000040c1b7981 */ /* 0x0044e2000c1e1500 */
[----:B0-----:R-:W-:-:S03]  /*190c0*/  IMAD.WIDE R6, R0, 0x2, R16 ;  /* 0x0000000200067825 */ /* 0x001fc600078e0210 */
[----:B------:R-:W3:Y:S04]  /*190d0*/  LDL.64 R22, [R1+0x22a8] ;  /* 0x0022a80001167983 */ /* 0x000ee80000100a00 */
[----:B------:R4:W3:Y:S04]  /*190e0*/  LDG.E.U16 R25, [R4.64] ;  /* 0x0000000404197981 */ /* 0x0008e8000c1e1500 */
[----:B------:R-:W3:Y:S01]  /*190f0*/  LDL.64 R16, [R1+0x22a0] ;  /* 0x0022a00001107983 */ /* 0x000ee20000100a00 */
[----:B-1----:R-:W-:-:S03]  /*19100*/  IMAD.WIDE R8, R0, 0x2, R14 ;  /* 0x0000000200087825 */ /* 0x002fc600078e020e */
        /* <DEDUP_REMOVED lines=10> */
[----:B---3--:R3:W-:Y:S01]  /*191b0*/  STL [R1+0x278], R27 ;  /* 0x0002781b01007387 */ /* 0x0087e20000100800 */
[----:B0-----:R-:W-:-:S03]  /*191c0*/  IMAD.WIDE R6, R0, 0x2, R22 ;  /* 0x0000000200067825 */ /* 0x001fc600078e0216 */
[----:B------:R0:W-:Y:S04]  /*191d0*/  STL [R1+0x274], R25 ;  /* 0x0002741901007387 */ /* 0x0001e80000100800 */
[----:B---3--:R3:W4:Y:S01]  /*191e0*/  LDG.E.U16 R27, [R12.64] ;  /* 0x000000040c1b7981 */ /* 0x008722000c1e1500 */
[----:B--2---:R-:W-:-:S03]  /*191f0*/  IMAD.WIDE R10, R0, 0x2, R16 ;  /* 0x00000002000a7825 */ /* 0x004fc600078e0210 */
[----:B------:R-:W2:Y:S04]  /*19200*/  LDL.64 R22, [R1+0x2280] ;  /* 0x0022800001167983 */ /* 0x000ea80000100a00 */
[----:B------:R4:W2:Y:S01]  /*19210*/  LDG.E.U16 R17, [R4.64] ;  /* 0x0000000404117981 */ /* 0x0008a2000c1e1500 */
[----:B-1----:R-:W-:-:S03]  /*19220*/  IMAD.WIDE R8, R0, 0x2, R18 ;  /* 0x0000000200087825 */ /* 0x002fc600078e0212 */
[----:B------:R-:W2:Y:S04]  /*19230*/  LDL.64 R20, [R1+0x2288] ;  /* 0x0022880001147983 */ /* 0x000ea80000100a00 */
[----:B0-----:R-:W2:Y:S04]  /*19240*/  LDL.64 R24, [R1+0x1db8] ;  /* 0x001db80001187983 */ /* 0x001ea80000100a00 */
        /* <DEDUP_REMOVED lines=9> */
[----:B---3--:R2:W3:Y:S04]  /*192e0*/  LDG.E.U16 R26, [R10.64] ;  /* 0x000000040a1a7981 */ /* 0x0084e8000c1e1500 */
[----:B------:R0:W-:Y:S01]  /*192f0*/  STL [R1+0x264], R27 ;  /* 0x0002641b01007387 */ /* 0x0001e20000100800 */
[----:B--2---:R-:W-:-:S03]  /*19300*/  IMAD.WIDE R10, R0, 0x2, R22 ;  /* 0x00000002000a7825 */ /* 0x004fc600078e0216 */
[----:B------:R4:W2:Y:S04]  /*19310*/  LDG.E.U16 R23, [R4.64] ;  /* 0x0000000404177981 */ /* 0x0008a8000c1e1500 */
[----:B0-----:R0:W2:Y:S01]  /*19320*/  LDG.E.U16 R27, [R12.64] ;  /* 0x000000040c1b7981 */ /* 0x0010a2000c1e1500 */
[----:B-1----:R-:W-:-:S03]  /*19330*/  IMAD.WIDE R8, R0, 0x2, R20 ;  /* 0x0000000200087825 */ /* 0x002fc600078e0214 */
[----:B------:R1:W-:Y:S01]  /*19340*/  STL [R1+0x260], R17 ;  /* 0x0002601101007387 */ /* 0x0003e20000100800 */
[----:B------:R-:W-:-:S03]  /*19350*/  IMAD.WIDE R6, R0, 0x2, R24 ;  /* 0x0000000200067825 */ /* 0x000fc600078e0218 */
[----:B------:R-:W2:Y:S04]  /*19360*/  LDL.64 R2, [R1+0x2268] ;  /* 0x0022680001027983 */ /* 0x000ea80000100a00 */
[----:B------:R-:W2:Y:S04]  /*19370*/  LDL.64 R20, [R1+0x1da8] ;  /* 0x001da80001147983 */ /* 0x000ea80000100a00 */
[----:B-1----:R-:W2:Y:S04]  /*19380*/  LDL.64 R16, [R1+0x2270] ;  /* 0x0022700001107983 */ /* 0x002ea80000100a00 */
[----:B------:R-:W2:Y:S04]  /*19390*/  LDL.64 R24, [R1+0x2260] ;  /* 0x0022600001187983 */ /* 0x000ea80000100a00 */
[----:B------:R1:W-:Y:S04]  /*193a0*/  STL [R1+0x25c], R29 ;  /* 0x00025c1d01007387 */ /* 0x0003e80000100800 */
[----:B-1----:R1:W2:Y:S01]  /*193b0*/  LDG.E.U16 R29, [R6.64] ;  /* 0x00000004061d7981 */ /* 0x0022a2000c1e1500 */
[----:B0-----:R-:W-:-:S04]  /*193c0*/  IMAD.WIDE R12, R0, 0x2, R18 ;  /* 0x00000002000c7825 */ /* 0x001fc800078e0212 */
[C---:B----4-:R-:W-:Y:S01]  /*193d0*/  IMAD.WIDE R4, R0.reuse, 0x2, R14 ;  /* 0x0000000200047825 */ /* 0x050fe200078e020e */
[----:B------:R0:W-:Y:S04]  /*193e0*/  STL [R1+0x258], R28 ;  /* 0x0002581c01007387 */ /* 0x0001e80000100800 */
[----:B------:R-:W4:Y:S04]  /*193f0*/  LDL.64 R18, [R1+0x2258] ;  /* 0x0022580001127983 */ /* 0x000f280000100a00 */
[----:B---3--:R3:W-:Y:S04]  /*19400*/  STL [R1+0x254], R26 ;  /* 0x0002541a01007387 */ /* 0x0087e80000100800 */
[----:B0-----:R0:W4:Y:S04]  /*19410*/  LDG.E.U16 R28, [R8.64] ;  /* 0x00000004081c7981 */ /* 0x001128000c1e1500 */
[----:B---3--:R3:W4:Y:S04]  /*19420*/  LDG.E.U16 R26, [R10.64] ;  /* 0x000000040a1a7981 */ /* 0x008728000c1e1500 */
[----:B--2---:R2:W-:Y:S04]  /*19430*/  STL [R1+0x250], R27 ;  /* 0x0002501b01007387 */ /* 0x0045e80000100800 */
[----:B------:R1:W-:Y:S01]  /*19440*/  STL [R1+0x24c], R23 ;  /* 0x00024c1701007387 */ /* 0x0003e20000100800 */
[----:B0-----:R-:W-:-:S03]  /*19450*/  IMAD.WIDE R8, R0, 0x2, R2 ;  /* 0x0000000200087825 */ /* 0x001fc600078e0202 */
[----:B------:R-:W4:Y:S04]  /*19460*/  LDL.64 R14, [R1+0x2248] ;  /* 0x00224800010e7983 */ /* 0x000f280000100a00 */
[----:B--2---:R0:W2:Y:S01]  /*19470*/  LDG.E.U16 R27, [R12.64] ;  /* 0x000000040c1b7981 */ /* 0x0040a2000c1e1500 */
[----:B-1----:R-:W-:-:S03]  /*19480*/  IMAD.WIDE R6, R0, 0x2, R16 ;  /* 0x0000000200067825 */ /* 0x002fc600078e0210 */
[----:B------:R-:W2:Y:S01]  /*19490*/  LDL.64 R22, [R1+0x2250] ;  /* 0x0022500001167983 */ /* 0x000ea20000100a00 */
[----:B---3--:R-:W-:-:S03]  /*194a0*/  IMAD.WIDE R10, R0, 0x2, R24 ;  /* 0x00000002000a7825 */ /* 0x008fc600078e0218 */
[----:B------:R-:W3:Y:S01]  /*194b0*/  LDL.64 R16, [R1+0x1da0] ;  /* 0x001da00001107983 */ /* 0x000ee20000100a00 */
[----:B0-----:R-:W-:-:S03]  /*194c0*/  IMAD.WIDE R12, R0, 0x2, R20 ;  /* 0x00000002000c7825 */ /* 0x001fc600078e0214 */
[----:B------:R4:W3:Y:S04]  /*194d0*/  LDG.E.U16 R21, [R4.64] ;  /* 0x0000000404157981 */ /* 0x0008e8000c1e1500 */
[----:B------:R0:W3:Y:S04]  /*194e0*/  LDG.E.U16 R25, [R8.64] ;  /* 0x0000000408197981 */ /* 0x0000e8000c1e1500 */
[----:B------:R-:W3:Y:S04]  /*194f0*/  LDL.64 R2, [R1+0x2240] ;  /* 0x0022400001027983 */ /* 0x000ee80000100a00 */
[----:B------:R1:W3:Y:S04]  /*19500*/  LDG.E.U16 R24, [R6.64] ;  /* 0x0000000406187981 */ /* 0x0002e8000c1e1500 */
[----:B------:R0:W-:Y:S04]  /*19510*/  STL [R1+0x248], R29 ;  /* 0x0002481d01007387 */ /* 0x0001e80000100800 */
[----:B0-----:R3:W3:Y:S01]  /*19520*/  LDG.E.U16 R29, [R10.64] ;  /* 0x000000040a1d7981 */ /* 0x0016e2000c1e1500 */
[----:B----4-:R-:W-:-:S06]  /*19530*/  IMAD.WIDE R4, R0, 0x2, R18 ;  /* 0x0000000200047825 */ /* 0x010fcc00078e0212 */
[----:B------:R-:W4:Y:S04]  /*19540*/  LDG.E.U16 R5, [R4.64] ;  /* 0x0000000404057981 */ /* 0x000f28000c1e1500 */
[----:B------:R0:W-:Y:S04]  /*19550*/  STL [R1+0x244], R28 ;  /* 0x0002441c01007387 */ /* 0x0001e80000100800 */
[----:B0-----:R0:W4:Y:S01]  /*19560*/  LDG.E.U16 R28, [R12.64] ;  /* 0x000000040c1c7981 */ /* 0x001122000c1e1500 */
[----:B------:R-:W-:-:S03]  /*19570*/  IMAD.WIDE R8, R0, 0x2, R14 ;  /* 0x0000000200087825 */ /* 0x000fc600078e020e */
[----:B--2---:R-:W-:Y:S01]  /*19580*/  STL [R1+0x23c], R27 ;  /* 0x00023c1b01007387 */ /* 0x004fe20000100800 */
[----:B-1----:R-:W-:-:S03]  /*19590*/  IMAD.WIDE R6, R0, 0x2, R22 ;  /* 0x0000000200067825 */ /* 0x002fc600078e0216 */
[----:B------:R1:W-:Y:S01]  /*195a0*/  STL [R1+0x240], R26 ;  /* 0x0002401a01007387 */ /* 0x0003e20000100800 */
[----:B---3--:R-:W-:-:S03]  /*195b0*/  IMAD.WIDE R10, R0, 0x2, R16 ;  /* 0x00000002000a7825 */ /* 0x008fc600078e0210 */
[----:B------:R-:W2:Y:S04]  /*195c0*/  LDG.E.U16 R9, [R8.64] ;  /* 0x0000000408097981 */ /* 0x000ea8000c1e1500 */
[----:B------:R-:W3:Y:S04]  /*195d0*/  LDG.E.U16 R7, [R6.64] ;  /* 0x0000000406077981 */ /* 0x000ee8000c1e1500 */
[----:B-1----:R-:W2:Y:S04]  /*195e0*/  LDL.64 R26, [R1+0x2238] ;  /* 0x00223800011a7983 */ /* 0x002ea80000100a00 */
[----:B------:R1:W-:Y:S04]  /*195f0*/  STL [R1+0x238], R21 ;  /* 0x0002381501007387 */ /* 0x0003e80000100800 */
[----:B------:R-:W2:Y:S04]  /*19600*/  LDL.64 R18, [R1+0x1d98] ;  /* 0x001d980001127983 */ /* 0x000ea80000100a00 */
[----:B-1----:R-:W2:Y:S04]  /*19610*/  LDL.64 R20, [R1+0x2230] ;  /* 0x0022300001147983 */ /* 0x002ea80000100a00 */
[----:B------:R-:W-:Y:S04]  /*19620*/  STL [R1+0x230], R25 ;  /* 0x0002301901007387 */ /* 0x000fe80000100800 */
[----:B------:R1:W-:Y:S04]  /*19630*/  STL [R1+0x234], R24 ;  /* 0x0002341801007387 */ /* 0x0003e80000100800 */
[----:B------:R-:W2:Y:S04]  /*19640*/  LDL.64 R14, [R1+0x2220] ;  /* 0x00222000010e7983 */ /* 0x000ea80000100a00 */
[----:B-1----:R-:W2:Y:S04]  /*19650*/  LDL.64 R24, [R1+0x2228] ;  /* 0x0022280001187983 */ /* 0x002ea80000100a00 */
[----:B------:R1:W-:Y:S01]  /*19660*/  STL [R1+0x22c], R29 ;  /* 0x00022c1d01007387 */ /* 0x0003e20000100800 */
[----:B0-----:R-:W-:-:S03]  /*19670*/  IMAD.WIDE R12, R0, 0x2, R2 ;  /* 0x00000002000c7825 */ /* 0x001fc600078e0202 */
[----:B------:R-:W2:Y:S04]  /*19680*/  LDL.64 R22, [R1+0x2218] ;  /* 0x0022180001167983 */ /* 0x000ea80000100a00 */
[----:B------:R-:W2:Y:S04]  /*19690*/  LDL.64 R16, [R1+0x1d90] ;  /* 0x001d900001107983 */ /* 0x000ea80000100a00 */
[----:B-1----:R-:W2:Y:S04]  /*196a0*/  LDG.E.U16 R29, [R10.64] ;  /* 0x000000040a1d7981 */ /* 0x002ea8000c1e1500 */
[----:B------:R-:W2:Y:S04]  /*196b0*/  LDL.64 R2, [R1+0x2210] ;  /* 0x0022100001027983 */ /* 0x000ea80000100a00 */
[----:B----4-:R0:W-:Y:S04]  /*196c0*/  STL [R1+0x228], R28 ;  /* 0x0002281c01007387 */ /* 0x0101e80000100800 */
[----:B------:R2:W-:Y:S04]  /*196d0*/  STL [R1+0x224], R5 ;  /* 0x0002240501007387 */ /* 0x0005e80000100800 */
[----:B0-----:R0:W4:Y:S04]  /*196e0*/  LDG.E.U16 R28, [R12.64] ;  /* 0x000000040c1c7981 */ /* 0x001128000c1e1500 */
[----:B---3--:R-:W-:Y:S01]  /*196f0*/  STL [R1+0x220], R7 ;  /* 0x0002200701007387 */ /* 0x008fe20000100800 */
[----:B--2---:R-:W-:-:S03]  /*19700*/  IMAD.WIDE R4, R0, 0x2, R26 ;  /* 0x0000000200047825 */ /* 0x004fc600078e021a */
[----:B------:R1:W-:Y:S02]  /*19710*/  STL [R1+0x21c], R9 ;  /* 0x00021c0901007387 */ /* 0x0003e40000100800 */
[C---:B-1----:R-:W-:Y:S02]  /*19720*/  IMAD.WIDE R8, R0.reuse, 0x2, R18 ;  /* 0x0000000200087825 */ /* 0x042fe400078e0212 */
[----:B------:R-:W2:Y:S02]  /*19730*/  LDL.64 R18, [R1+0x2200] ;  /* 0x0022000001127983 */ /* 0x000ea40000100a00 */
[C---:B------:R-:W-:Y:S02]  /*19740*/  IMAD.WIDE R6, R0.reuse, 0x2, R20 ;  /* 0x0000000200067825 */ /* 0x040fe400078e0214 */
[----:B------:R-:W3:Y:S04]  /*19750*/  LDL.64 R20, [R1+0x2208] ;  /* 0x0022080001147983 */ /* 0x000ee80000100a00 */
[----:B------:R1:W4:Y:S04]  /*19760*/  LDG.E.U16 R27, [R8.64] ;  /* 0x00000004081b7981 */ /* 0x000328000c1e1500 */
[----:B------:R0:W4:Y:S04]  /*19770*/  LDG.E.U16 R26, [R6.64] ;  /* 0x00000004061a7981 */ /* 0x000128000c1e1500 */
[----:B------:R0:W-:Y:S04]  /*19780*/  STL [R1+0x218], R29 ;  /* 0x0002181d01007387 */ /* 0x0001e80000100800 */
[----:B0-----:R0:W4:Y:S01]  /*19790*/  LDG.E.U16 R29, [R4.64] ;  /* 0x00000004041d7981 */ /* 0x001122000c1e1500 */
[----:B------:R-:W-:-:S03]  /*197a0*/  IMAD.WIDE R12, R0, 0x2, R14 ;  /* 0x00000002000c7825 */ /* 0x000fc600078e020e */
[----:B------:R-:W4:Y:S01]  /*197b0*/  LDL.64 R14, [R1+0x1d88] ;  /* 0x001d8800010e7983 */ /* 0x000f220000100a00 */
[----:B------:R-:W-:-:S03]  /*197c0*/  IMAD.WIDE R10, R0, 0x2, R24 ;  /* 0x00000002000a7825 */ /* 0x000fc600078e0218 */
[----:B------:R2:W4:Y:S01]  /*197d0*/  LDG.E.U16 R25, [R12.64] ;  /* 0x000000040c197981 */ /* 0x000522000c1e1500 */
[----:B------:R-:W-:-:S03]  /*197e0*/  IMAD.WIDE R6, R0, 0x2, R16 ;  /* 0x0000000200067825 */ /* 0x000fc600078e0210 */
[----:B------:R3:W4:Y:S01]  /*197f0*/  LDG.E.U16 R24, [R10.64] ;  /* 0x000000040a187981 */ /* 0x000722000c1e1500 */
[----:B0-----:R-:W-:-:S03]  /*19800*/  IMAD.WIDE R4, R0, 0x2, R22 ;  /* 0x0000000200047825 */ /* 0x001fc600078e0216 */
[----:B------:R-:W4:Y:S01]  /*19810*/  LDG.E.U16 R7, [R6.64] ;  /* 0x0000000406077981 */ /* 0x000f22000c1e1500 */
[----:B-1----:R-:W-:-:S06]  /*19820*/  IMAD.WIDE R8, R0, 0x2, R2 ;  /* 0x0000000200087825 */ /* 0x002fcc00078e0202 */
[----:B------:R-:W4:Y:S01]  /*19830*/  LDG.E.U16 R9, [R8.64] ;  /* 0x0000000408097981 */ /* 0x000f22000c1e1500 */
[----:B--2---:R-:W-:-:S03]  /*19840*/  IMAD.WIDE R12, R0, 0x2, R18 ;  /* 0x00000002000c7825 */ /* 0x004fc600078e0212 */
[----:B------:R0:W2:Y:S01]  /*19850*/  LDG.E.U16 R19, [R4.64] ;  /* 0x0000000404137981 */ /* 0x0000a2000c1e1500 */
[----:B---3--:R-:W-:-:S03]  /*19860*/  IMAD.WIDE R10, R0, 0x2, R20 ;  /* 0x00000002000a7825 */ /* 0x008fc600078e0214 */
[----:B------:R-:W3:Y:S04]  /*19870*/  LDG.E.U16 R13, [R12.64] ;  /* 0x000000040c0d7981 */ /* 0x000ee8000c1e1500 */
[----:B------:R-:W3:Y:S04]  /*19880*/  LDG.E.U16 R11, [R10.64] ;  /* 0x000000040a0b7981 */ /* 0x000ee8000c1e1500 */
[----:B----4-:R-:W-:Y:S04]  /*19890*/  STL [R1+0x210], R29 ;  /* 0x0002101d01007387 */ /* 0x010fe80000100800 */
[----:B------:R1:W-:Y:S04]  /*198a0*/  STL [R1+0x214], R28 ;  /* 0x0002141c01007387 */ /* 0x0003e80000100800 */
[----:B------:R-:W4:Y:S04]  /*198b0*/  LDL.64 R22, [R1+0x21f0] ;  /* 0x0021f00001167983 */ /* 0x000f280000100a00 */
[----:B------:R-:W4:Y:S04]  /*198c0*/  LDL.64 R16, [R1+0x21e8] ;  /* 0x0021e80001107983 */ /* 0x000f280000100a00 */
[----:B-1----:R-:W4:Y:S04]  /*198d0*/  LDL.64 R28, [R1+0x21f8] ;  /* 0x0021f800011c7983 */ /* 0x002f280000100a00 */
[----:B------:R-:W4:Y:S04]  /*198e0*/  LDL.64 R2, [R1+0x1d80] ;  /* 0x001d800001027983 */ /* 0x000f280000100a00 */
[----:B------:R-:W-:Y:S04]  /*198f0*/  STL [R1+0x208], R27 ;  /* 0x0002081b01007387 */ /* 0x000fe80000100800 */
[----:B------:R1:W-:Y:S01]  /*19900*/  STL [R1+0x20c], R26 ;  /* 0x00020c1a01007387 */ /* 0x0003e20000100800 */
[----:B0-----:R-:W-:-:S06]  /*19910*/  IMAD.WIDE R4, R0, 0x2, R14 ;  /* 0x0000000200047825 */ /* 0x001fcc00078e020e */
[----:B------:R-:W4:Y:S04]  /*19920*/  LDG.E.U16 R5, [R4.64] ;  /* 0x0000000404057981 */ /* 0x000f28000c1e1500 */
[----:B-1----:R-:W4:Y:S04]  /*19930*/  LDL.64 R26, [R1+0x21e0] ;  /* 0x0021e000011a7983 */ /* 0x002f280000100a00 */
[----:B------:R-:W-:Y:S04]  /*19940*/  STL [R1+0x200], R25 ;  /* 0x0002001901007387 */ /* 0x000fe80000100800 */
[----:B------:R0:W-:Y:S04]  /*19950*/  STL [R1+0x204], R24 ;  /* 0x0002041801007387 */ /* 0x0001e80000100800 */
[----:B------:R-:W4:Y:S04]  /*19960*/  LDL.64 R20, [R1+0x21d0] ;  /* 0x0021d00001147983 */ /* 0x000f280000100a00 */
[----:B0-----:R-:W4:Y:S04]  /*19970*/  LDL.64 R24, [R1+0x21d8] ;  /* 0x0021d80001187983 */ /* 0x001f280000100a00 */
[----:B--2---:R0:W-:Y:S04]  /*19980*/  STL [R1+0x1fc], R19 ;  /* 0x0001fc1301007387 */ /* 0x0041e80000100800 */
[----:B------:R-:W2:Y:S04]  /*19990*/  LDL.64 R14, [R1+0x21c8] ;  /* 0x0021c800010e7983 */ /* 0x000ea80000100a00 */
[----:B0-----:R-:W2:Y:S04]  /*199a0*/  LDL.64 R18, [R1+0x1d78] ;  /* 0x001d780001127983 */ /* 0x001ea80000100a00 */
[----:B------:R4:W-:Y:S04]  /*199b0*/  STL [R1+0x1f8], R7 ;  /* 0x0001f80701007387 */ /* 0x0009e80000100800 */
[----:B------:R0:W-:Y:S04]  /*199c0*/  STL [R1+0x1f4], R9 ;  /* 0x0001f40901007387 */ /* 0x0001e80000100800 */
[----:B---3--:R1:W-:Y:S04]  /*199d0*/  STL [R1+0x1f0], R11 ;  /* 0x0001f00b01007387 */ /* 0x0083e80000100800 */
[----:B------:R3:W-:Y:S01]  /*199e0*/  STL [R1+0x1ec], R13 ;  /* 0x0001ec0d01007387 */ /* 0x0007e20000100800 */
[----:B----4-:R-:W-:-:S06]  /*199f0*/  IMAD.WIDE R6, R0, 0x2, R28 ;  /* 0x0000000200067825 */ /* 0x010fcc00078e021c */
[----:B------:R-:W4:Y:S01]  /*19a00*/  LDG.E.U16 R7, [R6.64] ;  /* 0x0000000406077981 */ /* 0x000f22000c1e1500 */
[----:B0-----:R-:W-:-:S03]  /*19a10*/  IMAD.WIDE R8, R0, 0x2, R22 ;  /* 0x0000000200087825 */ /* 0x001fc600078e0216 */
[----:B------:R-:W4:Y:S01]  /*19a20*/  LDL.64 R22, [R1+0x21b8] ;  /* 0x0021b80001167983 */ /* 0x000f220000100a00 */
[----:B-1----:R-:W-:-:S03]  /*19a30*/  IMAD.WIDE R10, R0, 0x2, R16 ;  /* 0x00000002000a7825 */ /* 0x002fc600078e0210 */
[----:B------:R-:W4:Y:S01]  /*19a40*/  LDG.E.U16 R9, [R8.64] ;  /* 0x0000000408097981 */ /* 0x000f22000c1e1500 */
[----:B---3--:R-:W-:-:S03]  /*19a50*/  IMAD.WIDE R12, R0, 0x2, R2 ;  /* 0x00000002000c7825 */ /* 0x008fc600078e0202 */
[----:B------:R0:W3:Y:S04]  /*19a60*/  LDG.E.U16 R29, [R10.64] ;  /* 0x000000040a1d7981 */ /* 0x0000e8000c1e1500 */
[----:B------:R2:W3:Y:S04]  /*19a70*/  LDG.E.U16 R28, [R12.64] ;  /* 0x000000040c1c7981 */ /* 0x0004e8000c1e1500 */
[----:B------:R-:W3:Y:S04]  /*19a80*/  LDL.64 R2, [R1+0x21c0] ;  /* 0x0021c00001027983 */ /* 0x000ee80000100a00 */
[----:B------:R-:W3:Y:S04]  /*19a90*/  LDL.64 R16, [R1+0x1d70] ;  /* 0x001d700001107983 */ /* 0x000ee80000100a00 */
[----:B------:R1:W-:Y:S02]  /*19aa0*/  STL [R1+0x1e8], R5 ;  /* 0x0001e80501007387 */ /* 0x0003e40000100800 */
[----:B-1----:R-:W-:-:S04]  /*19ab0*/  IMAD.WIDE R4, R0, 0x2, R26 ;  /* 0x0000000200047825 */ /* 0x002fc800078e021a */
[----:B--2---:R-:W-:-:S05]  /*19ac0*/  IMAD.WIDE R12, R0, 0x2, R14 ;  /* 0x00000002000c7825 */ /* 0x004fca00078e020e */
[----:B------:R1:W2:Y:S01]  /*19ad0*/  LDG.E.U16 R26, [R12.64] ;  /* 0x000000040c1a7981 */ /* 0x0002a2000c1e1500 */
[----:B0-----:R-:W-:-:S05]  /*19ae0*/  IMAD.WIDE R10, R0, 0x2, R18 ;  /* 0x00000002000a7825 */ /* 0x001fca00078e0212 */
[----:B------:R0:W2:Y:S04]  /*19af0*/  LDG.E.U16 R27, [R10.64] ;  /* 0x000000040a1b7981 */ /* 0x0000a8000c1e1500 */
[----:B----4-:R4:W-:Y:S02]  /*19b00*/  STL [R1+0x1e4], R7 ;  /* 0x0001e40701007387 */ /* 0x0109e40000100800 */
[C---:B----4-:R-:W-:Y:S02]  /*19b10*/  IMAD.WIDE R6, R0.reuse, 0x2, R24 ;  /* 0x0000000200067825 */ /* 0x050fe400078e0218 */
[----:B------:R4:W2:Y:S04]  /*19b20*/  LDG.E.U16 R24, [R4.64] ;  /* 0x0000000404187981 */ /* 0x0008a8000c1e1500 */
[----:B------:R0:W-:Y:S04]  /*19b30*/  STL [R1+0x1e0], R9 ;  /* 0x0001e00901007387 */ /* 0x0001e80000100800 */
[----:B------:R-:W2:Y:S01]  /*19b40*/  LDL.64 R14, [R1+0x21a8] ;  /* 0x0021a800010e7983 */ /* 0x000ea20000100a00 */
[----:B0-----:R-:W-:-:S03]  /*19b50*/  IMAD.WIDE R8, R0, 0x2, R20 ;  /* 0x0000000200087825 */ /* 0x001fc600078e0214 */
[----:B------:R-:W2:Y:S04]  /*19b60*/  LDL.64 R20, [R1+0x21b0] ;  /* 0x0021b00001147983 */ /* 0x000ea80000100a00 */
[----:B---3--:R0:W-:Y:S04]  /*19b70*/  STL [R1+0x1dc], R29 ;  /* 0x0001dc1d01007387 */ /* 0x0081e80000100800 */
[----:B------:R3:W-:Y:S04]  /*19b80*/  STL [R1+0x1d8], R28 ;  /* 0x0001d81c01007387 */ /* 0x0007e80000100800 */
[----:B------:R-:W2:Y:S04]  /*19b90*/  LDL.64 R18, [R1+0x21a0] ;  /* 0x0021a00001127983 */ /* 0x000ea80000100a00 */
[----:B0-----:R0:W2:Y:S04]  /*19ba0*/  LDG.E.U16 R29, [R6.64] ;  /* 0x00000004061d7981 */ /* 0x0010a8000c1e1500 */
[----:B---3--:R3:W2:Y:S04]  /*19bb0*/  LDG.E.U16 R28, [R8.64] ;  /* 0x00000004081c7981 */ /* 0x0086a8000c1e1500 */
[----:B-1----:R-:W2:Y:S01]  /*19bc0*/  LDL.64 R12, [R1+0x2198] ;  /* 0x00219800010c7983 */ /* 0x002ea20000100a00 */
[----:B---3--:R-:W-:-:S03]  /*19bd0*/  IMAD.WIDE R8, R0, 0x2, R2 ;  /* 0x0000000200087825 */ /* 0x008fc600078e0202 */
[----:B------:R-:W3:Y:S01]  /*19be0*/  LDL.64 R2, [R1+0x1d68] ;  /* 0x001d680001027983 */ /* 0x000ee20000100a00 */
[----:B----4-:R-:W-:-:S03]  /*19bf0*/  IMAD.WIDE R4, R0, 0x2, R16 ;  /* 0x0000000200047825 */ /* 0x010fc600078e0210 */
[----:B------:R1:W4:Y:S01]  /*19c00*/  LDG.E.U16 R25, [R8.64] ;  /* 0x0000000408197981 */ /* 0x000322000c1e1500 */
[----:B0-----:R-:W-:-:S03]  /*19c10*/  IMAD.WIDE R6, R0, 0x2, R22 ;  /* 0x0000000200067825 */ /* 0x001fc600078e0216 */
[----:B------:R0:W3:Y:S04]  /*19c20*/  LDG.E.U16 R23, [R4.64] ;  /* 0x0000000404177981 */ /* 0x0000e8000c1e1500 */
[----:B--2---:R2:W-:Y:S04]  /*19c30*/  STL [R1+0x1d4], R24 ;  /* 0x0001d41801007387 */ /* 0x0045e80000100800 */
[----:B------:R-:W4:Y:S04]  /*19c40*/  LDL.64 R16, [R1+0x2190] ;  /* 0x0021900001107983 */ /* 0x000f280000100a00 */
[----:B------:R-:W4:Y:S01]  /*19c50*/  LDL.64 R10, [R1+0x2188] ;  /* 0x00218800010a7983 */ /* 0x000f220000100a00 */
[----:B0-----:R-:W-:-:S03]  /*19c60*/  IMAD.WIDE R4, R0, 0x2, R14 ;  /* 0x0000000200047825 */ /* 0x001fc600078e020e */
[----:B--2---:R0:W2:Y:S04]  /*19c70*/  LDG.E.U16 R24, [R6.64] ;  /* 0x0000000406187981 */ /* 0x0040a8000c1e1500 */
[----:B------:R0:W2:Y:S04]  /*19c80*/  LDG.E.U16 R22, [R4.64] ;  /* 0x0000000404167981 */ /* 0x0000a8000c1e1500 */
[----:B------:R-:W-:Y:S04]  /*19c90*/  STL [R1+0x1d0], R29 ;  /* 0x0001d01d01007387 */ /* 0x000fe80000100800 */
[----:B------:R-:W2:Y:S01]  /*19ca0*/  LDL.64 R14, [R1+0x1d60] ;  /* 0x001d6000010e7983 */ /* 0x000ea20000100a00 */
[----:B0-----:R-:W-:-:S03]  /*19cb0*/  IMAD.WIDE R4, R0, 0x2, R18 ;  /* 0x0000000200047825 */ /* 0x001fc600078e0212 */
[----:B-1----:R-:W2:Y:S04]  /*19cc0*/  LDL.64 R8, [R1+0x2180] ;  /* 0x0021800001087983 */ /* 0x002ea80000100a00 */
[----:B------:R0:W-:Y:S04]  /*19cd0*/  STL [R1+0x1cc], R28 ;  /* 0x0001cc1c01007387 */ /* 0x0001e80000100800 */
[----:B0-----:R3:W2:Y:S02]  /*19ce0*/  LDG.E.U16 R28, [R4.64] ;  /* 0x00000004041c7981 */ /* 0x0016a4000c1e1500 */
[----:B---3--:R-:W-:-:S02]  /*19cf0*/  IMAD.WIDE R4, R0, 0x2, R2 ;  /* 0x0000000200047825 */ /* 0x008fc400078e0202 */
[----:B------:R-:W3:Y:S04]  /*19d00*/  LDL.64 R2, [R1+0x2178] ;  /* 0x0021780001027983 */ /* 0x000ee80000100a00 */
[----:B------:R0:W-:Y:S04]  /*19d10*/  STL [R1+0x1c8], R27 ;  /* 0x0001c81b01007387 */ /* 0x0001e80000100800 */
[----:B0-----:R0:W3:Y:S02]  /*19d20*/  LDG.E.U16 R27, [R4.64] ;  /* 0x00000004041b7981 */ /* 0x0010e4000c1e1500 */
[----:B0-----:R-:W-:-:S02]  /*19d30*/  IMAD.WIDE R4, R0, 0x2, R12 ;  /* 0x0000000200047825 */ /* 0x001fc400078e020c */
[----:B------:R-:W3:Y:S02]  /*19d40*/  LDL.64 R12, [R1+0x2170] ;  /* 0x00217000010c7983 */ /* 0x000ee40000100a00 */
[C---:B------:R-:W-:Y:S02]  /*19d50*/  IMAD.WIDE R6, R0.reuse, 0x2, R20 ;  /* 0x0000000200067825 */ /* 0x040fe400078e0214 */
[----:B------:R4:W3:Y:S04]  /*19d60*/  LDG.E.U16 R21, [R4.64] ;  /* 0x0000000404157981 */ /* 0x0008e8000c1e1500 */
[----:B------:R0:W3:Y:S04]  /*19d70*/  LDG.E.U16 R29, [R6.64] ;  /* 0x00000004061d7981 */ /* 0x0000e8000c1e1500 */
[----:B0-----:R-:W3:Y:S01]  /*19d80*/  LDL.64 R6, [R1+0x1d58] ;  /* 0x001d580001067983 */ /* 0x001ee20000100a00 */
[----:B----4-:R-:W-:-:S05]  /*19d90*/  IMAD.WIDE R4, R0, 0x2, R16 ;  /* 0x0000000200047825 */ /* 0x010fca00078e0210 */
[----:B------:R0:W4:Y:S02]  /*19da0*/  LDG.E.U16 R18, [R4.64] ;  /* 0x0000000404127981 */ /* 0x000124000c1e1500 */
[C---:B0-----:R-:W-:Y:S02]  /*19db0*/  IMAD.WIDE R4, R0.reuse, 0x2, R10 ;  /* 0x0000000200047825 */ /* 0x041fe400078e020a */
[----:B------:R-:W4:Y:S04]  /*19dc0*/  LDL.64 R10, [R1+0x2168] ;  /* 0x00216800010a7983 */ /* 0x000f280000100a00 */
[----:B------:R0:W-:Y:S04]  /*19dd0*/  STL [R1+0x1c4], R26 ;  /* 0x0001c41a01007387 */ /* 0x0001e80000100800 */
[----:B0-----:R2:W4:Y:S02]  /*19de0*/  LDG.E.U16 R26, [R4.64] ;  /* 0x00000004041a7981 */ /* 0x001524000c1e1500 */
[----:B--2---:R-:W-:-:S02]  /*19df0*/  IMAD.WIDE R4, R0, 0x2, R14 ;  /* 0x0000000200047825 */ /* 0x004fc400078e020e */
[----:B------:R-:W2:Y:S04]  /*19e00*/  LDL.64 R14, [R1+0x2160] ;  /* 0x00216000010e7983 */ /* 0x000ea80000100a00 */
[----:B------:R0:W-:Y:S04]  /*19e10*/  STL [R1+0x1c0], R25 ;  /* 0x0001c01901007387 */ /* 0x0001e80000100800 */
[----:B0-----:R0:W2:Y:S02]  /*19e20*/  LDG.E.U16 R25, [R4.64] ;  /* 0x0000000404197981 */ /* 0x0010a4000c1e1500 */
[----:B0-----:R-:W-:-:S02]  /*19e30*/  IMAD.WIDE R4, R0, 0x2, R8 ;  /* 0x0000000200047825 */ /* 0x001fc400078e0208 */
[----:B------:R-:W2:Y:S04]  /*19e40*/  LDL.64 R8, [R1+0x2158] ;  /* 0x0021580001087983 */ /* 0x000ea80000100a00 */
[----:B------:R0:W-:Y:S04]  /*19e50*/  STL [R1+0x1bc], R24 ;  /* 0x0001bc1801007387 */ /* 0x0001e80000100800 */
[----:B0-----:R3:W2:Y:S02]  /*19e60*/  LDG.E.U16 R24, [R4.64] ;  /* 0x0000000404187981 */ /* 0x0016a4000c1e1500 */
[----:B---3--:R-:W-:-:S02]  /*19e70*/  IMAD.WIDE R4, R0, 0x2, R2 ;  /* 0x0000000200047825 */ /* 0x008fc400078e0202 */
[----:B------:R-:W3:Y:S04]  /*19e80*/  LDL.64 R2, [R1+0x1d50] ;  /* 0x001d500001027983 */ /* 0x000ee80000100a00 */
[----:B------:R0:W3:Y:S04]  /*19e90*/  LDG.E.U16 R20, [R4.64] ;  /* 0x0000000404147981 */ /* 0x0000e8000c1e1500 */
[----:B------:R1:W-:Y:S01]  /*19ea0*/  STL [R1+0x1b8], R23 ;  /* 0x0001b81701007387 */ /* 0x0003e20000100800 */
[----:B0-----:R-:W-:-:S03]  /*19eb0*/  IMAD.WIDE R4, R0, 0x2, R12 ;  /* 0x0000000200047825 */ /* 0x001fc600078e020c */
[----:B------:R-:W3:Y:S04]  /*19ec0*/  LDL.64 R12, [R1+0x2150] ;  /* 0x00215000010c7983 */ /* 0x000ee80000100a00 */
[----:B-1----:R0:W3:Y:S04]  /*19ed0*/  LDG.E.U16 R23, [R4.64] ;  /* 0x0000000404177981 */ /* 0x0020e8000c1e1500 */
[----:B------:R-:W-:Y:S01]  /*19ee0*/  STL [R1+0x1b4], R29 ;  /* 0x0001b41d01007387 */ /* 0x000fe20000100800 */
[----:B0-----:R-:W-:-:S03]  /*19ef0*/  IMAD.WIDE R4, R0, 0x2, R6 ;  /* 0x0000000200047825 */ /* 0x001fc600078e0206 */
[----:B------:R-:W3:Y:S04]  /*19f00*/  LDL.64 R6, [R1+0x2148] ;  /* 0x0021480001067983 */ /* 0x000ee80000100a00 */
[----:B------:R4:W3:Y:S04]  /*19f10*/  LDG.E.U16 R19, [R4.64] ;  /* 0x0000000404137981 */ /* 0x0008e8000c1e1500 */
[----:B------:R0:W-:Y:S01]  /*19f20*/  STL [R1+0x1b0], R22 ;  /* 0x0001b01601007387 */ /* 0x0001e20000100800 */
[----:B----4-:R-:W-:-:S03]  /*19f30*/  IMAD.WIDE R4, R0, 0x2, R10 ;  /* 0x0000000200047825 */ /* 0x010fc600078e020a */
[----:B------:R-:W4:Y:S04]  /*19f40*/  LDL.64 R10, [R1+0x2140] ;  /* 0x00214000010a7983 */ /* 0x000f280000100a00 */
[----:B0-----:R2:W4:Y:S04]  /*19f50*/  LDG.E.U16 R22, [R4.64] ;  /* 0x0000000404167981 */ /* 0x001528000c1e1500 */
[----:B------:R-:W-:Y:S01]  /*19f60*/  STL [R1+0x1ac], R28 ;  /* 0x0001ac1c01007387 */ /* 0x000fe20000100800 */
[----:B--2---:R-:W-:-:S03]  /*19f70*/  IMAD.WIDE R4, R0, 0x2, R14 ;  /* 0x0000000200047825 */ /* 0x004fc600078e020e */
[----:B------:R-:W2:Y:S04]  /*19f80*/  LDL.64 R14, [R1+0x1d48] ;  /* 0x001d4800010e7983 */ /* 0x000ea80000100a00 */
[----:B------:R0:W2:Y:S04]  /*19f90*/  LDG.E.U16 R17, [R4.64] ;  /* 0x0000000404117981 */ /* 0x0000a8000c1e1500 */
[----:B------:R-:W-:Y:S01]  /*19fa0*/  STL [R1+0x1a8], R27 ;  /* 0x0001a81b01007387 */ /* 0x000fe20000100800 */
[----:B0-----:R-:W-:-:S03]  /*19fb0*/  IMAD.WIDE R4, R0, 0x2, R8 ;  /* 0x0000000200047825 */ /* 0x001fc600078e0208 */
[----:B------:R-:W2:Y:S04]  /*19fc0*/  LDL.64 R8, [R1+0x2138] ;  /* 0x0021380001087983 */ /* 0x000ea80000100a00 */
[----:B------:R3:W2:Y:S04]  /*19fd0*/  LDG.E.U16 R16, [R4.64] ;  /* 0x0000000404107981 */ /* 0x0006a8000c1e1500 */
[----:B------:R0:W-:Y:S01]  /*19fe0*/  STL [R1+0x1a4], R21 ;  /* 0x0001a41501007387 */ /* 0x0001e20000100800 */
[----:B---3--:R-:W-:-:S03]  /*19ff0*/  IMAD.WIDE R4, R0, 0x2, R2 ;  /* 0x0000000200047825 */ /* 0x008fc600078e0202 */
[----:B------:R-:W3:Y:S04]  /*1a000*/  LDL.64 R2, [R1+0x2130] ;  /* 0x0021300001027983 */ /* 0x000ee80000100a00 */
[----:B0-----:R0:W3:Y:S04]  /*1a010*/  LDG.E.U16 R21, [R4.64] ;  /* 0x0000000404157981 */ /* 0x0010e8000c1e1500 */
[----:B------:R1:W-:Y:S01]  /*1a020*/  STL [R1+0x1a0], R18 ;  /* 0x0001a01201007387 */ /* 0x0003e20000100800 */
[----:B0-----:R-:W-:-:S03]  /*1a030*/  IMAD.WIDE R4, R0, 0x2, R12 ;  /* 0x0000000200047825 */ /* 0x001fc600078e020c */
[----:B------:R-:W3:Y:S04]  /*1a040*/  LDL.64 R12, [R1+0x2128] ;  /* 0x00212800010c7983 */ /* 0x000ee80000100a00 */
[----:B-1----:R0:W3:Y:S04]  /*1a050*/  LDG.E.U16 R18, [R4.64] ;  /* 0x0000000404127981 */ /* 0x0020e8000c1e1500 */
[----:B------:R1:W-:Y:S01]  /*1a060*/  STL [R1+0x19c], R26 ;  /* 0x00019c1a01007387 */ /* 0x0003e20000100800 */
[----:B0-----:R-:W-:-:S03]  /*1a070*/  IMAD.WIDE R4, R0, 0x2, R6 ;  /* 0x0000000200047825 */ /* 0x001fc600078e0206 */
[----:B------:R-:W3:Y:S04]  /*1a080*/  LDL.64 R6, [R1+0x1d40] ;  /* 0x001d400001067983 */ /* 0x000ee80000100a00 */
[----:B-1----:R4:W3:Y:S04]  /*1a090*/  LDG.E.U16 R26, [R4.64] ;  /* 0x00000004041a7981 */ /* 0x0028e8000c1e1500 */
[----:B------:R0:W-:Y:S01]  /*1a0a0*/  STL [R1+0x198], R25 ;  /* 0x0001981901007387 */ /* 0x0001e20000100800 */
[----:B----4-:R-:W-:-:S03]  /*1a0b0*/  IMAD.WIDE R4, R0, 0x2, R10 ;  /* 0x0000000200047825 */ /* 0x010fc600078e020a */
[----:B------:R-:W4:Y:S04]  /*1a0c0*/  LDL.64 R10, [R1+0x2120] ;  /* 0x00212000010a7983 */ /* 0x000f280000100a00 */
[----:B0-----:R2:W4:Y:S04]  /*1a0d0*/  LDG.E.U16 R25, [R4.64] ;  /* 0x0000000404197981 */ /* 0x001528000c1e1500 */
[----:B------:R0:W-:Y:S01]  /*1a0e0*/  STL [R1+0x194], R24 ;  /* 0x0001941801007387 */ /* 0x0001e20000100800 */
[----:B--2---:R-:W-:-:S03]  /*1a0f0*/  IMAD.WIDE R4, R0, 0x2, R14 ;  /* 0x0000000200047825 */ /* 0x004fc600078e020e */
[----:B------:R-:W2:Y:S04]  /*1a100*/  LDL.64 R14, [R1+0x2118] ;  /* 0x00211800010e7983 */ /* 0x000ea80000100a00 */
[----:B0-----:R0:W2:Y:S04]  /*1a110*/  LDG.E.U16 R24, [R4.64] ;  /* 0x0000000404187981 */ /* 0x0010a8000c1e1500 */
[----:B------:R1:W-:Y:S01]  /*1a120*/  STL [R1+0x190], R20 ;  /* 0x0001901401007387 */ /* 0x0003e20000100800 */
[----:B0-----:R-:W-:-:S03]  /*1a130*/  IMAD.WIDE R4, R0, 0x2, R8 ;  /* 0x0000000200047825 */ /* 0x001fc600078e0208 */
[----:B------:R-:W2:Y:S04]  /*1a140*/  LDL.64 R8, [R1+0x2110] ;  /* 0x0021100001087983 */ /* 0x000ea80000100a00 */
[----:B-1----:R3:W2:Y:S04]  /*1a150*/  LDG.E.U16 R20, [R4.64] ;  /* 0x0000000404147981 */ /* 0x0026a8000c1e1500 */
        /* <DEDUP_REMOVED lines=251> */
[----:B------:R4:W3:Y:S04]  /*1b110*/  LDG.E.U16 R28, [R4.64] ;  /* 0x00000004041c7981 */ /* 0x0008e8000c1e1500 */
[----:B------:R-:W-:Y:S01]  /*1b120*/  STL [R1+0x90], R25 ;  /* 0x0000901901007387 */ /* 0x000fe20000100800 */
[----:B----4-:R-:W-:-:S03]  /*1b130*/  IMAD.WIDE R4, R0, 0x2, R10 ;  /* 0x0000000200047825 */ /* 0x010fc600078e020a */
[----:B------:R-:W4:Y:S04]  /*1b140*/  LDL.64 R10, [R1+0x1c00] ;  /* 0x001c0000010a7983 */ /* 0x000f280000100a00 */
[----:B------:R2:W4:Y:S04]  /*1b150*/  LDG.E.U16 R27, [R4.64] ;  /* 0x00000004041b7981 */ /* 0x000528000c1e1500 */
[----:B------:R-:W-:Y:S01]  /*1b160*/  STL [R1+0x8c], R24 ;  /* 0x00008c1801007387 */ /* 0x000fe20000100800 */
[----:B--2---:R-:W-:-:S03]  /*1b170*/  IMAD.WIDE R4, R0, 0x2, R14 ;  /* 0x0000000200047825 */ /* 0x004fc600078e020e */
[----:B------:R-:W2:Y:S04]  /*1b180*/  LDL.64 R14, [R1+0x1bf8] ;  /* 0x001bf800010e7983 */ /* 0x000ea80000100a00 */
[----:B-1----:R0:W2:Y:S04]  /*1b190*/  LDG.E.U16 R26, [R4.64] ;  /* 0x00000004041a7981 */ /* 0x0020a8000c1e1500 */
[----:B------:R1:W-:Y:S01]  /*1b1a0*/  STL [R1+0x88], R20 ;  /* 0x0000881401007387 */ /* 0x0003e20000100800 */
[----:B0-----:R-:W-:-:S03]  /*1b1b0*/  IMAD.WIDE R4, R0, 0x2, R8 ;  /* 0x0000000200047825 */ /* 0x001fc600078e0208 */
[----:B------:R-:W2:Y:S04]  /*1b1c0*/  LDL.64 R8, [R1+0x1b90] ;  /* 0x001b900001087983 */ /* 0x000ea80000100a00 */
[----:B-1----:R3:W2:Y:S04]  /*1b1d0*/  LDG.E.U16 R20, [R4.64] ;  /* 0x0000000404147981 */ /* 0x0026a8000c1e1500 */
[----:B------:R-:W-:Y:S01]  /*1b1e0*/  STL [R1+0x84], R23 ;  /* 0x0000841701007387 */ /* 0x000fe20000100800 */
[----:B---3--:R-:W-:-:S03]  /*1b1f0*/  IMAD.WIDE R4, R0, 0x2, R2 ;  /* 0x0000000200047825 */ /* 0x008fc600078e0202 */
[----:B------:R-:W3:Y:S04]  /*1b200*/  LDL.64 R2, [R1+0x1b88] ;  /* 0x001b880001027983 */ /* 0x000ee80000100a00 */
[----:B------:R0:W3:Y:S04]  /*1b210*/  LDG.E.U16 R24, [R4.64] ;  /* 0x0000000404187981 */ /* 0x0000e8000c1e1500 */
        /* <DEDUP_REMOVED lines=8> */
[----:B------:R-:W-:Y:S01]  /*1b2a0*/  STL [R1+0x78], R17 ;  /* 0x0000781101007387 */ /* 0x000fe20000100800 */
[----:B----4-:R-:W-:-:S03]  /*1b2b0*/  IMAD.WIDE R4, R0, 0x2, R10 ;  /* 0x0000000200047825 */ /* 0x010fc600078e020a */
[----:B------:R-:W4:Y:S04]  /*1b2c0*/  LDL.64 R10, [R1+0x1bf0] ;  /* 0x001bf000010a7983 */ /* 0x000f280000100a00 */
[----:B------:R2:W4:Y:S04]  /*1b2d0*/  LDG.E.U16 R25, [R4.64] ;  /* 0x0000000404197981 */ /* 0x000528000c1e1500 */
[----:B------:R0:W-:Y:S04]  /*1b2e0*/  STL [R1+0x74], R16 ;  /* 0x0000741001007387 */ /* 0x0001e80000100800 */
[----:B0-----:R-:W4:Y:S01]  /*1b2f0*/  LDL.64 R16, [R1+0x1be8] ;  /* 0x001be80001107983 */ /* 0x001f220000100a00 */
[----:B--2---:R-:W-:-:S03]  /*1b300*/  IMAD.WIDE R4, R0, 0x2, R14 ;  /* 0x0000000200047825 */ /* 0x004fc600078e020e */
[----:B------:R0:W-:Y:S04]  /*1b310*/  STL [R1+0x70], R21 ;  /* 0x0000701501007387 */ /* 0x0001e80000100800 */
[----:B------:R1:W2:Y:S02]  /*1b320*/  LDG.E.U16 R23, [R4.64] ;  /* 0x0000000404177981 */ /* 0x0002a4000c1e1500 */
[C---:B-1----:R-:W-:Y:S02]  /*1b330*/  IMAD.WIDE R4, R0.reuse, 0x2, R8 ;  /* 0x0000000200047825 */ /* 0x042fe400078e0208 */
[----:B------:R-:W2:Y:S04]  /*1b340*/  LDL.64 R8, [R1+0x1be0] ;  /* 0x001be00001087983 */ /* 0x000ea80000100a00 */
[----:B0-----:R3:W2:Y:S04]  /*1b350*/  LDG.E.U16 R21, [R4.64] ;  /* 0x0000000404157981 */ /* 0x0016a8000c1e1500 */
[----:B------:R0:W-:Y:S01]  /*1b360*/  STL [R1+0x6c], R18 ;  /* 0x00006c1201007387 */ /* 0x0001e20000100800 */
[----:B---3--:R-:W-:-:S03]  /*1b370*/  IMAD.WIDE R4, R0, 0x2, R2 ;  /* 0x0000000200047825 */ /* 0x008fc600078e0202 */
[----:B------:R-:W3:Y:S04]  /*1b380*/  LDL.64 R2, [R1+0x1bd8] ;  /* 0x001bd80001027983 */ /* 0x000ee80000100a00 */
[----:B------:R1:W-:Y:S04]  /*1b390*/  STL [R1+0x68], R28 ;  /* 0x0000681c01007387 */ /* 0x0003e80000100800 */
        /* <DEDUP_REMOVED lines=10> */
[----:B------:R0:W-:Y:S01]  /*1b440*/  STL [R1+0x5c], R20 ;  /* 0x00005c1401007387 */ /* 0x0001e20000100800 */
[----:B----4-:R-:W-:-:S03]  /*1b450*/  IMAD.WIDE R4, R0, 0x2, R10 ;  /* 0x0000000200047825 */ /* 0x010fc600078e020a */
[----:B------:R-:W4:Y:S04]  /*1b460*/  LDL.64 R10, [R1+0x1b70] ;  /* 0x001b7000010a7983 */ /* 0x000f280000100a00 */
[----:B-1----:R1:W4:Y:S04]  /*1b470*/  LDG.E.U16 R26, [R4.64] ;  /* 0x00000004041a7981 */ /* 0x002328000c1e1500 */
[----:B------:R0:W-:Y:S01]  /*1b480*/  STL [R1+0x58], R24 ;  /* 0x0000581801007387 */ /* 0x0001e20000100800 */
[----:B-1----:R-:W-:-:S05]  /*1b490*/  IMAD.WIDE R4, R0, 0x2, R16 ;  /* 0x0000000200047825 */ /* 0x002fca00078e0210 */
[----:B0-----:R2:W4:Y:S02]  /*1b4a0*/  LDG.E.U16 R20, [R4.64] ;  /* 0x0000000404147981 */ /* 0x001524000c1e1500 */
[C---:B--2---:R-:W-:Y:S02]  /*1b4b0*/  IMAD.WIDE R4, R0.reuse, 0x2, R8 ;  /* 0x0000000200047825 */ /* 0x044fe400078e0208 */
[----:B------:R-:W2:Y:S04]  /*1b4c0*/  LDL.64 R8, [R1+0x1b68] ;  /* 0x001b680001087983 */ /* 0x000ea80000100a00 */
[----:B------:R3:W2:Y:S04]  /*1b4d0*/  LDG.E.U16 R24, [R4.64] ;  /* 0x0000000404187981 */ /* 0x0006a8000c1e1500 */
[----:B------:R0:W-:Y:S04]  /*1b4e0*/  STL [R1+0x54], R19 ;  /* 0x0000541301007387 */ /* 0x0001e80000100800 */
[----:B------:R1:W-:Y:S01]  /*1b4f0*/  STL [R1+0x50], R22 ;  /* 0x0000501601007387 */ /* 0x0003e20000100800 */
[----:B---3--:R-:W-:-:S03]  /*1b500*/  IMAD.WIDE R4, R0, 0x2, R2 ;  /* 0x0000000200047825 */ /* 0x008fc600078e0202 */
[----:B------:R-:W3:Y:S04]  /*1b510*/  LDL.64 R2, [R1+0x1b60] ;  /* 0x001b600001027983 */ /* 0x000ee80000100a00 */
[----:B0-----:R0:W3:Y:S04]  /*1b520*/  LDG.E.U16 R19, [R4.64] ;  /* 0x0000000404137981 */ /* 0x0010e8000c1e1500 */
[----:B------:R1:W-:Y:S01]  /*1b530*/  STL [R1+0x4c], R25 ;  /* 0x00004c1901007387 */ /* 0x0003e20000100800 */
[----:B0-----:R-:W-:-:S05]  /*1b540*/  IMAD.WIDE R4, R0, 0x2, R14 ;  /* 0x0000000200047825 */ /* 0x001fca00078e020e */
[----:B-1----:R0:W3:Y:S02]  /*1b550*/  LDG.E.U16 R22, [R4.64] ;  /* 0x0000000404167981 */ /* 0x0020e4000c1e1500 */
[C---:B0-----:R-:W-:Y:S02]  /*1b560*/  IMAD.WIDE R4, R0.reuse, 0x2, R12 ;  /* 0x0000000200047825 */ /* 0x041fe400078e020c */
[----:B------:R-:W3:Y:S04]  /*1b570*/  LDL.64 R12, [R1+0x1b58] ;  /* 0x001b5800010c7983 */ /* 0x000ee80000100a00 */
[----:B------:R0:W3:Y:S04]  /*1b580*/  LDG.E.U16 R25, [R4.64] ;  /* 0x0000000404197981 */ /* 0x0000e8000c1e1500 */
[----:B------:R1:W-:Y:S01]  /*1b590*/  STL [R1+0x48], R23 ;  /* 0x0000481701007387 */ /* 0x0003e20000100800 */
[----:B0-----:R-:W-:-:S03]  /*1b5a0*/  IMAD.WIDE R4, R0, 0x2, R6 ;  /* 0x0000000200047825 */ /* 0x001fc600078e0206 */
[----:B------:R-:W3:Y:S04]  /*1b5b0*/  LDL.64 R6, [R1+0x1bb8] ;  /* 0x001bb80001067983 */ /* 0x000ee80000100a00 */
[----:B-1----:R4:W3:Y:S04]  /*1b5c0*/  LDG.E.U16 R23, [R4.64] ;  /* 0x0000000404177981 */ /* 0x0028e8000c1e1500 */
[----:B------:R0:W-:Y:S04]  /*1b5d0*/  STL [R1+0x14], R21 ;  /* 0x0000141501007387 */ /* 0x0001e80000100800 */
[----:B------:R-:W3:Y:S01]  /*1b5e0*/  LDL.64 R16, [R1+0x1bb0] ;  /* 0x001bb00001107983 */ /* 0x000ee20000100a00 */
[----:B----4-:R-:W-:-:S03]  /*1b5f0*/  IMAD.WIDE R4, R0, 0x2, R10 ;  /* 0x0000000200047825 */ /* 0x010fc600078e020a */
[----:B------:R-:W4:Y:S04]  /*1b600*/  LDL.64 R10, [R1+0x1ba8] ;  /* 0x001ba800010a7983 */ /* 0x000f280000100a00 */
[----:B0-----:R2:W4:Y:S04]  /*1b610*/  LDG.E.U16 R21, [R4.64] ;  /* 0x0000000404157981 */ /* 0x001528000c1e1500 */
[----:B------:R0:W-:Y:S04]  /*1b620*/  STL [R1+0x10], R18 ;  /* 0x0000101201007387 */ /* 0x0001e80000100800 */
[----:B------:R-:W4:Y:S01]  /*1b630*/  LDL.64 R14, [R1+0x1ba0] ;  /* 0x001ba000010e7983 */ /* 0x000f220000100a00 */
[----:B--2---:R-:W-:-:S05]  /*1b640*/  IMAD.WIDE R4, R0, 0x2, R8 ;  /* 0x0000000200047825 */ /* 0x004fca00078e0208 */
[----:B0-----:R3:W2:Y:S02]  /*1b650*/  LDG.E.U16 R18, [R4.64] ;  /* 0x0000000404127981 */ /* 0x0016a4000c1e1500 */
[----:B---3--:R-:W-:-:S05]  /*1b660*/  IMAD.WIDE R4, R0, 0x2, R2 ;  /* 0x0000000200047825 */ /* 0x008fca00078e0202 */
[----:B------:R0:W3:Y:S04]  /*1b670*/  LDG.E.U16 R29, [R4.64] ;  /* 0x00000004041d7981 */ /* 0x0000e8000c1e1500 */
[----:B------:R1:W-:Y:S04]  /*1b680*/  STL [R1+0xc], R28 ;  /* 0x00000c1c01007387 */ /* 0x0003e80000100800 */
[----:B------:R-:W2:Y:S04]  /*1b690*/  LDL.64 R8, [R1+0x1b98] ;  /* 0x001b980001087983 */ /* 0x000ea80000100a00 */
[----:B------:R-:W2:Y:S01]  /*1b6a0*/  LDL.64 R2, [R1+0x1b50] ;  /* 0x001b500001027983 */ /* 0x000ea20000100a00 */
[----:B0-----:R-:W-:-:S05]  /*1b6b0*/  IMAD.WIDE R4, R0, 0x2, R12 ;  /* 0x0000000200047825 */ /* 0x001fca00078e020c */
[----:B-1----:R0:W2:Y:S04]  /*1b6c0*/  LDG.E.U16 R28, [R4.64] ;  /* 0x00000004041c7981 */ /* 0x0020a8000c1e1500 */
[----:B------:R-:W-:Y:S01]  /*1b6d0*/  STL [R1+0x8], R27 ;  /* 0x0000081b01007387 */ /* 0x000fe20000100800 */
[----:B0-----:R-:W-:-:S03]  /*1b6e0*/  IMAD.WIDE R4, R0, 0x2, R6 ;  /* 0x0000000200047825 */ /* 0x001fc600078e0206 */
[----:B---3--:R-:W-:Y:S04]  /*1b6f0*/  STL [R1+0x4114], R29 ;  /* 0x0041141d01007387 */ /* 0x008fe80000100800 */
[----:B------:R-:W-:Y:S04]  /*1b700*/  STL [R1+0x44], R26 ;  /* 0x0000441a01007387 */ /* 0x000fe80000100800 */
[----:B------:R-:W3:Y:S04]  /*1b710*/  LDL.64 R12, [R1+0x1b48] ;  /* 0x001b4800010c7983 */ /* 0x000ee80000100a00 */
[----:B--2---:R-:W-:Y:S04]  /*1b720*/  STL [R1+0x4118], R28 ;  /* 0x0041181c01007387 */ /* 0x004fe80000100800 */
[----:B------:R0:W-:Y:S04]  /*1b730*/  STL [R1+0x40], R20 ;  /* 0x0000401401007387 */ /* 0x0001e80000100800 */
[----:B------:R-:W2:Y:S04]  /*1b740*/  LDL.64 R6, [R1+0x1b40] ;  /* 0x001b400001067983 */ /* 0x000ea80000100a00 */
[----:B0-----:R0:W2:Y:S04]  /*1b750*/  LDG.E.U16 R20, [R4.64] ;  /* 0x0000000404147981 */ /* 0x0010a8000c1e1500 */
[----:B------:R1:W-:Y:S01]  /*1b760*/  STL [R1+0x3c], R24 ;  /* 0x00003c1801007387 */ /* 0x0003e20000100800 */
[----:B0-----:R-:W-:-:S05]  /*1b770*/  IMAD.WIDE R4, R0, 0x2, R16 ;  /* 0x0000000200047825 */ /* 0x001fca00078e0210 */
[----:B-1----:R4:W2:Y:S04]  /*1b780*/  LDG.E.U16 R24, [R4.64] ;  /* 0x0000000404187981 */ /* 0x0028a8000c1e1500 */
[----:B------:R0:W-:Y:S01]  /*1b790*/  STL [R1+0x38], R19 ;  /* 0x0000381301007387 */ /* 0x0001e20000100800 */
[----:B----4-:R-:W-:-:S03]  /*1b7a0*/  IMAD.WIDE R4, R0, 0x2, R10 ;  /* 0x0000000200047825 */ /* 0x010fc600078e020a */
[----:B------:R-:W4:Y:S04]  /*1b7b0*/  LDL.64 R10, [R1+0x1b38] ;  /* 0x001b3800010a7983 */ /* 0x000f280000100a00 */
[----:B0-----:R0:W4:Y:S04]  /*1b7c0*/  LDG.E.U16 R19, [R4.64] ;  /* 0x0000000404137981 */ /* 0x001128000c1e1500 */
[----:B------:R1:W-:Y:S01]  /*1b7d0*/  STL [R1+0x34], R22 ;  /* 0x0000341601007387 */ /* 0x0003e20000100800 */
[----:B0-----:R-:W-:-:S05]  /*1b7e0*/  IMAD.WIDE R4, R0, 0x2, R14 ;  /* 0x0000000200047825 */ /* 0x001fca00078e020e */
[----:B-1----:R0:W4:Y:S02]  /*1b7f0*/  LDG.E.U16 R22, [R4.64] ;  /* 0x0000000404167981 */ /* 0x002124000c1e1500 */
[----:B0-----:R-:W-:-:S05]  /*1b800*/  IMAD.WIDE R4, R0, 0x2, R8 ;  /* 0x0000000200047825 */ /* 0x001fca00078e0208 */
[----:B------:R0:W4:Y:S02]  /*1b810*/  LDG.E.U16 R17, [R4.64] ;  /* 0x0000000404117981 */ /* 0x000124000c1e1500 */
[----:B0-----:R-:W-:-:S05]  /*1b820*/  IMAD.WIDE R4, R0, 0x2, R2 ;  /* 0x0000000200047825 */ /* 0x001fca00078e0202 */
[----:B------:R3:W4:Y:S04]  /*1b830*/  LDG.E.U16 R27, [R4.64] ;  /* 0x00000004041b7981 */ /* 0x000728000c1e1500 */
[----:B------:R0:W-:Y:S04]  /*1b840*/  STL [R1+0x30], R25 ;  /* 0x0000301901007387 */ /* 0x0001e80000100800 */
[----:B------:R-:W4:Y:S04]  /*1b850*/  LDL.64 R8, [R1+0x1b30] ;  /* 0x001b300001087983 */ /* 0x000f280000100a00 */
[----:B------:R1:W-:Y:S04]  /*1b860*/  STL [R1+0x2c], R23 ;  /* 0x00002c1701007387 */ /* 0x0003e80000100800 */
[----:B------:R-:W4:Y:S01]  /*1b870*/  LDL.64 R2, [R1+0x1b28] ;  /* 0x001b280001027983 */ /* 0x000f220000100a00 */
[----:B---3--:R-:W-:-:S05]  /*1b880*/  IMAD.WIDE R4, R0, 0x2, R12 ;  /* 0x0000000200047825 */ /* 0x008fca00078e020c */
[----:B0-----:R2:W3:Y:S02]  /*1b890*/  LDG.E.U16 R25, [R4.64] ;  /* 0x0000000404197981 */ /* 0x0014e4000c1e1500 */
[----:B--2---:R-:W-:-:S05]  /*1b8a0*/  IMAD.WIDE R4, R0, 0x2, R6 ;  /* 0x0000000200047825 */ /* 0x004fca00078e0206 */
[----:B-1----:R4:W2:Y:S02]  /*1b8b0*/  LDG.E.U16 R23, [R4.64] ;  /* 0x0000000404177981 */ /* 0x0028a4000c1e1500 */
[C---:B----4-:R-:W-:Y:S02]  /*1b8c0*/  IMAD.WIDE R4, R0.reuse, 0x2, R10 ;  /* 0x0000000200047825 */ /* 0x050fe400078e020a */
[----:B------:R-:W-:Y:S04]  /*1b8d0*/  STL [R1+0x40f4], R27 ;  /* 0x0040f41b01007387 */ /* 0x000fe80000100800 */
[----:B------:R-:W-:Y:S04]  /*1b8e0*/  STL [R1+0x4], R21 ;  /* 0x0000041501007387 */ /* 0x000fe80000100800 */
[----:B---3--:R-:W-:Y:S04]  /*1b8f0*/  STL [R1+0x40f8], R25 ;  /* 0x0040f81901007387 */ /* 0x008fe80000100800 */
[----:B------:R0:W-:Y:S04]  /*1b900*/  STL [R1], R18 ;  /* 0x0000001201007387 */ /* 0x0001e80000100800 */
[----:B------:R-:W3:Y:S04]  /*1b910*/  LDL.64 R12, [R1+0x1b20] ;  /* 0x001b2000010c7983 */ /* 0x000ee80000100a00 */
[----:B------:R-:W4:Y:S04]  /*1b920*/  LDL.64 R6, [R1+0x1b18] ;  /* 0x001b180001067983 */ /* 0x000f280000100a00 */
[----:B0-----:R0:W4:Y:S02]  /*1b930*/  LDG.E.U16 R18, [R4.64] ;  /* 0x0000000404127981 */ /* 0x001124000c1e1500 */
[----:B0-----:R-:W-:-:S02]  /*1b940*/  IMAD.WIDE R4, R0, 0x2, R8 ;  /* 0x0000000200047825 */ /* 0x001fc400078e0208 */
[----:B--2---:R-:W-:Y:S04]  /*1b950*/  STL [R1+0x40fc], R23 ;  /* 0x0040fc1701007387 */ /* 0x004fe80000100800 */
[----:B------:R-:W2:Y:S04]  /*1b960*/  LDL.64 R14, [R1+0x1b10] ;  /* 0x001b1000010e7983 */ /* 0x000ea80000100a00 */
[----:B------:R0:W2:Y:S02]  /*1b970*/  LDG.E.U16 R16, [R4.64] ;  /* 0x0000000404107981 */ /* 0x0000a4000c1e1500 */
[----:B0-----:R-:W-:-:S05]  /*1b980*/  IMAD.WIDE R4, R0, 0x2, R2 ;  /* 0x0000000200047825 */ /* 0x001fca00078e0202 */
[----:B------:R3:W2:Y:S02]  /*1b990*/  LDG.E.U16 R3, [R4.64] ;  /* 0x0000000404037981 */ /* 0x0006a4000c1e1500 */
[----:B---3--:R-:W-:-:S06]  /*1b9a0*/  IMAD.WIDE R4, R0, 0x2, R12 ;  /* 0x0000000200047825 */ /* 0x008fcc00078e020c */
[----:B------:R0:W3:Y:S01]  /*1b9b0*/  LDG.E.U16 R4, [R4.64] ;  /* 0x0000000404047981 */ /* 0x0000e2000c1e1500 */
[----:B----4-:R-:W-:-:S03]  /*1b9c0*/  IMAD.WIDE R6, R0, 0x2, R6 ;  /* 0x0000000200067825 */ /* 0x010fc600078e0206 */
[----:B------:R-:W-:Y:S04]  /*1b9d0*/  STL [R1+0x4100], R18 ;  /* 0x0041001201007387 */ /* 0x000fe80000100800 */
[----:B------:R-:W4:Y:S04]  /*1b9e0*/  LDL.64 R8, [R1+0x1b08] ;  /* 0x001b080001087983 */ /* 0x000f280000100a00 */
[----:B0-----:R2:W4:Y:S02]  /*1b9f0*/  LDG.E.U16 R5, [R6.64] ;  /* 0x0000000406057981 */ /* 0x001524000c1e1500 */
[----:B--2---:R-:W-:-:S02]  /*1ba00*/  IMAD.WIDE R6, R0, 0x2, R14 ;  /* 0x0000000200067825 */ /* 0x004fc400078e020e */
[----:B------:R-:W-:Y:S04]  /*1ba10*/  STL [R1+0x40d4], R16 ;  /* 0x0040d41001007387 */ /* 0x000fe80000100800 */
[----:B------:R0:W-:Y:S04]  /*1ba20*/  STL [R1+0x28], R20 ;  /* 0x0000281401007387 */ /* 0x0001e80000100800 */
[----:B------:R1:W2:Y:S04]  /*1ba30*/  LDG.E.U16 R6, [R6.64] ;  /* 0x0000000406067981 */ /* 0x0002a8000c1e1500 */
[----:B0-----:R-:W2:Y:S04]  /*1ba40*/  LDL.64 R20, [R1+0x1b00] ;  /* 0x001b000001147983 */ /* 0x001ea80000100a00 */
[----:B------:R-:W-:Y:S04]  /*1ba50*/  STL [R1+0x24], R24 ;  /* 0x0000241801007387 */ /* 0x000fe80000100800 */
[----:B------:R-:W2:Y:S04]  /*1ba60*/  LDL.64 R10, [R1+0x1af8] ;  /* 0x001af800010a7983 */ /* 0x000ea80000100a00 */
[----:B------:R-:W-:Y:S04]  /*1ba70*/  STL [R1+0x40d8], R3 ;  /* 0x0040d80301007387 */ /* 0x000fe80000100800 */
[----:B------:R0:W-:Y:S04]  /*1ba80*/  STL [R1+0x20], R19 ;  /* 0x0000201301007387 */ /* 0x0001e80000100800 */
[----:B0-----:R-:W2:Y:S04]  /*1ba90*/  LDL.64 R18, [R1+0x1af0] ;  /* 0x001af00001127983 */ /* 0x001ea80000100a00 */
[----:B------:R-:W-:Y:S04]  /*1baa0*/  STL [R1+0x1c], R22 ;  /* 0x00001c1601007387 */ /* 0x000fe80000100800 */
[----:B------:R-:W2:Y:S04]  /*1bab0*/  LDL.64 R12, [R1+0x1ae8] ;  /* 0x001ae800010c7983 */ /* 0x000ea80000100a00 */
[----:B---3--:R-:W-:Y:S04]  /*1bac0*/  STL [R1+0x40dc], R4 ;  /* 0x0040dc0401007387 */ /* 0x008fe80000100800 */
[----:B------:R0:W-:Y:S04]  /*1bad0*/  STL [R1+0x18], R17 ;  /* 0x0000181101007387 */ /* 0x0001e80000100800 */
[----:B0-----:R-:W3:Y:S04]  /*1bae0*/  LDL.64 R16, [R1+0x1ae0] ;  /* 0x001ae00001107983 */ /* 0x001ee80000100a00 */
[----:B----4-:R0:W-:Y:S04]  /*1baf0*/  STL [R1+0x40e0], R5 ;  /* 0x0040e00501007387 */ /* 0x0101e80000100800 */
[----:B------:R-:W4:Y:S01]  /*1bb00*/  LDL.64 R14, [R1+0x1ad8] ;  /* 0x001ad800010e7983 */ /* 0x000f220000100a00 */
[----:B------:R-:W-:-:S05]  /*1bb10*/  IMAD.WIDE R8, R0, 0x2, R8 ;  /* 0x0000000200087825 */ /* 0x000fca00078e0208 */
[----:B-1----:R1:W4:Y:S04]  /*1bb20*/  LDG.E.U16 R7, [R8.64] ;  /* 0x0000000408077981 */ /* 0x002328000c1e1500 */
[----:B--2---:R-:W-:Y:S04]  /*1bb30*/  STL [R1+0x40b0], R6 ;  /* 0x0040b00601007387 */ /* 0x004fe80000100800 */
[----:B0-----:R-:W2:Y:S01]  /*1bb40*/  LDL.64 R4, [R1+0x1ad0] ;  /* 0x001ad00001047983 */ /* 0x001ea20000100a00 */
[----:B-1----:R-:W-:-:S06]  /*1bb50*/  IMAD.WIDE R8, R0, 0x2, R20 ;  /* 0x0000000200087825 */ /* 0x002fcc00078e0214 */
[----:B------:R0:W2:Y:S01]  /*1bb60*/  LDG.E.U16 R8, [R8.64] ;  /* 0x0000000408087981 */ /* 0x0000a2000c1e1500 */
[----:B------:R-:W-:-:S05]  /*1bb70*/  IMAD.WIDE R10, R0, 0x2, R10 ;  /* 0x00000002000a7825 */ /* 0x000fca00078e020a */
[----:B0-----:R0:W2:Y:S02]  /*1bb80*/  LDG.E.U16 R9, [R10.64] ;  /* 0x000000040a097981 */ /* 0x0010a4000c1e1500 */
[----:B0-----:R-:W-:-:S06]  /*1bb90*/  IMAD.WIDE R10, R0, 0x2, R18 ;  /* 0x00000002000a7825 */ /* 0x001fcc00078e0212 */
[----:B------:R0:W2:Y:S01]  /*1bba0*/  LDG.E.U16 R10, [R10.64] ;  /* 0x000000040a0a7981 */ /* 0x0000a2000c1e1500 */
[----:B------:R-:W-:-:S05]  /*1bbb0*/  IMAD.WIDE R12, R0, 0x2, R12 ;  /* 0x00000002000c7825 */ /* 0x000fca00078e020c */
[----:B0-----:R3:W2:Y:S02]  /*1bbc0*/  LDG.E.U16 R11, [R12.64] ;  /* 0x000000040c0b7981 */ /* 0x0016a4000c1e1500 */
[----:B---3--:R-:W-:-:S06]  /*1bbd0*/  IMAD.WIDE R12, R0, 0x2, R16 ;  /* 0x00000002000c7825 */ /* 0x008fcc00078e0210 */
[----:B------:R0:W3:Y:S01]  /*1bbe0*/  LDG.E.U16 R12, [R12.64] ;  /* 0x000000040c0c7981 */ /* 0x0000e2000c1e1500 */
[----:B----4-:R-:W-:-:S05]  /*1bbf0*/  IMAD.WIDE R14, R0, 0x2, R14 ;  /* 0x00000002000e7825 */ /* 0x010fca00078e020e */
[----:B0-----:R2:W4:Y:S04]  /*1bc00*/  LDG.E.U16 R13, [R14.64] ;  /* 0x000000040e0d7981 */ /* 0x001528000c1e1500 */
[----:B------:R-:W-:Y:S01]  /*1bc10*/  STL [R1+0x40b4], R7 ;  /* 0x0040b40701007387 */ /* 0x000fe20000100800 */
[----:B--2---:R-:W-:-:S03]  /*1bc20*/  IMAD.WIDE R14, R0, 0x2, R4 ;  /* 0x00000002000e7825 */ /* 0x004fc600078e0204 */
[----:B------:R-:W-:Y:S04]  /*1bc30*/  STL [R1+0x40b8], R8 ;  /* 0x0040b80801007387 */ /* 0x000fe80000100800 */
[----:B------:R-:W2:Y:S04]  /*1bc40*/  LDL.64 R2, [R1+0x1ac8] ;  /* 0x001ac80001027983 */ /* 0x000ea80000100a00 */
[----:B------:R2:W2:Y:S04]  /*1bc50*/  LDG.E.U16 R17, [R14.64] ;  /* 0x000000040e117981 */ /* 0x0004a8000c1e1500 */
[----:B------:R-:W-:Y:S04]  /*1bc60*/  STL [R1+0x40bc], R9 ;  /* 0x0040bc0901007387 */ /* 0x000fe80000100800 */
[----:B------:R-:W-:Y:S04]  /*1bc70*/  STL [R1+0x4084], R10 ;  /* 0x0040840a01007387 */ /* 0x000fe80000100800 */
[----:B------:R0:W-:Y:S04]  /*1bc80*/  STL [R1+0x4088], R11 ;  /* 0x0040880b01007387 */ /* 0x0001e80000100800 */
[----:B------:R-:W2:Y:S04]  /*1bc90*/  LDL.64 R20, [R1+0x1ac0] ;  /* 0x001ac00001147983 */ /* 0x000ea80000100a00 */
[----:B---3--:R-:W-:Y:S04]  /*1bca0*/  STL [R1+0x408c], R12 ;  /* 0x00408c0c01007387 */ /* 0x008fe80000100800 */
[----:B0-----:R-:W3:Y:S04]  /*1bcb0*/  LDL.64 R10, [R1+0x1ab8] ;  /* 0x001ab800010a7983 */ /* 0x001ee80000100a00 */
[----:B------:R-:W3:Y:S04]  /*1bcc0*/  LDL.64 R8, [R1+0x1ab0] ;  /* 0x001ab00001087983 */ /* 0x000ee80000100a00 */
[----:B----4-:R-:W-:Y:S04]  /*1bcd0*/  STL [R1+0x4090], R13 ;  /* 0x0040900d01007387 */ /* 0x010fe80000100800 */
[----:B------:R-:W4:Y:S04]  /*1bce0*/  LDL.64 R6, [R1+0x1aa8] ;  /* 0x001aa80001067983 */ /* 0x000f280000100a00 */
[----:B------:R-:W4:Y:S01]  /*1bcf0*/  LDL.64 R4, [R1+0x1aa0] ;  /* 0x001aa00001047983 */ /* 0x000f220000100a00 */
[----:B--2---:R-:W-:-:S03]  /*1bd00*/  IMAD.WIDE R14, R0, 0x2, R2 ;  /* 0x00000002000e7825 */ /* 0x004fc600078e0202 */
[----:B------:R0:W-:Y:S04]  /*1bd10*/  STL [R1+0x4060], R17 ;  /* 0x0040601101007387 */ /* 0x0001e80000100800 */
[----:B------:R-:W2:Y:S04]  /*1bd20*/  LDL.64 R2, [R1+0x1a98] ;  /* 0x001a980001027983 */ /* 0x000ea80000100a00 */
[----:B------:R1:W2:Y:S04]  /*1bd30*/  LDG.E.U16 R19, [R14.64] ;  /* 0x000000040e137981 */ /* 0x0002a8000c1e1500 */
[----:B------:R-:W2:Y:S04]  /*1bd40*/  LDL.LU R25, [R1+0x9d8] ;  /* 0x0009d80001197983 */ /* 0x000ea80000300800 */
[----:B------:R-:W2:Y:S01]  /*1bd50*/  LDL.LU R28, [R1+0x9d4] ;  /* 0x0009d400011c7983 */ /* 0x000ea20000300800 */
[----:B-1----:R-:W-:-:S05]  /*1bd60*/  IMAD.WIDE R14, R0, 0x2, R20 ;  /* 0x00000002000e7825 */ /* 0x002fca00078e0214 */
[----:B------:R3:W2:Y:S02]  /*1bd70*/  LDG.E.U16 R20, [R14.64] ;  /* 0x000000040e147981 */ /* 0x0006a4000c1e1500 */
[----:B---3--:R-:W-:-:S05]  /*1bd80*/  IMAD.WIDE R14, R0, 0x2, R10 ;  /* 0x00000002000e7825 */ /* 0x008fca00078e020a */
[----:B------:R1:W3:Y:S02]  /*1bd90*/  LDG.E.U16 R21, [R14.64] ;  /* 0x000000040e157981 */ /* 0x0002e4000c1e1500 */
[----:B-1----:R-:W-:-:S05]  /*1bda0*/  IMAD.WIDE R14, R0, 0x2, R8 ;  /* 0x00000002000e7825 */ /* 0x002fca00078e0208 */
[----:B------:R4:W3:Y:S02]  /*1bdb0*/  LDG.E.U16 R22, [R14.64] ;  /* 0x000000040e167981 */ /* 0x0008e4000c1e1500 */
[----:B----4-:R-:W-:-:S05]  /*1bdc0*/  IMAD.WIDE R14, R0, 0x2, R6 ;  /* 0x00000002000e7825 */ /* 0x010fca00078e0206 */
[----:B------:R1:W4:Y:S02]  /*1bdd0*/  LDG.E.U16 R24, [R14.64] ;  /* 0x000000040e187981 */ /* 0x000324000c1e1500 */
[----:B-1----:R-:W-:-:S05]  /*1bde0*/  IMAD.WIDE R14, R0, 0x2, R4 ;  /* 0x00000002000e7825 */ /* 0x002fca00078e0204 */
[----:B------:R2:W4:Y:S02]  /*1bdf0*/  LDG.E.U16 R26, [R14.64] ;  /* 0x000000040e1a7981 */ /* 0x000524000c1e1500 */
[----:B--2---:R-:W-:-:S06]  /*1be00*/  IMAD.WIDE R14, R0, 0x2, R2 ;  /* 0x00000002000e7825 */ /* 0x004fcc00078e0202 */
[----:B------:R-:W2:Y:S04]  /*1be10*/  LDG.E.U16 R14, [R14.64] ;  /* 0x000000040e0e7981 */ /* 0x000ea8000c1e1500 */
[----:B------:R-:W0:Y:S04]  /*1be20*/  S2R R10, SR_TID.X ;  /* 0x00000000000a7919 */ /* 0x000e280000002100 */
[----:B------:R-:W-:Y:S04]  /*1be30*/  STL [R1+0x4064], R19 ;  /* 0x0040641301007387 */ /* 0x000fe80000100800 */
[----:B------:R-:W-:Y:S01]  /*1be40*/  STL [R1+0x4068], R20 ;  /* 0x0040681401007387 */ /* 0x000fe20000100800 */
[----:B0-----:R-:W-:-:S03]  /*1be50*/  LOP3.LUT R17, R10, 0x7f, RZ, 0xc0, !PT ;  /* 0x0000007f0a117812 */ /* 0x001fc600078ec0ff */
[----:B------:R-:W-:Y:S06]  /*1be60*/  BAR.SYNC.DEFER_BLOCKING 0x0 ;  /* 0x0000000000007b1d */ /* 0x000fec0000010000 */
[----:B---3--:R-:W-:Y:S04]  /*1be70*/  STL [R1+0x406c], R21 ;  /* 0x00406c1501007387 */ /* 0x008fe80000100800 */
[----:B------:R-:W-:Y:S04]  /*1be80*/  STL [R1+0x4050], R22 ;  /* 0x0040501601007387 */ /* 0x000fe80000100800 */
[----:B----4-:R-:W-:Y:S04]  /*1be90*/  STL [R1+0x4054], R24 ;  /* 0x0040541801007387 */ /* 0x010fe80000100800 */
[----:B------:R-:W-:Y:S04]  /*1bea0*/  STL [R1+0x40c0], R10 ;  /* 0x0040c00a01007387 */ /* 0x000fe80000100800 */
[----:B------:R-:W-:Y:S04]  /*1beb0*/  STL [R1+0x4058], R26 ;  /* 0x0040581a01007387 */ /* 0x000fe80000100800 */
[----:B------:R-:W3:Y:S04]  /*1bec0*/  LDL.LU R29, [R1+0x9d0] ;  /* 0x0009d000011d7983 */ /* 0x000ee80000300800 */
[----:B------:R-:W4:Y:S04]  /*1bed0*/  LDL.LU R27, [R1+0x9cc] ;  /* 0x0009cc00011b7983 */ /* 0x000f280000300800 */
[----:B------:R-:W-:Y:S04]  /*1bee0*/  STL [R1+0x2a84], R0 ;  /* 0x002a840001007387 */ /* 0x000fe80000100800 */
[----:B------:R-:W-:Y:S04]  /*1bef0*/  STL [R1+0x4094], R17 ;  /* 0x0040941101007387 */ /* 0x000fe80000100800 */
[----:B--2---:R0:W-:Y:S04]  /*1bf00*/  STL [R1+0x405c], R14 ;  /* 0x00405c0e01007387 */ /* 0x0041e80000100800 */
[----:B0-----:R-:W2:Y:S01]  /*1bf10*/  LDL.LU R14, [R1+0x94c] ;  /* 0x00094c00010e7983 */ /* 0x001ea20000300800 */
[----:B------:R-:W-:-:S05]  /*1bf20*/  IMAD.SHL.U32 R2, R17, 0x2, RZ ;  /* 0x0000000211027824 */ /* 0x000fca00078e00ff */
[----:B------:R-:W-:Y:S04]  /*1bf30*/  STS.U16 [R2], R25 ;  /* 0x0000001902007388 */ /* 0x000fe80000000400 */
[----:B--2---:R0:W-:Y:S04]  /*1bf40*/  STL [R1+0x4128], R14 ;  /* 0x0041280e01007387 */ /* 0x0041e80000100800 */
        /* <DEDUP_REMOVED lines=17> */
[----:B------:R0:W-:Y:S04]  /*1c060*/  STS.U16 [R2+0x100], R28 ;  /* 0x0001001c02007388 */ /* 0x0001e80000000400 */
[----:B------:R-:W2:Y:S04]  /*1c070*/  LDL.LU R6, [R1+0x544] ;  /* 0x0005440001067983 */ /* 0x000ea80000300800 */
[----:B0-----:R-:W2:Y:S04]  /*1c080*/  LDL.LU R28, [R1+0x540] ;  /* 0x00054000011c7983 */ /* 0x001ea80000300800 */
[----:B------:R-:W2:Y:S04]  /*1c090*/  LDL.LU R5, [R1+0x4cc] ;  /* 0x0004cc0001057983 */ /* 0x000ea80000300800 */
[----:B------:R-:W2:Y:S04]  /*1c0a0*/  LDL.LU R4, [R1+0x4c8] ;  /* 0x0004c80001047983 */ /* 0x000ea80000300800 */
[----:B---3--:R0:W-:Y:S04]  /*1c0b0*/  STS.U16 [R2+0x200], R29 ;  /* 0x0002001d02007388 */ /* 0x0081e80000000400 */
[----:B------:R-:W3:Y:S04]  /*1c0c0*/  LDL.LU R3, [R1+0x4c4] ;  /* 0x0004c40001037983 */ /* 0x000ee80000300800 */
[----:B0-----:R-:W3:Y:S04]  /*1c0d0*/  LDL.LU R29, [R1+0x4c0] ;  /* 0x0004c000011d7983 */ /* 0x001ee80000300800 */
[----:B------:R-:W3:Y:S04]  /*1c0e0*/  LDL.LU R16, [R1+0x424] ;  /* 0x0004240001107983 */ /* 0x000ee80000300800 */
[----:B------:R-:W3:Y:S04]  /*1c0f0*/  LDL.LU R18, [R1+0x420] ;  /* 0x0004200001127983 */ /* 0x000ee80000300800 */
[----:B------:R-:W3:Y:S04]  /*1c100*/  LDL.LU R23, [R1+0x41c] ;  /* 0x00041c0001177983 */ /* 0x000ee80000300800 */
[----:B----4-:R0:W-:Y:S04]  /*1c110*/  STS.U16 [R2+0x300], R27 ;  /* 0x0003001b02007388 */ /* 0x0101e80000000400 */
[----:B------:R-:W4:Y:S04]  /*1c120*/  LDL.LU R25, [R1+0x418] ;  /* 0x0004180001197983 */ /* 0x000f280000300800 */
[----:B0-----:R-:W3:Y:S04]  /*1c130*/  LDL.LU R27, [R1+0x3a4] ;  /* 0x0003a400011b7983 */ /* 0x001ee80000300800 */
[----:B--2---:R0:W-:Y:S04]  /*1c140*/  STS.U16 [R2+0x2000], R14 ;  /* 0x0020000e02007388 */ /* 0x0041e80000000400 */
[----:B0-----:R-:W2:Y:S04]  /*1c150*/  LDL.LU R14, [R1+0x4128] ;  /* 0x00412800010e7983 */ /* 0x001ea80000300800 */
[----:B--2---:R-:W-:Y:S04]  /*1c160*/  STS.U16 [R2+0x2100], R14 ;  /* 0x0021000e02007388 */ /* 0x004fe80000000400 */
        /* <DEDUP_REMOVED lines=20> */
[----:B---3--:R-:W-:Y:S04]  /*1c2b0*/  STS.U16 [R2+0xc200], R3 ;  /* 0x00c2000302007388 */ /* 0x008fe80000000400 */
[----:B0-----:R-:W2:Y:S04]  /*1c2c0*/  LDL.LU R28, [R1+0x3a0] ;  /* 0x0003a000011c7983 */ /* 0x001ea80000300800 */
[----:B------:R0:W-:Y:S04]  /*1c2d0*/  STS.U16 [R2+0xc300], R29 ;  /* 0x00c3001d02007388 */ /* 0x0001e80000000400 */
[----:B0-----:R-:W3:Y:S04]  /*1c2e0*/  LDL.LU R29, [R1+0x39c] ;  /* 0x00039c00011d7983 */ /* 0x001ee80000300800 */
[----:B------:R-:W2:Y:S04]  /*1c2f0*/  LDL.LU R14, [R1+0x324] ;  /* 0x00032400010e7983 */ /* 0x000ea80000300800 */
[----:B------:R-:W-:Y:S04]  /*1c300*/  STS.U16 [R2+0xe000], R16 ;  /* 0x00e0001002007388 */ /* 0x000fe80000000400 */
[----:B------:R-:W-:Y:S04]  /*1c310*/  STS.U16 [R2+0xe100], R18 ;  /* 0x00e1001202007388 */ /* 0x000fe80000000400 */
        /* <DEDUP_REMOVED lines=17> */
[----:B------:R-:W2:Y:S04]  /*1c430*/  LDL.LU R8, [R1+0x188] ;  /* 0x0001880001087983 */ /* 0x000ea80000300800 */
[----:B----4-:R0:W-:Y:S04]  /*1c440*/  STS.U16 [R2+0xe300], R25 ;  /* 0x00e3001902007388 */ /* 0x0101e80000000400 */
[----:B------:R-:W4:Y:S04]  /*1c450*/  LDL.LU R7, [R1+0x114] ;  /* 0x0001140001077983 */ /* 0x000f280000300800 */
[----:B------:R-:W-:Y:S04]  /*1c460*/  STS.U16 [R2+0x10000], R27 ;  /* 0x0100001b02007388 */ /* 0x000fe80000000400 */
[----:B0-----:R-:W4:Y:S04]  /*1c470*/  LDL.LU R25, [R1+0x110] ;  /* 0x0001100001197983 */ /* 0x001f280000300800 */
[----:B------:R-:W4:Y:S04]  /*1c480*/  LDL.LU R6, [R1+0x10c] ;  /* 0x00010c0001067983 */ /* 0x000f280000300800 */
[----:B------:R-:W4:Y:S04]  /*1c490*/  LDL.LU R5, [R1+0x108] ;  /* 0x0001080001057983 */ /* 0x000f280000300800 */
[----:B------:R0:W-:Y:S04]  /*1c4a0*/  STS.U16 [R2+0x10100], R28 ;  /* 0x0101001c02007388 */ /* 0x0001e80000000400 */
[----:B------:R-:W4:Y:S04]  /*1c4b0*/  LDL.LU R4, [R1+0x94] ;  /* 0x0000940001047983 */ /* 0x000f280000300800 */
[----:B0-----:R-:W4:Y:S04]  /*1c4c0*/  LDL.LU R28, [R1+0x90] ;  /* 0x00009000011c7983 */ /* 0x001f280000300800 */
[----:B------:R-:W4:Y:S04]  /*1c4d0*/  LDL.LU R3, [R1+0x8c] ;  /* 0x00008c0001037983 */ /* 0x000f280000300800 */
[----:B------:R-:W4:Y:S04]  /*1c4e0*/  LDL.LU R16, [R1+0x88] ;  /* 0x0000880001107983 */ /* 0x000f280000300800 */
[----:B------:R-:W4:Y:S04]  /*1c4f0*/  LDL.LU R18, [R1+0x14] ;  /* 0x0000140001127983 */ /* 0x000f280000300800 */
[----:B------:R-:W4:Y:S04]  /*1c500*/  LDL.LU R23, [R1+0x10] ;  /* 0x0000100001177983 */ /* 0x000f280000300800 */
[----:B---3--:R0:W-:Y:S04]  /*1c510*/  STS.U16 [R2+0x10200], R29 ;  /* 0x0102001d02007388 */ /* 0x0081e80000000400 */
[----:B------:R-:W3:Y:S04]  /*1c520*/  LDL.LU R27, [R1+0xc] ;  /* 0x00000c00011b7983 */ /* 0x000ee80000300800 */
        /* <DEDUP_REMOVED lines=19> */
[----:B----4-:R-:W-:Y:S04]  /*1c660*/  STS.U16 [R2+0x1a000], R7 ;  /* 0x01a0000702007388 */ /* 0x010fe80000000400 */
        /* <DEDUP_REMOVED lines=9> */
[----:B---3--:R-:W-:Y:S04]  /*1c700*/  STS.U16 [R2+0x1e200], R27 ;  /* 0x01e2001b02007388 */ /* 0x008fe80000000400 */
[----:B0-----:R-:W2:Y:S04]  /*1c710*/  LDL.LU R28, [R1+0x9c8] ;  /* 0x0009c800011c7983 */ /* 0x001ea80000300800 */
[----:B------:R0:W-:Y:S04]  /*1c720*/  STS.U16 [R2+0x1e300], R29 ;  /* 0x01e3001d02007388 */ /* 0x0001e80000000400 */
[----:B0-----:R-:W3:Y:S04]  /*1c730*/  LDL.LU R29, [R1+0x9bc] ;  /* 0x0009bc00011d7983 */ /* 0x001ee80000300800 */
[----:B------:R-:W0:Y:S04]  /*1c740*/  S2R R25, SR_TID.X ;  /* 0x0000000000197919 */ /* 0x000e280000002100 */
[----:B---3--:R1:W-:Y:S04]  /*1c750*/  STL [R1+0x4120], R29 ;  /* 0x0041201d01007387 */ /* 0x0083e80000100800 */
[----:B-1----:R-:W3:Y:S04]  /*1c760*/  LDL.LU R29, [R1+0x9c4] ;  /* 0x0009c400011d7983 */ /* 0x002ee80000300800 */
        /* <DEDUP_REMOVED lines=9> */
[----:B------:R-:W4:Y:S01]  /*1c800*/  LDL.LU R19, [R1+0x83c] ;  /* 0x00083c0001137983 */ /* 0x000f220000300800 */
[----:B0-----:R-:W-:-:S03]  /*1c810*/  LOP3.LUT R25, R25, 0x7f, RZ, 0xc0, !PT ;  /* 0x0000007f19197812 */ /* 0x001fc600078ec0ff */
[----:B------:R-:W4:Y:S04]  /*1c820*/  LDL.LU R13, [R1+0x838] ;  /* 0x00083800010d7983 */ /* 0x000f280000300800 */
[----:B------:R-:W4:Y:S04]  /*1c830*/  LDL.LU R12, [R1+0x834] ;  /* 0x00083400010c7983 */ /* 0x000f280000300800 */
[----:B------:R-:W4:Y:S04]  /*1c840*/  LDL.LU R11, [R1+0x7c0] ;  /* 0x0007c000010b7983 */ /* 0x000f280000300800 */
[----:B------:R-:W4:Y:S01]  /*1c850*/  LDL.LU R9, [R1+0x7bc] ;  /* 0x0007bc0001097983 */ /* 0x000f220000300800 */
[----:B------:R-:W-:-:S03]  /*1c860*/  SHF.L.U32 R25, R25, 0x1, RZ ;  /* 0x0000000119197819 */ /* 0x000fc600000006ff */
[----:B------:R-:W4:Y:S04]  /*1c870*/  LDL.LU R8, [R1+0x7b8] ;  /* 0x0007b80001087983 */ /* 0x000f280000300800 */
[----:B------:R-:W4:Y:S04]  /*1c880*/  LDL.LU R7, [R1+0x7b4] ;  /* 0x0007b40001077983 */ /* 0x000f280000300800 */
[----:B------:R-:W4:Y:S04]  /*1c890*/  LDL.LU R6, [R1+0x53c] ;  /* 0x00053c0001067983 */ /* 0x000f280000300800 */
[----:B------:R-:W4:Y:S01]  /*1c8a0*/  LDL.LU R23, [R1+0x538] ;  /* 0x0005380001177983 */ /* 0x000f220000300800 */
[----:B------:R-:W-:-:S03]  /*1c8b0*/  LOP3.LUT R0, R25, 0x10, RZ, 0x3c, !PT ;  /* 0x0000001019007812 */ /* 0x000fc600078e3cff */
[----:B------:R0:W-:Y:S04]  /*1c8c0*/  STL [R1+0x4098], R2 ;  /* 0x0040980201007387 */ /* 0x0001e80000100800 */
[----:B0-----:R-:W4:Y:S04]  /*1c8d0*/  LDL.LU R2, [R1+0x9c0] ;  /* 0x0009c00001027983 */ /* 0x001f280000300800 */
        /* <DEDUP_REMOVED lines=9> */
[----:B---3--:R0:W-:Y:S04]  /*1c970*/  STS.U16 [R0+0x500], R29 ;  /* 0x0005001d00007388 */ /* 0x0081e80000000400 */
[----:B0-----:R-:W3:Y:S04]  /*1c980*/  LDL.LU R29, [R1+0x4120] ;  /* 0x00412000011d7983 */ /* 0x001ee80000300800 */
[----:B----4-:R-:W-:Y:S04]  /*1c990*/  STS.U16 [R0+0x600], R2 ;  /* 0x0006000200007388 */ /* 0x010fe80000000400 */
[----:B---3--:R0:W-:Y:S04]  /*1c9a0*/  STS.U16 [R0+0x700], R29 ;  /* 0x0007001d00007388 */ /* 0x0081e80000000400 */
        /* <DEDUP_REMOVED lines=23> */
[----:B0-----:R-:W3:Y:S04]  /*1cb20*/  LDL.LU R29, [R1+0x40c] ;  /* 0x00040c00011d7983 */ /* 0x001ee80000300800 */
[----:B------:R-:W-:Y:S04]  /*1cb30*/  STS.U16 [R0+0xc700], R25 ;  /* 0x00c7001900007388 */ /* 0x000fe80000000400 */
[----:B-1----:R-:W4:Y:S04]  /*1cb40*/  LDL.LU R23, [R1+0x408] ;  /* 0x0004080001177983 */ /* 0x002f280000300800 */
[----:B--2---:R0:W-:Y:S04]  /*1cb50*/  STS.U16 [R0+0xe400], R27 ;  /* 0x00e4001b00007388 */ /* 0x0041e80000000400 */
[----:B0-----:R-:W2:Y:S04]  /*1cb60*/  LDL.LU R27, [R1+0x390] ;  /* 0x00039000011b7983 */ /* 0x001ea80000300800 */
[----:B------:R-:W-:Y:S04]  /*1cb70*/  STS.U16 [R0+0xe500], R28 ;  /* 0x00e5001c00007388 */ /* 0x000fe80000000400 */
[----:B--2---:R0:W-:Y:S04]  /*1cb80*/  STL [R1+0x411c], R27 ;  /* 0x00411c1b01007387 */ /* 0x0041e80000100800 */
[----:B0-----:R-:W2:Y:S04]  /*1cb90*/  LDL.LU R27, [R1+0x394] ;  /* 0x00039400011b7983 */ /* 0x001ea80000300800 */
[----:B---3--:R0:W-:Y:S04]  /*1cba0*/  STS.U16 [R0+0xe600], R29 ;  /* 0x00e6001d00007388 */ /* 0x0081e80000000400 */
[----:B------:R-:W3:Y:S04]  /*1cbb0*/  LDL.LU R28, [R1+0x38c] ;  /* 0x00038c00011c7983 */ /* 0x000ee80000300800 */
        /* <DEDUP_REMOVED lines=29> */
[----:B--2---:R0:W-:Y:S04]  /*1cd90*/  STS.U16 [R0+0x10500], R27 ;  /* 0x0105001b00007388 */ /* 0x0041e80000000400 */
[----:B---3--:R-:W-:Y:S04]  /*1cda0*/  STS.U16 [R0+0x10600], R28 ;  /* 0x0106001c00007388 */ /* 0x008fe80000000400 */
        /* <DEDUP_REMOVED lines=17> */
[----:B0-----:R-:W2:Y:S04]  /*1cec0*/  LDL.LU R27, [R1] ;  /* 0x00000000011b7983 */ /* 0x001ea80000300800 */
[----:B-1----:R-:W0:Y:S04]  /*1ced0*/  S2R R25, SR_TID.X ;  /* 0x0000000000197919 */ /* 0x002e280000002100 */
[----:B------:R-:W-:Y:S04]  /*1cee0*/  STS.U16 [R0+0x1a400], R8 ;  /* 0x01a4000800007388 */ /* 0x000fe80000000400 */
[----:B------:R-:W-:Y:S04]  /*1cef0*/  STS.U16 [R0+0x1a500], R7 ;  /* 0x01a5000700007388 */ /* 0x000fe80000000400 */
[----:B------:R-:W-:Y:S04]  /*1cf00*/  STS.U16 [R0+0x1a600], R6 ;  /* 0x01a6000600007388 */ /* 0x000fe80000000400 */
[----:B------:R-:W-:Y:S04]  /*1cf10*/  STS.U16 [R0+0x1a700], R5 ;  /* 0x01a7000500007388 */ /* 0x000fe80000000400 */
[----:B------:R-:W-:Y:S01]  /*1cf20*/  STS.U16 [R0+0x1c400], R4 ;  /* 0x01c4000400007388 */ /* 0x000fe20000000400 */
[----:B0-----:R-:W-:-:S03]  /*1cf30*/  LOP3.LUT R25, R25, 0x7f, RZ, 0xc0, !PT ;  /* 0x0000007f19197812 */ /* 0x001fc600078ec0ff */
[----:B------:R-:W-:Y:S01]  /*1cf40*/  STS.U16 [R0+0x1c500], R3 ;  /* 0x01c5000300007388 */ /* 0x000fe20000000400 */
[----:B------:R-:W-:-:S03]  /*1cf50*/  SHF.L.U32 R25, R25, 0x1, RZ ;  /* 0x0000000119197819 */ /* 0x000fc600000006ff */
[----:B------:R-:W-:Y:S04]  /*1cf60*/  STS.U16 [R0+0x1c600], R16 ;  /* 0x01c6001000007388 */ /* 0x000fe80000000400 */
[----:B----4-:R-:W-:Y:S04]  /*1cf70*/  STS.U16 [R0+0x1c700], R18 ;  /* 0x01c7001200007388 */ /* 0x010fe80000000400 */
[----:B------:R0:W-:Y:S04]  /*1cf80*/  STS.U16 [R0+0x1e400], R23 ;  /* 0x01e4001700007388 */ /* 0x0001e80000000400 */
[----:B------:R-:W3:Y:S04]  /*1cf90*/  LDL.LU R28, [R1+0x4118] ;  /* 0x00411800011c7983 */ /* 0x000ee80000300800 */
[----:B------:R-:W4:Y:S01]  /*1cfa0*/  LDL.LU R29, [R1+0x4114] ;  /* 0x00411400011d7983 */ /* 0x000f220000300800 */
[----:B0-----:R-:W-:-:S05]  /*1cfb0*/  LOP3.LUT R0, R25, 0x20, RZ, 0x3c, !PT ;  /* 0x0000002019007812 */ /* 0x001fca00078e3cff */
[----:B------:R0:W-:Y:S04]  /*1cfc0*/  STL [R1+0x4110], R0 ;  /* 0x0041100001007387 */ /* 0x0001e80000100800 */
[----:B------:R-:W3:Y:S01]  /*1cfd0*/  LDL.LU R2, [R1+0x9a8] ;  /* 0x0009a80001027983 */ /* 0x000ee20000300800 */
[----:B0-----:R-:W-:-:S05]  /*1cfe0*/  LOP3.LUT R0, R25, 0x10, RZ, 0x3c, !PT ;  /* 0x0000001019007812 */ /* 0x001fca00078e3cff */
[----:B--2---:R-:W-:Y:S04]  /*1cff0*/  STS.U16 [R0+0x1e500], R27 ;  /* 0x01e5001b00007388 */ /* 0x004fe80000000400 */
[----:B---3--:R0:W-:Y:S04]  /*1d000*/  STL [R1+0x410c], R2 ;  /* 0x00410c0201007387 */ /* 0x0081e80000100800 */
[----:B0-----:R-:W2:Y:S04]  /*1d010*/  LDL.LU R2, [R1+0x9b8] ;  /* 0x0009b80001027983 */ /* 0x001ea80000300800 */
[----:B------:R-:W3:Y:S04]  /*1d020*/  LDL.LU R14, [R1+0x930] ;  /* 0x00093000010e7983 */ /* 0x000ee80000300800 */
        /* <DEDUP_REMOVED lines=24> */
[----:B----4-:R0:W-:Y:S04]  /*1d1b0*/  STS.U16 [R0+0x1e600], R29 ;  /* 0x01e6001d00007388 */ /* 0x0101e80000000400 */
[----:B------:R1:W-:Y:S04]  /*1d1c0*/  STS.U16 [R0+0x1e700], R28 ;  /* 0x01e7001c00007388 */ /* 0x0003e80000000400 */
[----:B0-----:R-:W4:Y:S04]  /*1d1d0*/  LDL.LU R29, [R1+0x9ac] ;  /* 0x0009ac00011d7983 */ /* 0x001f280000300800 */
[----:B-1----:R-:W2:Y:S04]  /*1d1e0*/  LDL.LU R0, [R1+0x4110] ;  /* 0x0041100001007983 */ /* 0x002ea80000300800 */
[----:B------:R-:W3:Y:S04]  /*1d1f0*/  LDL.LU R28, [R1+0x9b0] ;  /* 0x0009b000011c7983 */ /* 0x000ee80000300800 */
[----:B--2---:R0:W-:Y:S04]  /*1d200*/  STS.U16 [R0+0x800], R2 ;  /* 0x0008000200007388 */ /* 0x0041e80000000400 */
[----:B0-----:R-:W2:Y:S04]  /*1d210*/  LDL.LU R2, [R1+0x410c] ;  /* 0x00410c0001027983 */ /* 0x001ea80000300800 */
[----:B---3--:R-:W-:Y:S04]  /*1d220*/  STS.U16 [R0+0x900], R28 ;  /* 0x0009001c00007388 */ /* 0x008fe80000000400 */
[----:B----4-:R-:W-:Y:S04]  /*1d230*/  STS.U16 [R0+0xa00], R29 ;  /* 0x000a001d00007388 */ /* 0x010fe80000000400 */
        /* <DEDUP_REMOVED lines=22> */
[----:B0-----:R-:W2:Y:S04]  /*1d3a0*/  LDL.LU R3, [R1+0x400] ;  /* 0x0004000001037983 */ /* 0x001ea80000300800 */
[----:B------:R0:W-:Y:S04]  /*1d3b0*/  STS.U16 [R0+0xc900], R18 ;  /* 0x00c9001200007388 */ /* 0x0001e80000000400 */
[----:B0-----:R-:W3:Y:S04]  /*1d3c0*/  LDL.LU R18, [R1+0x384] ;  /* 0x0003840001127983 */ /* 0x001ee80000300800 */
[----:B---3--:R0:W-:Y:S04]  /*1d3d0*/  STL [R1+0x4104], R18 ;  /* 0x0041041201007387 */ /* 0x0081e80000100800 */
[----:B0-----:R-:W3:Y:S04]  /*1d3e0*/  LDL.LU R18, [R1+0x3f8] ;  /* 0x0003f80001127983 */ /* 0x001ee80000300800 */
[----:B------:R-:W-:Y:S04]  /*1d3f0*/  STS.U16 [R0+0xca00], R23 ;  /* 0x00ca001700007388 */ /* 0x000fe80000000400 */
[----:B------:R-:W-:Y:S04]  /*1d400*/  STS.U16 [R0+0xcb00], R25 ;  /* 0x00cb001900007388 */ /* 0x000fe80000000400 */
[----:B------:R-:W-:Y:S04]  /*1d410*/  STS.U16 [R0+0xe800], R27 ;  /* 0x00e8001b00007388 */ /* 0x000fe80000000400 */
[----:B---3--:R0:W-:Y:S04]  /*1d420*/  STL [R1+0x4108], R18 ;  /* 0x0041081201007387 */ /* 0x0081e80000100800 */
[----:B0-----:R-:W3:Y:S04]  /*1d430*/  LDL.LU R18, [R1+0x3fc] ;  /* 0x0003fc0001127983 */ /* 0x001ee80000300800 */
        /* <DEDUP_REMOVED lines=30> */
[----:B---3--:R0:W-:Y:S04]  /*1d620*/  STS.U16 [R0+0xeb00], R18 ;  /* 0x00eb001200007388 */ /* 0x0081e80000000400 */
[----:B0-----:R-:W3:Y:S04]  /*1d630*/  LDL.LU R18, [R1+0x4104] ;  /* 0x0041040001127983 */ /* 0x001ee80000300800 */
[----:B---3--:R0:W-:Y:S04]  /*1d640*/  STS.U16 [R0+0x10800], R18 ;  /* 0x0108001200007388 */ /* 0x0081e80000000400 */
[----:B----4-:R1:W-:Y:S04]  /*1d650*/  STS.U16 [R0+0x10900], R23 ;  /* 0x0109001700007388 */ /* 0x0103e80000000400 */
[----:B------:R3:W-:Y:S04]  /*1d660*/  STS.U16 [R0+0x10a00], R25 ;  /* 0x010a001900007388 */ /* 0x0007e80000000400 */
[----:B0-----:R-:W4:Y:S04]  /*1d670*/  LDL.LU R18, [R1+0x4100] ;  /* 0x0041000001127983 */ /* 0x001f280000300800 */
[----:B-1----:R-:W4:Y:S04]  /*1d680*/  LDL.LU R23, [R1+0x40fc] ;  /* 0x0040fc0001177983 */ /* 0x002f280000300800 */
[----:B---3--:R-:W3:Y:S04]  /*1d690*/  LDL.LU R25, [R1+0x40f8] ;  /* 0x0040f80001197983 */ /* 0x008ee80000300800 */
[----:B------:R0:W-:Y:S04]  /*1d6a0*/  STS.U16 [R0+0x10b00], R27 ;  /* 0x010b001b00007388 */ /* 0x0001e80000000400 */
[----:B0-----:R-:W3:Y:S04]  /*1d6b0*/  LDL.LU R27, [R1+0x40f4] ;  /* 0x0040f400011b7983 */ /* 0x001ee80000300800 */
        /* <DEDUP_REMOVED lines=16> */
[----:B0-----:R-:W0:Y:S04]  /*1d7c0*/  S2R R16, SR_TID.X ;  /* 0x0000000000107919 */ /* 0x001e280000002100 */
        /* <DEDUP_REMOVED lines=8> */
[----:B--2---:R-:W-:Y:S04]  /*1d850*/  STS.U16 [R0+0x1ca00], R4 ;  /* 0x01ca000400007388 */ /* 0x004fe80000000400 */
[----:B------:R-:W-:Y:S04]  /*1d860*/  STS.U16 [R0+0x1cb00], R3 ;  /* 0x01cb000300007388 */ /* 0x000fe80000000400 */
[----:B---3--:R0:W-:Y:S02]  /*1d870*/  STS.U16 [R0+0x1e800], R27 ;  /* 0x01e8001b00007388 */ /* 0x0081e40000000400 */
[----:B0-----:R-:W-:-:S05]  /*1d880*/  LOP3.LUT R0, R16, 0x30, RZ, 0x3c, !PT ;  /* 0x0000003010007812 */ /* 0x001fca00078e3cff */
[----:B------:R0:W-:Y:S04]  /*1d890*/  STL [R1+0x40f0], R0 ;  /* 0x0040f00001007387 */ /* 0x0001e80000100800 */
[----:B------:R-:W2:Y:S01]  /*1d8a0*/  LDL.LU R27, [R1+0x920] ;  /* 0x00092000011b7983 */ /* 0x000ea20000300800 */
[----:B0-----:R-:W-:-:S05]  /*1d8b0*/  LOP3.LUT R0, R16, 0x20, RZ, 0x3c, !PT ;  /* 0x0000002010007812 */ /* 0x001fca00078e3cff */
[----:B------:R-:W-:Y:S04]  /*1d8c0*/  STS.U16 [R0+0x1e900], R25 ;  /* 0x01e9001900007388 */ /* 0x000fe80000000400 */
[----:B----4-:R-:W-:Y:S04]  /*1d8d0*/  STS.U16 [R0+0x1ea00], R23 ;  /* 0x01ea001700007388 */ /* 0x010fe80000000400 */
[----:B------:R-:W-:Y:S04]  /*1d8e0*/  STS.U16 [R0+0x1eb00], R18 ;  /* 0x01eb001200007388 */ /* 0x000fe80000000400 */
[----:B--2---:R0:W-:Y:S04]  /*1d8f0*/  STL [R1+0x40ec], R27 ;  /* 0x0040ec1b01007387 */ /* 0x0041e80000100800 */
[----:B0-----:R-:W2:Y:S04]  /*1d900*/  LDL.LU R27, [R1+0x9a4] ;  /* 0x0009a400011b7983 */ /* 0x001ea80000300800 */
[----:B------:R-:W3:Y:S04]  /*1d910*/  LDL.LU R28, [R1+0x91c] ;  /* 0x00091c00011c7983 */ /* 0x000ee80000300800 */
[----:B------:R-:W4:Y:S04]  /*1d920*/  LDL.LU R29, [R1+0x918] ;  /* 0x00091800011d7983 */ /* 0x000f280000300800 */
        /* <DEDUP_REMOVED lines=25> */
[----:B------:R-:W3:Y:S04]  /*1dac0*/  LDL.LU R18, [R1+0x9a0] ;  /* 0x0009a00001127983 */ /* 0x000ee80000300800 */
[----:B--2---:R0:W-:Y:S04]  /*1dad0*/  STS.U16 [R0+0xc00], R27 ;  /* 0x000c001b00007388 */ /* 0x0041e80000000400 */
[----:B0-----:R-:W2:Y:S04]  /*1dae0*/  LDL.LU R27, [R1+0x40ec] ;  /* 0x0040ec00011b7983 */ /* 0x001ea80000300800 */
[----:B---3--:R-:W-:Y:S04]  /*1daf0*/  STS.U16 [R0+0xd00], R18 ;  /* 0x000d001200007388 */ /* 0x008fe80000000400 */
[----:B------:R-:W-:Y:S04]  /*1db00*/  STS.U16 [R0+0xe00], R23 ;  /* 0x000e001700007388 */ /* 0x000fe80000000400 */
[----:B------:R-:W-:Y:S04]  /*1db10*/  STS.U16 [R0+0xf00], R25 ;  /* 0x000f001900007388 */ /* 0x000fe80000000400 */
[----:B--2---:R-:W-:Y:S04]  /*1db20*/  STS.U16 [R0+0x2c00], R27 ;  /* 0x002c001b00007388 */ /* 0x004fe80000000400 */
        /* <DEDUP_REMOVED lines=90> */
[----:B------:R-:W-:Y:S01]  /*1e0d0*/  STS.U16 [R0+0x1af00], R12 ;  /* 0x01af000c00007388 */ /* 0x000fe20000000400 */
[----:B0-----:R-:W-:-:S03]  /*1e0e0*/  LOP3.LUT R6, R6, 0x7f, RZ, 0xc0, !PT ;  /* 0x0000007f06067812 */ /* 0x001fc600078ec0ff */
[----:B------:R-:W-:Y:S02]  /*1e0f0*/  STS.U16 [R0+0x1cc00], R11 ;  /* 0x01cc000b00007388 */ /* 0x000fe40000000400 */
[----:B------:R-:W-:Y:S02]  /*1e100*/  IMAD.SHL.U32 R6, R6, 0x2, RZ ;  /* 0x0000000206067824 */ /* 0x000fe400078e00ff */
[----:B------:R-:W-:Y:S04]  /*1e110*/  STS.U16 [R0+0x1cd00], R9 ;  /* 0x01cd000900007388 */ /* 0x000fe80000000400 */
        /* <DEDUP_REMOVED lines=66> */
[----:B0-----:R-:W2:Y:S04]  /*1e540*/  LDL.LU R11, [R1+0x3e0] ;  /* 0x0003e000010b7983 */ /* 0x001ea80000300800 */
[----:B------:R-:W3:Y:S04]  /*1e550*/  LDL.LU R10, [R1+0x364] ;  /* 0x00036400010a7983 */ /* 0x000ee80000300800 */
[----:B---3--:R0:W-:Y:S04]  /*1e560*/  STL [R1+0x40c4], R10 ;  /* 0x0040c40a01007387 */ /* 0x0081e80000100800 */
[----:B0-----:R-:W3:Y:S04]  /*1e570*/  LDL.LU R10, [R1+0x3d8] ;  /* 0x0003d800010a7983 */ /* 0x001ee80000300800 */
[----:B------:R-:W-:Y:S04]  /*1e580*/  STS.U16 [R0+0xd100], R9 ;  /* 0x00d1000900007388 */ /* 0x000fe80000000400 */
        /* <DEDUP_REMOVED lines=39> */
[----:B0-----:R-:W3:Y:S04]  /*1e800*/  LDL.LU R10, [R1+0x40c0] ;  /* 0x0040c000010a7983 */ /* 0x001ee80000300800 */
[----:B-1----:R-:W4:Y:S04]  /*1e810*/  LDL.LU R9, [R1+0x40bc] ;  /* 0x0040bc0001097983 */ /* 0x002f280000300800 */
[----:B------:R0:W-:Y:S04]  /*1e820*/  STS.U16 [R0+0x11200], R8 ;  /* 0x0112000800007388 */ /* 0x0001e80000000400 */
[----:B------:R1:W-:Y:S04]  /*1e830*/  STS.U16 [R0+0x11300], R7 ;  /* 0x0113000700007388 */ /* 0x0003e80000000400 */
[----:B------:R2:W-:Y:S04]  /*1e840*/  STS.U16 [R0+0x13000], R6 ;  /* 0x0130000600007388 */ /* 0x0005e80000000400 */
[----:B0-----:R-:W4:Y:S04]  /*1e850*/  LDL.LU R8, [R1+0x40b8] ;  /* 0x0040b80001087983 */ /* 0x001f280000300800 */
[----:B-1----:R-:W4:Y:S04]  /*1e860*/  LDL.LU R7, [R1+0x40b4] ;  /* 0x0040b40001077983 */ /* 0x002f280000300800 */
[----:B--2---:R-:W2:Y:S04]  /*1e870*/  LDL.LU R6, [R1+0x40b0] ;  /* 0x0040b00001067983 */ /* 0x004ea80000300800 */
        /* <DEDUP_REMOVED lines=22> */
[----:B------:R-:W-:Y:S01]  /*1e9e0*/  STS.U16 [R0+0x1d300], R11 ;  /* 0x01d3000b00007388 */ /* 0x000fe20000000400 */
[----:B---3--:R-:W-:-:S04]  /*1e9f0*/  LOP3.LUT R10, R10, 0x7f, RZ, 0xc0, !PT ;  /* 0x0000007f0a0a7812 */ /* 0x008fc800078ec0ff */
[----:B------:R-:W-:Y:S01]  /*1ea00*/  SHF.L.U32 R10, R10, 0x1, RZ ;  /* 0x000000010a0a7819 */ /* 0x000fe200000006ff */
[----:B--2---:R0:W-:Y:S03]  /*1ea10*/  STS.U16 [R0+0x1f000], R6 ;  /* 0x01f0000600007388 */ /* 0x0041e60000000400 */
[----:B0-----:R-:W-:-:S05]  /*1ea20*/  LOP3.LUT R0, R10, 0x50, RZ, 0x3c, !PT ;  /* 0x000000500a007812 */ /* 0x001fca00078e3cff */
[----:B------:R0:W-:Y:S04]  /*1ea30*/  STL [R1+0x40ac], R0 ;  /* 0x0040ac0001007387 */ /* 0x0001e80000100800 */
[----:B------:R-:W2:Y:S01]  /*1ea40*/  LDL.LU R6, [R1+0x900] ;  /* 0x0009000001067983 */ /* 0x000ea20000300800 */
[----:B0-----:R-:W-:-:S05]  /*1ea50*/  LOP3.LUT R0, R10, 0x40, RZ, 0x3c, !PT ;  /* 0x000000400a007812 */ /* 0x001fca00078e3cff */
[----:B----4-:R-:W-:Y:S04]  /*1ea60*/  STS.U16 [R0+0x1f100], R7 ;  /* 0x01f1000700007388 */ /* 0x010fe80000000400 */
[----:B------:R-:W-:Y:S04]  /*1ea70*/  STS.U16 [R0+0x1f200], R8 ;  /* 0x01f2000800007388 */ /* 0x000fe80000000400 */
        /* <DEDUP_REMOVED lines=49> */
[----:B--2---:R0:W-:Y:S04]  /*1ed90*/  STL [R1+0x409c], R2 ;  /* 0x00409c0201007387 */ /* 0x0041e80000100800 */
[----:B0-----:R-:W2:Y:S04]  /*1eda0*/  LDL.LU R2, [R1+0x3c8] ;  /* 0x0003c80001027983 */ /* 0x001ea80000300800 */
[----:B--2---:R0:W-:Y:S04]  /*1edb0*/  STL [R1+0x40a0], R2 ;  /* 0x0040a00201007387 */ /* 0x0041e80000100800 */
        /* <DEDUP_REMOVED lines=8> */
[----:B--2---:R0:W-:Y:S04]  /*1ee40*/  STL [R1+0x40a4], R2 ;  /* 0x0040a40201007387 */ /* 0x0041e80000100800 */
[----:B0-----:R-:W2:Y:S04]  /*1ee50*/  LDL.LU R2, [R1+0x3d0] ;  /* 0x0003d00001027983 */ /* 0x001ea80000300800 */
[----:B------:R-:W-:Y:S04]  /*1ee60*/  STS.U16 [R0+0xb700], R20 ;  /* 0x00b7001400007388 */ /* 0x000fe80000000400 */
[----:B------:R-:W-:Y:S04]  /*1ee70*/  STS.U16 [R0+0xd400], R19 ;  /* 0x00d4001300007388 */ /* 0x000fe80000000400 */
[----:B------:R0:W-:Y:S04]  /*1ee80*/  STS.U16 [R0+0xd500], R13 ;  /* 0x00d5000d00007388 */ /* 0x0001e80000000400 */
[----:B------:R-:W3:Y:S04]  /*1ee90*/  LDL.LU R17, [R1+0x350] ;  /* 0x0003500001117983 */ /* 0x000ee80000300800 */
[----:B------:R1:W-:Y:S04]  /*1eea0*/  STS.U16 [R0+0xd600], R12 ;  /* 0x00d6000c00007388 */ /* 0x0003e80000000400 */
[----:B0-----:R-:W4:Y:S04]  /*1eeb0*/  LDL.LU R13, [R1+0x34c] ;  /* 0x00034c00010d7983 */ /* 0x001f280000300800 */
[----:B------:R0:W-:Y:S04]  /*1eec0*/  STS.U16 [R0+0xd700], R11 ;  /* 0x00d7000b00007388 */ /* 0x0001e80000000400 */
[----:B-1----:R-:W3:Y:S04]  /*1eed0*/  LDL.LU R12, [R1+0x348] ;  /* 0x00034800010c7983 */ /* 0x002ee80000300800 */
[----:B------:R1:W-:Y:S04]  /*1eee0*/  STS.U16 [R0+0xf400], R10 ;  /* 0x00f4000a00007388 */ /* 0x0003e80000000400 */
[----:B0-----:R-:W3:Y:S04]  /*1eef0*/  LDL.LU R11, [R1+0x2c4] ;  /* 0x0002c400010b7983 */ /* 0x001ee80000300800 */
[----:B-1----:R-:W3:Y:S04]  /*1ef00*/  LDL.LU R10, [R1+0x2c0] ;  /* 0x0002c000010a7983 */ /* 0x002ee80000300800 */
        /* <DEDUP_REMOVED lines=22> */
[----:B--2---:R0:W-:Y:S04]  /*1f070*/  STS.U16 [R0+0xf500], R2 ;  /* 0x00f5000200007388 */ /* 0x0041e80000000400 */
[----:B0-----:R-:W2:Y:S04]  /*1f080*/  LDL.LU R2, [R1+0x40a4] ;  /* 0x0040a40001027983 */ /* 0x001ea80000300800 */
[----:B--2---:R0:W-:Y:S04]  /*1f090*/  STS.U16 [R0+0xf600], R2 ;  /* 0x00f6000200007388 */ /* 0x0041e80000000400 */
[----:B0-----:R-:W2:Y:S04]  /*1f0a0*/  LDL.LU R2, [R1+0x40a0] ;  /* 0x0040a00001027983 */ /* 0x001ea80000300800 */
[----:B--2---:R0:W-:Y:S04]  /*1f0b0*/  STS.U16 [R0+0xf700], R2 ;  /* 0x00f7000200007388 */ /* 0x0041e80000000400 */
[----:B0-----:R-:W2:Y:S04]  /*1f0c0*/  LDL.LU R2, [R1+0x409c] ;  /* 0x00409c0001027983 */ /* 0x001ea80000300800 */
[----:B--2---:R0:W-:Y:S04]  /*1f0d0*/  STS.U16 [R0+0x11400], R2 ;  /* 0x0114000200007388 */ /* 0x0041e80000000400 */
[----:B---3--:R1:W-:Y:S04]  /*1f0e0*/  STS.U16 [R0+0x11500], R17 ;  /* 0x0115001100007388 */ /* 0x0083e80000000400 */
[----:B----4-:R2:W-:Y:S04]  /*1f0f0*/  STS.U16 [R0+0x11600], R13 ;  /* 0x0116000d00007388 */ /* 0x0105e80000000400 */
[----:B0-----:R-:W3:Y:S04]  /*1f100*/  LDL.LU R2, [R1+0x4098] ;  /* 0x0040980001027983 */ /* 0x001ee80000300800 */
[----:B-1----:R-:W4:Y:S04]  /*1f110*/  LDL.LU R17, [R1+0x4094] ;  /* 0x0040940001117983 */ /* 0x002f280000300800 */
[----:B--2---:R-:W2:Y:S04]  /*1f120*/  LDL.LU R13, [R1+0x4090] ;  /* 0x00409000010d7983 */ /* 0x004ea80000300800 */
[----:B------:R0:W-:Y:S04]  /*1f130*/  STS.U16 [R0+0x11700], R12 ;  /* 0x0117000c00007388 */ /* 0x0001e80000000400 */
[----:B------:R1:W-:Y:S04]  /*1f140*/  STS.U16 [R0+0x13400], R11 ;  /* 0x0134000b00007388 */ /* 0x0003e80000000400 */
[----:B------:R1:W-:Y:S04]  /*1f150*/  STS.U16 [R0+0x13500], R10 ;  /* 0x0135000a00007388 */ /* 0x0003e80000000400 */
[----:B0-----:R-:W2:Y:S04]  /*1f160*/  LDL.LU R12, [R1+0x408c] ;  /* 0x00408c00010c7983 */ /* 0x001ea80000300800 */
[----:B-1----:R-:W2:Y:S04]  /*1f170*/  LDL.LU R11, [R1+0x4088] ;  /* 0x00408800010b7983 */ /* 0x002ea80000300800 */
[----:B------:R-:W2:Y:S04]  /*1f180*/  LDL.LU R10, [R1+0x4084] ;  /* 0x00408400010a7983 */ /* 0x000ea80000300800 */
[----:B------:R0:W-:Y:S04]  /*1f190*/  STS.U16 [R0+0x13600], R9 ;  /* 0x0136000900007388 */ /* 0x0001e80000000400 */
[----:B0-----:R-:W2:Y:S04]  /*1f1a0*/  LDL.LU R9, [R1+0x8e8] ;  /* 0x0008e80001097983 */ /* 0x001ea80000300800 */
[----:B------:R-:W-:Y:S04]  /*1f1b0*/  STS.U16 [R0+0x13700], R8 ;  /* 0x0137000800007388 */ /* 0x000fe80000000400 */
        /* <DEDUP_REMOVED lines=16> */
[----:B------:R-:W-:Y:S01]  /*1f2c0*/  STS.U16 [R0+0x1b600], R26 ;  /* 0x01b6001a00007388 */ /* 0x000fe20000000400 */
[----:B----4-:R-:W-:-:S03]  /*1f2d0*/  SHF.L.U32 R17, R17, 0x1, RZ ;  /* 0x0000000111117819 */ /* 0x010fc600000006ff */
[----:B------:R-:W-:Y:S04]  /*1f2e0*/  STS.U16 [R0+0x1b700], R24 ;  /* 0x01b7001800007388 */ /* 0x000fe80000000400 */
[----:B------:R-:W-:Y:S04]  /*1f2f0*/  STS.U16 [R0+0x1d400], R22 ;  /* 0x01d4001600007388 */ /* 0x000fe80000000400 */
[----:B------:R-:W-:Y:S04]  /*1f300*/  STS.U16 [R0+0x1d500], R21 ;  /* 0x01d5001500007388 */ /* 0x000fe80000000400 */
[----:B------:R-:W-:Y:S04]  /*1f310*/  STS.U16 [R0+0x1d600], R20 ;  /* 0x01d6001400007388 */ /* 0x000fe80000000400 */
[----:B------:R-:W-:Y:S01]  /*1f320*/  STS.U16 [R0+0x1d700], R19 ;  /* 0x01d7001300007388 */ /* 0x000fe20000000400 */
[----:B---3--:R-:W-:-:S03]  /*1f330*/  LOP3.LUT R14, R2, 0x60, RZ, 0x3c, !PT ;  /* 0x00000060020e7812 */ /* 0x008fc600078e3cff */
[----:B--2---:R0:W-:Y:S04]  /*1f340*/  STL [R1+0x4080], R9 ;  /* 0x0040800901007387 */ /* 0x0041e80000100800 */
[----:B------:R-:W2:Y:S04]  /*1f350*/  LDL.LU R8, [R1+0x8e4] ;  /* 0x0008e40001087983 */ /* 0x000ea80000300800 */
        /* <DEDUP_REMOVED lines=11> */
[----:B------:R-:W2:Y:S01]  /*1f410*/  LDL.LU R29, [R1+0x560] ;  /* 0x00056000011d7983 */ /* 0x000ea20000300800 */
[----:B0-----:R-:W-:-:S03]  /*1f420*/  LOP3.LUT R9, R17, 0x50, RZ, 0x3c, !PT ;  /* 0x0000005011097812 */ /* 0x001fc600078e3cff */
        /* <DEDUP_REMOVED lines=10> */
[----:B------:R-:W-:Y:S04]  /*1f4d0*/  STS.U16 [R9+0x1f500], R11 ;  /* 0x01f5000b09007388 */ /* 0x000fe80000000400 */
[----:B0-----:R-:W2:Y:S04]  /*1f4e0*/  LDL.LU R10, [R1+0x8ec] ;  /* 0x0008ec00010a7983 */ /* 0x001ea80000300800 */
[----:B------:R0:W-:Y:S04]  /*1f4f0*/  STL [R1+0x4070], R2 ;  /* 0x0040700201007387 */ /* 0x0001e80000100800 */
[----:B------:R1:W-:Y:S04]  /*1f500*/  STS.U16 [R9+0x1f600], R12 ;  /* 0x01f6000c09007388 */ /* 0x0003e80000000400 */
[----:B------:R1:W-:Y:S04]  /*1f510*/  STS.U16 [R9+0x1f700], R13 ;  /* 0x01f7000d09007388 */ /* 0x0003e80000000400 */
[----:B0-----:R-:W2:Y:S04]  /*1f520*/  LDL.LU R2, [R1+0x8f0] ;  /* 0x0008f00001027983 */ /* 0x001ea80000300800 */
[----:B------:R-:W2:Y:S04]  /*1f530*/  LDL.LU R11, [R1+0x964] ;  /* 0x00096400010b7983 */ /* 0x000ea80000300800 */
[----:B-1----:R-:W2:Y:S04]  /*1f540*/  LDL.LU R12, [R1+0x968] ;  /* 0x00096800010c7983 */ /* 0x002ea80000300800 */
[----:B------:R-:W2:Y:S04]  /*1f550*/  LDL.LU R9, [R1+0x4080] ;  /* 0x0040800001097983 */ /* 0x000ea80000300800 */
[----:B------:R-:W3:Y:S04]  /*1f560*/  LDL.LU R13, [R1+0x970] ;  /* 0x00097000010d7983 */ /* 0x000ee80000300800 */
[----:B--2---:R0:W-:Y:S04]  /*1f570*/  STS.U16 [R14+0x1800], R9 ;  /* 0x001800090e007388 */ /* 0x0041e80000000400 */
[----:B0-----:R-:W2:Y:S04]  /*1f580*/  LDL.LU R9, [R1+0x407c] ;  /* 0x00407c0001097983 */ /* 0x001ea80000300800 */
[----:B---3--:R-:W-:Y:S04]  /*1f590*/  STS.U16 [R14+0x1900], R13 ;  /* 0x0019000d0e007388 */ /* 0x008fe80000000400 */
[----:B------:R-:W-:Y:S04]  /*1f5a0*/  STS.U16 [R14+0x1a00], R12 ;  /* 0x001a000c0e007388 */ /* 0x000fe80000000400 */
[----:B------:R-:W-:Y:S04]  /*1f5b0*/  STS.U16 [R14+0x1b00], R11 ;  /* 0x001b000b0e007388 */ /* 0x000fe80000000400 */
[----:B------:R-:W-:Y:S04]  /*1f5c0*/  STS.U16 [R14+0x3800], R2 ;  /* 0x003800020e007388 */ /* 0x000fe80000000400 */
[----:B------:R-:W-:Y:S04]  /*1f5d0*/  STS.U16 [R14+0x3900], R10 ;  /* 0x0039000a0e007388 */ /* 0x000fe80000000400 */
[----:B--2---:R-:W-:Y:S04]  /*1f5e0*/  STS.U16 [R14+0x3a00], R9 ;  /* 0x003a00090e007388 */ /* 0x004fe80000000400 */
[----:B------:R-:W-:Y:S04]  /*1f5f0*/  STS.U16 [R14+0x3b00], R8 ;  /* 0x003b00080e007388 */ /* 0x000fe80000000400 */
        /* <DEDUP_REMOVED lines=66> */
[----:B------:R1:W-:Y:S04]  /*1fa20*/  STS.U16 [R14+0x13800], R17 ;  /* 0x013800110e007388 */ /* 0x0003e80000000400 */
[----:B0-----:R-:W3:Y:S04]  /*1fa30*/  LDL.LU R19, [R1+0x4064] ;  /* 0x0040640001137983 */ /* 0x001ee80000300800 */
[----:B-1----:R-:W3:Y:S04]  /*1fa40*/  LDL.LU R17, [R1+0x4060] ;  /* 0x0040600001117983 */ /* 0x002ee80000300800 */
        /* <DEDUP_REMOVED lines=21> */
[----:B0-----:R-:W4:Y:S04]  /*1fba0*/  LDL.LU R22, [R1+0x960] ;  /* 0x0009600001167983 */ /* 0x001f280000300800 */
[----:B--2---:R-:W-:Y:S04]  /*1fbb0*/  STS.U16 [R14+0x1da00], R26 ;  /* 0x01da001a0e007388 */ /* 0x004fe80000000400 */
[----:B------:R-:W-:Y:S04]  /*1fbc0*/  STS.U16 [R14+0x1db00], R24 ;  /* 0x01db00180e007388 */ /* 0x000fe80000000400 */
[----:B---3--:R0:W-:Y:S04]  /*1fbd0*/  STS.U16 [R14+0x1f800], R17 ;  /* 0x01f800110e007388 */ /* 0x0081e80000000400 */
        /* <DEDUP_REMOVED lines=19> */
[----:B------:R1:W-:Y:S04]  /*1fd10*/  STS.U16 [R14+0x1fa00], R20 ;  /* 0x01fa00140e007388 */ /* 0x0003e80000000400 */
[----:B----4-:R4:W-:Y:S04]  /*1fd20*/  STS.U16 [R14+0x1fb00], R21 ;  /* 0x01fb00150e007388 */ /* 0x0109e80000000400 */
[----:B0-----:R-:W2:Y:S04]  /*1fd30*/  LDL.LU R19, [R1+0x954] ;  /* 0x0009540001137983 */ /* 0x001ea80000300800 */
[----:B-1----:R-:W2:Y:S04]  /*1fd40*/  LDL.LU R20, [R1+0x958] ;  /* 0x0009580001147983 */ /* 0x002ea80000300800 */
[----:B----4-:R-:W4:Y:S01]  /*1fd50*/  LDL.LU R21, [R1+0x95c] ;  /* 0x00095c0001157983 */ /* 0x010f220000300800 */
[----:B------:R-:W-:-:S03]  /*1fd60*/  LOP3.LUT R2, R2, 0x70, RZ, 0x3c, !PT ;  /* 0x0000007002027812 */ /* 0x000fc600078e3cff */
[----:B------:R-:W2:Y:S04]  /*1fd70*/  LDL.LU R27, [R1+0x4d4] ;  /* 0x0004d400011b7983 */ /* 0x000ea80000300800 */
[----:B------:R-:W3:Y:S04]  /*1fd80*/  LDL.LU R15, [R1+0x4d0] ;  /* 0x0004d000010f7983 */ /* 0x000ee80000300800 */
[----:B------:R-:W3:Y:S04]  /*1fd90*/  LDL.LU R28, [R1+0x434] ;  /* 0x00043400011c7983 */ /* 0x000ee80000300800 */
[----:B------:R-:W3:Y:S04]  /*1fda0*/  LDL.LU R14, [R1+0x430] ;  /* 0x00043000010e7983 */ /* 0x000ee80000300800 */
[----:B------:R-:W3:Y:S04]  /*1fdb0*/  LDL.LU R26, [R1+0x42c] ;  /* 0x00042c00011a7983 */ /* 0x000ee80000300800 */
[----:B------:R0:W-:Y:S04]  /*1fdc0*/  STS.U16 [R2+0x1c00], R22 ;  /* 0x001c001602007388 */ /* 0x0001e80000000400 */
[----:B------:R-:W3:Y:S04]  /*1fdd0*/  LDL.LU R24, [R1+0x428] ;  /* 0x0004280001187983 */ /* 0x000ee80000300800 */
[----:B0-----:R-:W3:Y:S04]  /*1fde0*/  LDL.LU R22, [R1+0x3b4] ;  /* 0x0003b40001167983 */ /* 0x001ee80000300800 */
[----:B----4-:R-:W-:Y:S04]  /*1fdf0*/  STS.U16 [R2+0x1d00], R21 ;  /* 0x001d001502007388 */ /* 0x010fe80000000400 */
[----:B--2---:R-:W-:Y:S04]  /*1fe00*/  STS.U16 [R2+0x1e00], R20 ;  /* 0x001e001402007388 */ /* 0x004fe80000000400 */
[----:B------:R-:W-:Y:S04]  /*1fe10*/  STS.U16 [R2+0x1f00], R19 ;  /* 0x001f001302007388 */ /* 0x000fe80000000400 */
[----:B------:R-:W-:Y:S04]  /*1fe20*/  STS.U16 [R2+0x3c00], R17 ;  /* 0x003c001102007388 */ /* 0x000fe80000000400 */
        /* <DEDUP_REMOVED lines=16> */
[----:B------:R1:W-:Y:S04]  /*1ff30*/  STS.U16 [R2+0xbd00], R0 ;  /* 0x00bd000002007388 */ /* 0x0003e80000000400 */
[----:B0-----:R-:W2:Y:S04]  /*1ff40*/  LDL.LU R29, [R1+0x3b0] ;  /* 0x0003b000011d7983 */ /* 0x001ea80000300800 */
[----:B-1----:R-:W3:Y:S04]  /*1ff50*/  LDL.LU R0, [R1+0x3ac] ;  /* 0x0003ac0001007983 */ /* 0x002ee80000300800 */
[----:B------:R-:W-:Y:S04]  /*1ff60*/  STS.U16 [R2+0xbe00], R27 ;  /* 0x00be001b02007388 */ /* 0x000fe80000000400 */
[----:B------:R0:W-:Y:S04]  /*1ff70*/  STS.U16 [R2+0xbf00], R15 ;  /* 0x00bf000f02007388 */ /* 0x0001e80000000400 */
[----:B------:R-:W-:Y:S04]  /*1ff80*/  STS.U16 [R2+0xdc00], R28 ;  /* 0x00dc001c02007388 */ /* 0x000fe80000000400 */
[----:B------:R1:W-:Y:S04]  /*1ff90*/  STS.U16 [R2+0xdd00], R14 ;  /* 0x00dd000e02007388 */ /* 0x0003e80000000400 */
[----:B0-----:R-:W4:Y:S04]  /*1ffa0*/  LDL.LU R15, [R1+0x3a8] ;  /* 0x0003a800010f7983 */ /* 0x001f280000300800 */
[----:B------:R0:W-:Y:S04]  /*1ffb0*/  STS.U16 [R2+0xde00], R26 ;  /* 0x00de001a02007388 */ /* 0x0001e80000000400 */
[----:B-1----:R-:W4:Y:S04]  /*1ffc0*/  LDL.LU R14, [R1+0x334] ;  /* 0x00033400010e7983 */ /* 0x002f280000300800 */
[----:B------:R1:W-:Y:S04]  /*1ffd0*/  STS.U16 [R2+0xdf00], R24 ;  /* 0x00df001802007388 */ /* 0x0003e80000000400 */
[----:B0-----:R-:W4:Y:S04]  /*1ffe0*/  LDL.LU R26, [R1+0x330] ;  /* 0x00033000011a7983 */ /* 0x001f280000300800 */
[----:B------:R0:W-:Y:S04]  /*1fff0*/  STS.U16 [R2+0xfc00], R22 ;  /* 0x00fc001602007388 */ /* 0x0001e80000000400 */
[----:B-1----:R-:W4:Y:S04]  /*20000*/  LDL.LU R24, [R1+0x32c] ;  /* 0x00032c0001187983 */ /* 0x002f280000300800 */
        /* <DEDUP_REMOVED lines=19> */
[----:B--2---:R-:W-:Y:S04]  /*20140*/  STS.U16 [R2+0xfd00], R29 ;  /* 0x00fd001d02007388 */ /* 0x004fe80000000400 */
[----:B---3--:R0:W-:Y:S04]  /*20150*/  STS.U16 [R2+0xfe00], R0 ;  /* 0x00fe000002007388 */ /* 0x0081e80000000400 */
[----:B0-----:R-:W2:Y:S04]  /*20160*/  LDL.LU R0, [R1+0x9c] ;  /* 0x00009c0001007983 */ /* 0x001ea80000300800 */
[----:B------:R-:W3:Y:S04]  /*20170*/  LDL.LU R23, [R1+0x98] ;  /* 0x0000980001177983 */ /* 0x000ee80000300800 */
[----:B------:R-:W3:Y:S04]  /*20180*/  LDL.LU R25, [R1+0x24] ;  /* 0x0000240001197983 */ /* 0x000ee80000300800 */
[----:B------:R-:W3:Y:S04]  /*20190*/  LDL.LU R27, [R1+0x20] ;  /* 0x00002000011b7983 */ /* 0x000ee80000300800 */
[----:B----4-:R0:W-:Y:S04]  /*201a0*/  STS.U16 [R2+0xff00], R15 ;  /* 0x00ff000f02007388 */ /* 0x0101e80000000400 */
[----:B------:R-:W4:Y:S04]  /*201b0*/  LDL.LU R29, [R1+0x1c] ;  /* 0x00001c00011d7983 */ /* 0x000f280000300800 */
        /* <DEDUP_REMOVED lines=24> */
[----:B0-----:R-:W4:Y:S04]  /*20340*/  LDL R3, [R1+0x460] ;  /* 0x0004600001037983 */ /* 0x001f280000100800 */
[----:B------:R-:W-:Y:S04]  /*20350*/  STS.U16 [R2+0x19f00], R16 ;  /* 0x019f001002007388 */ /* 0x000fe80000000400 */
[----:B------:R0:W-:Y:S04]  /*20360*/  STS.U16 [R2+0x1bc00], R28 ;  /* 0x01bc001c02007388 */ /* 0x0001e80000000400 */
[----:B------:R-:W-:Y:S04]  /*20370*/  STS.U16 [R2+0x1bd00], R18 ;  /* 0x01bd001202007388 */ /* 0x000fe80000000400 */
[----:B0-----:R-:W4:Y:S04]  /*20380*/  LDL R28, [R1+0x464] ;  /* 0x00046400011c7983 */ /* 0x001f280000100800 */
[----:B--2---:R0:W-:Y:S04]  /*20390*/  STS.U16 [R2+0x1be00], R0 ;  /* 0x01be000002007388 */ /* 0x0041e80000000400 */
[----:B0-----:R-:W2:Y:S04]  /*203a0*/  LDL R0, [R1+0x1a84] ;  /* 0x001a840001007983 */ /* 0x001ea80000100800 */
[----:B---3--:R-:W-:Y:S04]  /*203b0*/  STS.U16 [R2+0x1bf00], R23 ;  /* 0x01bf001702007388 */ /* 0x008fe80000000400 */
        /* <DEDUP_REMOVED lines=8> */
[----:B------:R-:W-:Y:S06]  /*20440*/  BAR.SYNC.DEFER_BLOCKING 0x0 ;  /* 0x0000000000007b1d */ /* 0x000fec0000010000 */
[----:B0-----:R-:W3:Y:S04]  /*20450*/  LDL R2, [R1+0x1a80] ;  /* 0x001a800001027983 */ /* 0x001ee80000100800 */
[----:B------:R-:W0:Y:S04]  /*20460*/  LDSM.16.M88.4 R4, [R3] ;  /* 0x000000000304783b */ /* 0x000e280000000200 */
[----:B------:R-:W1:Y:S04]  /*20470*/  LDSM.16.M88.4 R8, [R3+0x18000] ;  /* 0x018000000308783b */ /* 0x000e680000000200 */
[----:B------:R-:W-:Y:S04]  /*20480*/  LDSM.16.M88.4 R24, [R3+0x10000] ;  /* 0x010000000318783b */ /* 0x000fe80000000200 */
[----:B------:R-:W-:Y:S01]  /*20490*/  LDSM.16.MT88.4 R12, [R28+0x20000] ;  /* 0x020000001c0c783b */ /* 0x000fe20000004200 */
[----:B0-----:R-:W-:-:S03]  /*204a0*/  MOV R21, R4 ;  /* 0x0000000400157202 */ /* 0x001fc60000000f00 */
[----:B------:R-:W-:Y:S01]  /*204b0*/  STL.64 [R1+0x18], R6 ;  /* 0x0000180601007387 */ /* 0x000fe20000100a00 */
[----:B------:R-:W-:-:S03]  /*204c0*/  IMAD.MOV.U32 R20, RZ, RZ, R5 ;  /* 0x000000ffff147224 */ /* 0x000fc600078e0005 */
[----:B------:R-:W0:Y:S01]  /*204d0*/  LDSM.16.M88.4 R4, [R3+0x8000] ;  /* 0x008000000304783b */ /* 0x000e220000000200 */
[----:B-1----:R-:W-:-:S03]  /*204e0*/  MOV R29, R9 ;  /* 0x00000009001d7202 */ /* 0x002fc60000000f00 */
[----:B0-----:R0:W-:Y:S04]  /*204f0*/  STL.64 [R1], R4 ;  /* 0x0000000401007387 */ /* 0x0011e80000100a00 */
[----:B------:R-:W-:Y:S04]  /*20500*/  STL.64 [R1+0x8], R6 ;  /* 0x0000080601007387 */ /* 0x000fe80000100a00 */
[----:B------:R-:W-:Y:S01]  /*20510*/  STL.64 [R1+0x20], R8 ;  /* 0x0000200801007387 */ /* 0x000fe20000100a00 */
[----:B0-----:R-:W-:-:S03]  /*20520*/  MOV R4, R8 ;  /* 0x0000000800047202 */ /* 0x001fc60000000f00 */
[----:B------:R-:W-:Y:S04]  /*20530*/  STL.64 [R1+0x28], R10 ;  /* 0x0000280a01007387 */ /* 0x000fe80000100a00 */
[----:B------:R-:W-:Y:S04]  /*20540*/  LDSM.16.MT88.4 R8, [R28+0x20400] ;  /* 0x020400001c08783b */ /* 0x000fe80000004200 */
[----:B------:R-:W-:Y:S04]  /*20550*/  STL [R1+0x3f44], R3 ;  /* 0x003f440301007387 */ /* 0x000fe80000100800 */
[----:B--2---:R-:W0:Y:S04]  /*20560*/  LDSM.16.MT88.4 R16, [R0+0x20000] ;  /* 0x020000000010783b */ /* 0x004e280000004200 */
[----:B0-----:R-:W-:Y:S04]  /*20570*/  STL.64 [R1+0x4048], R18 ;  /* 0x0040481201007387 */ /* 0x001fe80000100a00 */
[----:B------:R-:W-:Y:S04]  /*20580*/  STL.64 [R1+0x4040], R16 ;  /* 0x0040401001007387 */ /* 0x000fe80000100a00 */
[----:B------:R-:W-:Y:S04]  /*20590*/  STL [R1+0x402c], R8 ;  /* 0x00402c0801007387 */ /* 0x000fe80000100800 */
[----:B------:R0:W-:Y:S04]  /*205a0*/  STL [R1+0x4028], R9 ;  /* 0x0040280901007387 */ /* 0x0001e80000100800 */
[----:B------:R-:W-:Y:S04]  /*205b0*/  STL [R1+0x4024], R10 ;  /* 0x0040240a01007387 */ /* 0x000fe80000100800 */
[----:B------:R-:W-:Y:S04]  /*205c0*/  STL [R1+0x4020], R11 ;  /* 0x0040200b01007387 */ /* 0x000fe80000100800 */
[----:B0-----:R-:W2:Y:S01]  /*205d0*/  LDL.LU.64 R8, [R1] ;  /* 0x0000000001087983 */ /* 0x001ea20000300a00 */
[----:B------:R-:W-:-:S03]  /*205e0*/  MOV R3, R4 ;  /* 0x0000000400037202 */ /* 0x000fc60000000f00 */
[----:B------:R-:W0:Y:S04]  /*205f0*/  LDSM.16.MT88.4 R4, [R0+0x20400] ;  /* 0x020400000004783b */ /* 0x000e280000004200 */
[----:B0-----:R0:W-:Y:S04]  /*20600*/  STL [R1+0x3ff4], R4 ;  /* 0x003ff40401007387 */ /* 0x0011e80000100800 */
[----:B------:R1:W-:Y:S01]  /*20610*/  STL [R1+0x3ff0], R5 ;  /* 0x003ff00501007387 */ /* 0x0003e20000100800 */
[----:B0-----:R-:W-:Y:S01]  /*20620*/  IMAD.MOV.U32 R4, RZ, RZ, R21 ;  /* 0x000000ffff047224 */ /* 0x001fe200078e0015 */
[----:B-1----:R-:W-:-:S07]  /*20630*/  MOV R5, R20 ;  /* 0x0000001400057202 */ /* 0x002fce0000000f00 */
[C---:B------:R-:W-:Y:S01]  /*20640*/  HMMA.16816.F32 R16, R12.reuse, R4, RZ ;  /* 0x000000040c10723c */ /* 0x040fe200000018ff */
[----:B------:R-:W-:Y:S11]  /*20650*/  STL [R1+0x3fec], R6 ;  /* 0x003fec0601007387 */ /* 0x000ff60000100800 */
[----:B------:R-:W-:Y:S11]  /*20660*/  @!UPT UIADD3 URZ, URZ, URZ, URZ ;  /* 0x0000003f3f3ff290 */ /* 0x000ff6000fffe03f */
[----:B------:R-:W-:Y:S01]  /*20670*/  @!UPT UIADD3 URZ, URZ, URZ, URZ ;  /* 0x0000003f3f3ff290 */ /* 0x000fe2000fffe03f */
[----:B------:R-:W-:Y:S01]  /*20680*/  MOV R23, R16 ;  /* 0x0000001000177202 */ /* 0x000fe20000000f00 */
[----:B------:R-:W-:Y:S01]  /*20690*/  IMAD.MOV.U32 R21, RZ, RZ, R18 ;  /* 0x000000ffff157224 */ /* 0x000fe200078e0012 */
[----:B------:R-:W-:Y:S02]  /*206a0*/  MOV R22, R17 ;  /* 0x0000001100167202 */ /* 0x000fe40000000f00 */
[----:B------:R-:W-:Y:S01]  /*206b0*/  MOV R20, R19 ;  /* 0x0000001300147202 */ /* 0x000fe20000000f00 */
[----:B------:R-:W-:Y:S04]  /*206c0*/  STL [R1+0x3fe8], R7 ;  /* 0x003fe80701007387 */ /* 0x000fe80000100800 */
[----:B------:R-:W-:Y:S04]  /*206d0*/  STL.64 [R1+0x4038], R22 ;  /* 0x0040381601007387 */ /* 0x000fe80000100a00 */
[----:B------:R0:W-:Y:S02]  /*206e0*/  STL.64 [R1+0x4030], R20 ;  /* 0x0040301401007387 */ /* 0x0001e40000100a00 */
[----:B0-----:R-:W-:Y:S01]  /*206f0*/  MOV R20, R3 ;  /* 0x0000000300147202 */ /* 0x001fe20000000f00 */
[C---:B--2---:R-:W-:Y:S01]  /*20700*/  HMMA.16816.F32 R16, R12.reuse, R8, RZ ;  /* 0x000000080c10723c */ /* 0x044fe200000018ff */
[----:B------:R-:W-:Y:S01]  /*20710*/  IMAD.MOV.U32 R6, RZ, RZ, R8 ;  /* 0x000000ffff067224 */ /* 0x000fe200078e0008 */
[----:B------:R-:W-:Y:S11]  /*20720*/  MOV R3, R9 ;  /* 0x0000000900037202 */ /* 0x000ff60000000f00 */
[----:B------:R-:W-:Y:S10]  /*20730*/  @!UPT UIADD3 URZ, URZ, URZ, URZ ;  /* 0x0000003f3f3ff290 */ /* 0x000ff4000fffe03f */
[----:B------:R0:W-:Y:S01]  /*20740*/  STL [R1+0x60], R16 ;  /* 0x0000601001007387 */ /* 0x0001e20000100800 */
[----:B------:R-:W-:Y:S01]  /*20750*/  MOV R8, R17 ;  /* 0x0000001100087202 */ /* 0x000fe20000000f00 */
[----:B------:R-:W-:Y:S01]  /*20760*/  IMAD.MOV.U32 R10, RZ, RZ, R19 ;  /* 0x000000ffff0a7224 */ /* 0x000fe200078e0013 */
[----:B------:R-:W-:Y:S02]  /*20770*/  MOV R9, R18 ;  /* 0x0000001200097202 */ /* 0x000fe40000000f00 */
[----:B0-----:R-:W-:Y:S11]  /*20780*/  HMMA.16816.F32 R16, R12, R24, RZ ;  /* 0x000000180c10723c */ /* 0x001ff600000018ff */
[----:B------:R-:W-:Y:S11]  /*20790*/  @!UPT UIADD3 URZ, URZ, URZ, URZ ;  /* 0x0000003f3f3ff290 */ /* 0x000ff6000fffe03f */
[----:B------:R-:W-:Y:S01]  /*207a0*/  @!UPT UIADD3 URZ, URZ, URZ, URZ ;  /* 0x0000003f3f3ff290 */ /* 0x000fe2000fffe03f */
[----:B------:R-:W-:Y:S01]  /*207b0*/  STL [R1+0x54], R17 ;  /* 0x0000541101007387 */ /* 0x000fe20000100800 */
[----:B------:R-:W-:-:S03]  /*207c0*/  MOV R11, R16 ;  /* 0x00000010000b7202 */ /* 0x000fc60000000f00 */
[----:B------:R0:W-:Y:S04]  /*207d0*/  STL.64 [R1+0x58], R18 ;  /* 0x0000581201007387 */ /* 0x0001e80000100a00 */
[----:B0-----:R-:W2:Y:S04]  /*207e0*/  LDL.LU.64 R18, [R1+0x4048] ;  /* 0x0040480001127983 */ /* 0x001ea80000300a00 */
[----:B------:R-:W2:Y:S01]  /*207f0*/  LDL.LU.64 R16, [R1+0x4040] ;  /* 0x0040400001107983 */ /* 0x000ea20000300a00 */
[----:B------:R-:W-:-:S07]  /*20800*/  MOV R21, R29 ;  /* 0x0000001d00157202 */ /* 0x000fce0000000f00 */
[----:B------:R-:W-:Y:S11]  /*20810*/  HMMA.16816.F32 R12, R12, R20, RZ ;  /* 0x000000140c0c723c */ /* 0x000ff600000018ff */
[----:B------:R-:W-:Y:S11]  /*20820*/  @!UPT UIADD3 URZ, URZ, URZ, URZ ;  /* 0x0000003f3f3ff290 */ /* 0x000ff6000fffe03f */
[----:B------:R-:W-:Y:S01]  /*20830*/  @!UPT UIADD3 URZ, URZ, URZ, URZ ;  /* 0x0000003f3f3ff290 */ /* 0x000fe2000fffe03f */
[----:B------:R0:W-:Y:S04]  /*20840*/  STL.64 [R1+0x40], R12 ;  /* 0x0000400c01007387 */ /* 0x0001e80000100a00 */
[----:B------:R-:W-:Y:S01]  /*20850*/  STL [R1+0x48], R14 ;  /* 0x0000480e01007387 */ /* 0x000fe20000100800 */
[----:B------:R-:W-:Y:S02]  /*20860*/  MOV R29, R15 ;  /* 0x0000000f001d7202 */ /* 0x000fe40000000f00 */
[----:B0-----:R-:W-:Y:S01]  /*20870*/  MOV R12, R6 ;  /* 0x00000006000c7202 */ /* 0x001fe20000000f00 */
[----:B------:R-:W-:Y:S01]  /*20880*/  IMAD.MOV.U32 R13, RZ, RZ, R3 ;  /* 0x000000ffff0d7224 */ /* 0x000fe200078e0003 */
[C---:B--2---:R-:W-:Y:S11]  /*20890*/  HMMA.16816.F32 R20, R16.reuse, R4, RZ ;  /* 0x000000041014723c */ /* 0x044ff600000018ff */
[----:B------:R-:W-:Y:S11]  /*208a0*/  @!UPT UIADD3 URZ, URZ, URZ, URZ ;  /* 0x0000003f3f3ff290 */ /* 0x000ff6000fffe03f */
[----:B------:R-:W-:Y:S01]  /*208b0*/  @!UPT UIADD3 URZ, URZ, URZ, URZ ;  /* 0x0000003f3f3ff290 */ /* 0x000fe2000fffe03f */
[----:B------:R0:W-:Y:S01]  /*208c0*/  STL.64 [R1+0x30], R20 ;  /* 0x0000301401007387 */ /* 0x0001e20000100a00 */
[----:B------:R-:W-:Y:S02]  /*208d0*/  MOV R4, R22 ;  /* 0x0000001600047202 */ /* 0x000fe40000000f00 */
[----:B------:R-:W-:Y:S02]  /*208e0*/  MOV R5, R23 ;  /* 0x0000001700057202 */ /* 0x000fe40000000f00 */
[----:B------:R-:W2:Y:S04]  /*208f0*/  LDL.LU.64 R22, [R1+0x4038] ;  /* 0x0040380001167983 */ /* 0x000ea80000300a00 */
[----:B0-----:R-:W4:Y:S01]  /*20900*/  LDL.LU.64 R20, [R1+0x4030] ;  /* 0x0040300001147983 */ /* 0x001f220000300a00 */
[C---:B------:R-:W-:Y:S11]  /*20910*/  HMMA.16816.F32 R12, R16.reuse, R12, RZ ;  /* 0x0000000c100c723c */ /* 0x040ff600000018ff */
[----:B------:R-:W-:Y:S11]  /*20920*/  @!UPT UIADD3 URZ, URZ, URZ, URZ ;  /* 0x0000003f3f3ff290 */ /* 0x000ff6000fffe03f */
[----:B------:R-:W-:Y:S02]  /*20930*/  @!UPT UIADD3 URZ, URZ, URZ, URZ ;  /* 0x0000003f3f3ff290 */ /* 0x000fe4000fffe03f */
[----:B------:R-:W-:Y:S01]  /*20940*/  MOV R6, R12 ;  /* 0x0000000c00067202 */ /* 0x000fe20000000f00 */
[----:B------:R-:W-:Y:S01]  /*20950*/  IMAD.MOV.U32 R7, RZ, RZ, R13 ;  /* 0x000000ffff077224 */ /* 0x000fe200078e000d */
[----:B------:R-:W-:Y:S04]  /*20960*/  STL.64 [R1+0x88], R14 ;  /* 0x0000880e01007387 */ /* 0x000fe80000100a00 */
[----:B------:R-:W-:Y:S04]  /*20970*/  STL.64 [R1+0x4000], R6 ;  /* 0x0040000601007387 */ /* 0x000fe80000100a00 */
[----:B------:R0:W-:Y:S04]  /*20980*/  STL.64 [R1+0x3ff8], R4 ;  /* 0x003ff80401007387 */ /* 0x0001e80000100a00 */
[----:B0-----:R-:W4:Y:S04]  /*20990*/  LDL.LU.64 R4, [R1+0x20] ;  /* 0x0000200001047983 */ /* 0x001f280000300a00 */
[----:B------:R-:W4:Y:S01]  /*209a0*/  LDL.64 R6, [R1+0x28] ;  /* 0x0000280001067983 */ /* 0x000f220000100a00 */
[----:B------:R-:W-:Y:S11]  /*209b0*/  HMMA.16816.F32 R12, R16, R24, RZ ;  /* 0x00000018100c723c */ /* 0x000ff600000018ff */
[----:B------:R-:W-:Y:S11]  /*209c0*/  @!UPT UIADD3 URZ, URZ, URZ, URZ ;  /* 0x0000003f3f3ff290 */ /* 0x000ff6000fffe03f */
[----:B------:R-:W-:Y:S01]  /*209d0*/  @!UPT UIADD3 URZ, URZ, URZ, URZ ;  /* 0x0000003f3f3ff290 */ /* 0x000fe2000fffe03f */
[----:B------:R-:W-:Y:S01]  /*209e0*/  STL.64 [R1+0x90], R12 ;  /* 0x0000900c01007387 */ /* 0x000fe20000100a00 */
[----:B------:R-:W-:-:S03]  /*209f0*/  MOV R3, R15 ;  /* 0x0000000f00037202 */ /* 0x000fc60000000f00 */
[----:B------:R-:W-:Y:S04]  /*20a00*/  STL [R1+0x98], R14 ;  /* 0x0000980e01007387 */ /* 0x000fe80000100800 */
[----:B------:R-:W0:Y:S04]  /*20a10*/  LDSM.16.MT88.4 R12, [R28+0x20800] ;  /* 0x020800001c0c783b */ /* 0x000e280000004200 */
[----:B------:R4:W-:Y:S04]  /*20a20*/  STL.64 [R1+0x4018], R26 ;  /* 0x0040181a01007387 */ /* 0x0009e80000100a00 */
[----:B0-----:R-:W-:Y:S04]  /*20a30*/  STL.64 [R1+0x3fa0], R14 ;  /* 0x003fa00e01007387 */ /* 0x001fe80000100a00 */
[----:B------:R-:W-:Y:S04]  /*20a40*/  STL.64 [R1+0x3f98], R12 ;  /* 0x003f980c01007387 */ /* 0x000fe80000100a00 */
[----:B---3--:R-:W-:Y:S01]  /*20a50*/  LDSM.16.M88.4 R12, [R2+0x8000] ;  /* 0x00800000020c783b */ /* 0x008fe20000000200 */
[----:B--2---:R-:W-:-:S02]  /*20a60*/  MOV R24, R23 ;  /* 0x0000001700187202 */ /* 0x004fc40000000f00 */
[----:B------:R-:W-:Y:S01]  /*20a70*/  MOV R25, R22 ;  /* 0x0000001600197202 */ /* 0x000fe20000000f00 */
[----:B----4-:R-:W-:Y:S01]  /*20a80*/  IMAD.MOV.U32 R26, RZ, RZ, R21 ;  /* 0x000000ffff1a7224 */ /* 0x010fe200078e0015 */
[----:B------:R-:W-:Y:S02]  /*20a90*/  MOV R27, R20 ;  /* 0x00000014001b7202 */ /* 0x000fe40000000f00 */
[----:B------:R-:W0:Y:S04]  /*20aa0*/  LDSM.16.M88.4 R20, [R2] ;  /* 0x000000000214783b */ /* 0x000e280000000200 */
[----:B0-----:R-:W-:Y:S04]  /*20ab0*/  STL.64 [R1+0xd0], R20 ;  /* 0x0000d01401007387 */ /* 0x001fe80000100a00 */
[----:B------:R-:W-:Y:S04]  /*20ac0*/  STL.64 [R1+0xd8], R22 ;  /* 0x0000d81601007387 */ /* 0x000fe80000100a00 */
[----:B------:R-:W0:Y:S04]  /*20ad0*/  LDSM.16.M88.4 R20, [R2+0x10000] ;  /* 0x010000000214783b */ /* 0x000e280000000200 */
[----:B------:R-:W-:Y:S04]  /*20ae0*/  STL.64 [R1+0xe0], R12 ;  /* 0x0000e00c01007387 */ /* 0x000fe80000100a00 */
[----:B------:R-:W-:Y:S04]  /*20af0*/  STL.64 [R1+0xe8], R14 ;  /* 0x0000e80e01007387 */ /* 0x000fe80000100a00 */
[----:B------:R-:W1:Y:S04]  /*20b00*/  LDSM.16.M88.4 R12, [R2+0x18000] ;  /* 0x01800000020c783b */ /* 0x000e680000000200 */
[----:B------:R-:W-:Y:S04]  /*20b10*/  STL [R1+0x3db8], R2 ;  /* 0x003db80201007387 */ /* 0x000fe80000100800 */
[----:B0-----:R-:W-:Y:S04]  /*20b20*/  STL.64 [R1+0xf0], R20 ;  /* 0x0000f01401007387 */ /* 0x001fe80000100a00 */
[----:B------:R-:W-:Y:S04]  /*20b30*/  STL.64 [R1+0xf8], R22 ;  /* 0x0000f81601007387 */ /* 0x000fe80000100a00 */
[----:B------:R-:W0:Y:S04]  /*20b40*/  LDSM.16.MT88.4 R20, [R0+0x20800] ;  /* 0x020800000014783b */ /* 0x000e280000004200 */
[----:B-1----:R-:W-:Y:S04]  /*20b50*/  STL.64 [R1+0x100], R12 ;  /* 0x0001000c01007387 */ /* 0x002fe80000100a00 */
[----:B------:R1:W-:Y:S04]  /*20b60*/  STL.64 [R1+0x108], R14 ;  /* 0x0001080e01007387 */ /* 0x0003e80000100a00 */
[----:B------:R-:W-:Y:S01]  /*20b70*/  STL [R1+0x3fa8], R0 ;  /* 0x003fa80001007387 */ /* 0x000fe20000100800 */
[----:B-1----:R-:W-:Y:S07]  /*20b80*/  HMMA.16816.F32 R12, R16, R4, RZ ;  /* 0x00000004100c723c */ /* 0x002fee00000018ff */
[----:B------:R-:W-:Y:S01]  /*20b90*/  MOV R17, R8 ;  /* 0x0000000800117202 */ /* 0x000fe20000000f00 */
[----:B------:R-:W-:Y:S01]  /*20ba0*/  IMAD.MOV.U32 R19, RZ, RZ, R10 ;  /* 0x000000ffff137224 */ /* 0x000fe200078e000a */
[----:B------:R-:W-:Y:S01]  /*20bb0*/  MOV R18, R9 ;  /* 0x0000000900127202 */ /* 0x000fe20000000f00 */
[----:B0-----:R-:W-:Y:S04]  /*20bc0*/  STL [R1+0x3f58], R20 ;  /* 0x003f581401007387 */ /* 0x001fe80000100800 */
[----:B------:R-:W-:Y:S04]  /*20bd0*/  STL [R1+0x3f54], R21 ;  /* 0x003f541501007387 */ /* 0x000fe80000100800 */
[----:B------:R0:W-:Y:S04]  /*20be0*/  STL [R1+0x3f50], R22 ;  /* 0x003f501601007387 */ /* 0x0001e80000100800 */
[----:B------:R1:W-:Y:S04]  /*20bf0*/  STL [R1+0x3f4c], R23 ;  /* 0x003f4c1701007387 */ /* 0x0003e80000100800 */
[----:B0-----:R-:W2:Y:S04]  /*20c00*/  LDL.LU R22, [R1+0x8] ;  /* 0x0000080001167983 */ /* 0x001ea80000300800 */
[----:B-1----:R-:W2:Y:S04]  /*20c10*/  LDL.LU R23, [R1+0xc] ;  /* 0x00000c0001177983 */ /* 0x002ea80000300800 */
[----:B------:R-:W2:Y:S01]  /*20c20*/  LDL.LU R16, [R1+0x60] ;  /* 0x0000600001107983 */ /* 0x000ea20000300800 */
[----:B------:R-:W-:-:S03]  /*20c30*/  MOV R4, R11 ;  /* 0x0000000b00047202 */ /* 0x000fc60000000f00 */
[----:B------:R-:W3:Y:S04]  /*20c40*/  LDL.LU R8, [R1+0x402c] ;  /* 0x00402c0001087983 */ /* 0x000ee80000300800 */
[----:B------:R-:W3:Y:S04]  /*20c50*/  LDL.LU R9, [R1+0x4028] ;  /* 0x0040280001097983 */ /* 0x000ee80000300800 */
[----:B------:R-:W3:Y:S04]  /*20c60*/  LDL.LU R10, [R1+0x4024] ;  /* 0x00402400010a7983 */ /* 0x000ee80000300800 */
[----:B------:R0:W-:Y:S04]  /*20c70*/  STL.64 [R1+0x4010], R6 ;  /* 0x0040100601007387 */ /* 0x0001e80000100a00 */
[----:B------:R-:W3:Y:S04]  /*20c80*/  LDL.LU R11, [R1+0x4020] ;  /* 0x00402000010b7983 */ /* 0x000ee80000300800 */
[----:B------:R-:W4:Y:S04]  /*20c90*/  LDL.LU R5, [R1+0x54] ;  /* 0x0000540001057983 */ /* 0x000f280000300800 */
[----:B0-----:R-:W4:Y:S04]  /*20ca0*/  LDL.LU R6, [R1+0x58] ;  /* 0x0000580001067983 */ /* 0x001f280000300800 */
[----:B------:R-:W4:Y:S04]  /*20cb0*/  LDL.LU R7, [R1+0x5c] ;  /* 0x00005c0001077983 */ /* 0x000f280000300800 */
[----:B------:R-:W-:Y:S04]  /*20cc0*/  STL [R1+0x3fb8], R12 ;  /* 0x003fb80c01007387 */ /* 0x000fe80000100800 */
[----:B------:R-:W-:Y:S04]  /*20cd0*/  STL [R1+0x3fb4], R13 ;  /* 0x003fb40d01007387 */ /* 0x000fe80000100800 */
[----:B------:R-:W-:Y:S04]  /*20ce0*/  STL [R1+0x3fb0], R14 ;  /* 0x003fb00e01007387 */ /* 0x000fe80000100800 */
[----:B------:R0:W-:Y:S04]  /*20cf0*/  STL [R1+0x3fac], R15 ;  /* 0x003fac0f01007387 */ /* 0x0001e80000100800 */
[----:B0-----:R-:W3:Y:S02]  /*20d00*/  LDL.LU.64 R14, [R1+0x18] ;  /* 0x00001800010e7983 */ /* 0x001ee40000300a00 */
[----:B---3--:R-:W-:Y:S11]  /*20d10*/  HMMA.16816.F32 R24, R8, R14, R24 ;  /* 0x0000000e0818723c */ /* 0x008ff60000001818 */
[----:B------:R-:W-:Y:S11]  /*20d20*/  @!UPT UIADD3 URZ, URZ, URZ, URZ ;  /* 0x0000003f3f3ff290 */ /* 0x000ff6000fffe03f */
[----:B------:R-:W-:Y:S01]  /*20d30*/  @!UPT UIADD3 URZ, URZ, URZ, URZ ;  /* 0x0000003f3f3ff290 */ /* 0x000fe2000fffe03f */
[----:B------:R-:W-:Y:S04]  /*20d40*/  STL.64 [R1+0xb0], R24 ;  /* 0x0000b01801007387 */ /* 0x000fe80000100a00 */
[----:B------:R0:W-:Y:S04]  /*20d50*/  STL.64 [R1+0xb8], R26 ;  /* 0x0000b81a01007387 */ /* 0x0001e80000100a00 */
[----:B0-----:R-:W4:Y:S01]  /*20d60*/  LDL.LU.64 R26, [R1+0x4018] ;  /* 0x00401800011a7983 */ /* 0x001f220000300a00 */
[----:B------:R-:W-:Y:S02]  /*20d70*/  MOV R2, R14 ;  /* 0x0000000e00027202 */ /* 0x000fe40000000f00 */
[----:B------:R-:W-:-:S02]  /*20d80*/  MOV R0, R15 ;  /* 0x0000000f00007202 */ /* 0x000fc40000000f00 */
[----:B--2---:R-:W-:Y:S01]  /*20d90*/  HMMA.16816.F32 R12, R8, R22, R16 ;  /* 0x00000016080c723c */ /* 0x004fe20000001810 */
[----:B------:R0:W-:Y:S06]  /*20da0*/  STL.64 [R1+0x3fd0], R22 ;  /* 0x003fd01601007387 */ /* 0x0001ec0000100a00 */
[----:B0-----:R-:W-:Y:S01]  /*20db0*/  IMAD.MOV.U32 R22, RZ, RZ, R2 ;  /* 0x000000ffff167224 */ /* 0x001fe200078e0002 */
[----:B------:R-:W-:-:S05]  /*20dc0*/  MOV R23, R0 ;  /* 0x0000000000177202 */ /* 0x000fca0000000f00 */
[----:B------:R0:W-:Y:S04]  /*20dd0*/  STL.64 [R1+0x4008], R22 ;  /* 0x0040081601007387 */ /* 0x0001e80000100a00 */
[----:B------:R-:W2:Y:S07]  /*20de0*/  LDL.LU R20, [R1+0x40] ;  /* 0x0000400001147983 */ /* 0x000eae0000300800 */
[----:B------:R-:W-:Y:S01]  /*20df0*/  IMAD.MOV.U32 R19, RZ, RZ, R12 ;  /* 0x000000ffff137224 */ /* 0x000fe200078e000c */
[----:B------:R-:W-:Y:S01]  /*20e00*/  MOV R16, R15 ;  /* 0x0000000f00107202 */ /* 0x000fe20000000f00 */
[----:B------:R-:W2:Y:S04]  /*20e10*/  LDL.LU R21, [R1+0x44] ;  /* 0x0000440001157983 */ /* 0x000ea80000300800 */
[----:B0-----:R-:W2:Y:S04]  /*20e20*/  LDL.LU R22, [R1+0x48] ;  /* 0x0000480001167983 */ /* 0x001ea80000300800 */
[----:B------:R0:W-:Y:S01]  /*20e30*/  STL [R1+0x3fbc], R19 ;  /* 0x003fbc1301007387 */ /* 0x0001e20000100800 */
[C---:B----4-:R-:W-:Y:S11]  /*20e40*/  HMMA.16816.F32 R4, R8.reuse, R26, R4 ;  /* 0x0000001a0804723c */ /* 0x050ff60000001804 */
[----:B------:R-:W-:Y:S11]  /*20e50*/  @!UPT UIADD3 URZ, URZ, URZ, URZ ;  /* 0x0000003f3f3ff290 */ /* 0x000ff6000fffe03f */
[----:B------:R-:W-:Y:S02]  /*20e60*/  @!UPT UIADD3 URZ, URZ, URZ, URZ ;  /* 0x0000003f3f3ff290 */ /* 0x000fe4000fffe03f */
[----:B------:R-:W-:Y:S02]  /*20e70*/  MOV R15, R6 ;  /* 0x00000006000f7202 */ /* 0x000fe40000000f00 */
[----:B------:R-:W-:Y:S02]  /*20e80*/  MOV R0, R7 ;  /* 0x0000000700007202 */ /* 0x000fe40000000f00 */
[----:B------:R-:W2:Y:S01]  /*20e90*/  LDL.LU.64 R6, [R1+0x4010] ;  /* 0x0040100001067983 */ /* 0x000ea20000300a00 */
[----:B------:R-:W-:Y:S02]  /*20ea0*/  MOV R23, R29 ;  /* 0x0000001d00177202 */ /* 0x000fe40000000f00 */
[----:B------:R-:W-:Y:S02]  /*20eb0*/  MOV R18, R13 ;  /* 0x0000000d00127202 */ /* 0x000fe40000000f00 */
[----:B------:R-:W-:Y:S01]  /*20ec0*/  MOV R17, R14 ;  /* 0x0000000e00117202 */ /* 0x000fe20000000f00 */
[----:B------:R-:W-:Y:S01]  /*20ed0*/  IMAD.MOV.U32 R14, RZ, RZ, R5 ;  /* 0x000000ffff0e7224 */ /* 0x000fe200078e0005 */
[----:B------:R-:W-:Y:S01]  /*20ee0*/  MOV R13, R4 ;  /* 0x00000004000d7202 */ /* 0x000fe20000000f00 */
[----:B--2---:R-:W-:Y:S01]  /*20ef0*/  HMMA.16816.F32 R8, R8, R6, R20 ;  /* 0x000000060808723c */ /* 0x004fe20000001814 */
[----:B------:R-:W2:Y:S01]  /*20f00*/  LDL.LU.64 R22, [R1+0x4008] ;  /* 0x0040080001167983 */ /* 0x000ea20000300a00 */
[----:B------:R-:W-:-:S03]  /*20f10*/  MOV R29, R7 ;  /* 0x00000007001d7202 */ /* 0x000fc60000000f00 */
[----:B------:R-:W3:Y:S04]  /*20f20*/  LDL.LU.64 R6, [R1+0x4000] ;  /* 0x0040000001067983 */ /* 0x000ee80000300a00 */
[----:B------:R-:W4:Y:S11]  /*20f30*/  LDL.LU.64 R4, [R1+0x3ff8] ;  /* 0x003ff80001047983 */ /* 0x000f360000300a00 */
[----:B------:R-:W-:Y:S04]  /*20f40*/  @!UPT UIADD3 URZ, URZ, URZ, URZ ;  /* 0x0000003f3f3ff290 */ /* 0x000fe8000fffe03f */
[----:B0-----:R-:W-:Y:S01]  /*20f50*/  MOV R19, R10 ;  /* 0x0000000a00137202 */ /* 0x001fe20000000f00 */
[----:B------:R-:W-:Y:S01]  /*20f60*/  IMAD.MOV.U32 R25, RZ, RZ, R9 ;  /* 0x000000ffff197224 */ /* 0x000fe200078e0009 */
[----:B------:R-:W-:-:S03]  /*20f70*/  MOV R24, R8 ;  /* 0x0000000800187202 */ /* 0x000fc60000000f00 */
[----:B------:R-:W-:Y:S04]  /*20f80*/  STL.64 [R1+0x3fe0], R18 ;  /* 0x003fe01201007387 */ /* 0x000fe80000100a00 */
[----:B------:R0:W-:Y:S04]  /*20f90*/  STL.64 [R1+0x3fd8], R16 ;  /* 0x003fd81001007387 */ /* 0x0001e80000100a00 */
[----:B0-----:R-:W2:Y:S04]  /*20fa0*/  LDL.LU R16, [R1+0x30] ;  /* 0x0000300001107983 */ /* 0x001ea80000300800 */
[----:B------:R-:W2:Y:S01]  /*20fb0*/  LDL.LU R17, [R1+0x34] ;  /* 0x0000340001117983 */ /* 0x000ea20000300800 */
[----:B----4-:R-:W-:Y:S01]  /*20fc0*/  IMAD.MOV.U32 R18, RZ, RZ, R4 ;  /* 0x000000ffff127224 */ /* 0x010fe200078e0004 */
[----:B------:R-:W-:-:S02]  /*20fd0*/  MOV R19, R5 ;  /* 0x0000000500137202 */ /* 0x000fc40000000f00 */
[----:B------:R-:W2:Y:S04]  /*20fe0*/  LDL.LU R4, [R1+0x3ff4] ;  /* 0x003ff40001047983 */ /* 0x000ea80000300800 */
[----:B------:R-:W2:Y:S04]  /*20ff0*/  LDL.LU R5, [R1+0x3ff0] ;  /* 0x003ff00001057983 */ /* 0x000ea80000300800 */
[----:B------:R-:W-:Y:S04]  /*21000*/  STL.64 [R1+0x3fc8], R26 ;  /* 0x003fc81a01007387 */ /* 0x000fe80000100a00 */
[----:B------:R3:W-:Y:S02]  /*21010*/  STL.64 [R1+0x3fc0], R24 ;  /* 0x003fc01801007387 */ /* 0x0007e40000100a00 */
[----:B---3--:R-:W-:-:S02]  /*21020*/  MOV R24, R6 ;  /* 0x0000000600187202 */ /* 0x008fc40000000f00 */
[----:B------:R-:W2:Y:S01]  /*21030*/  LDL.LU R6, [R1+0x3fec] ;  /* 0x003fec0001067983 */ /* 0x000ea20000300800 */
[----:B------:R-:W-:-:S03]  /*21040*/  MOV R25, R7 ;  /* 0x0000000700197202 */ /* 0x000fc60000000f00 */
[----:B------:R-:W2:Y:S04]  /*21050*/  LDL.LU R7, [R1+0x3fe8] ;  /* 0x003fe80001077983 */ /* 0x000ea80000300800 */
[----:B------:R-:W3:Y:S04]  /*21060*/  LDL.LU R26, [R1+0x88] ;  /* 0x00008800011a7983 */ /* 0x000ee80000300800 */
[----:B------:R-:W3:Y:S01]  /*21070*/  LDL.LU R27, [R1+0x8c] ;  /* 0x00008c00011b7983 */ /* 0x000ee20000300800 */
[----:B------:R-:W-:-:S03]  /*21080*/  MOV R12, R11 ;  /* 0x0000000b000c7202 */ /* 0x000fc60000000f00 */
[----:B------:R-:W4:Y:S01]  /*21090*/  LDL.LU R8, [R1+0x90] ;  /* 0x0000900001087983 */ /* 0x000f220000300800 */
[----:B------:R-:W-:-:S03]  /*210a0*/  IMAD.MOV.U32 R11, RZ, RZ, R3 ;  /* 0x000000ffff0b7224 */ /* 0x000fc600078e0003 */
[----:B------:R-:W4:Y:S04]  /*210b0*/  LDL.LU R9, [R1+0x94] ;  /* 0x0000940001097983 */ /* 0x000f280000300800 */
[----:B------:R-:W4:Y:S01]  /*210c0*/  LDL.LU R10, [R1+0x98] ;  /* 0x00009800010a7983 */ /* 0x000f220000300800 */
[C---:B--2---:R-:W-:Y:S03]  /*210d0*/  HMMA.16816.F32 R20, R4.reuse, R22, R16 ;  /* 0x000000160414723c */ /* 0x044fe60000001810 */
[----:B------:R-:W2:Y:S04]  /*210e0*/  LDL.LU.64 R18, [R1+0x3fe0] ;  /* 0x003fe00001127983 */ /* 0x000ea80000300a00 */
[----:B------:R-:W2:Y:S11]  /*210f0*/  LDL.LU.64 R16, [R1+0x3fd8] ;  /* 0x003fd80001107983 */ /* 0x000eb60000300a00 */
[----:B------:R-:W-:Y:S05]  /*21100*/  @!UPT UIADD3 URZ, URZ, URZ, URZ ;  /* 0x0000003f3f3ff290 */ /* 0x000fea000fffe03f */
[----:B------:R0:W-:Y:S01]  /*21110*/  STL.64 [R1+0x30], R20 ;  /* 0x0000301401007387 */ /* 0x0001e20000100a00 */
[----:B------:R-:W-:Y:S02]  /*21120*/  MOV R3, R22 ;  /* 0x0000001600037202 */ /* 0x000fe40000000f00 */
[----:B------:R-:W-:Y:S02]  /*21130*/  MOV R2, R23 ;  /* 0x0000001700027202 */ /* 0x000fe40000000f00 */
[----:B------:R-:W3:Y:S02]  /*21140*/  LDL.LU.64 R22, [R1+0x3fd0] ;  /* 0x003fd00001167983 */ /* 0x000ee40000300a00 */
[C---:B---3--:R-:W-:Y:S11]  /*21150*/  HMMA.16816.F32 R24, R4.reuse, R22, R24 ;  /* 0x000000160418723c */ /* 0x048ff60000001818 */
[----:B------:R-:W-:Y:S11]  /*21160*/  @!UPT UIADD3 URZ, URZ, URZ, URZ ;  /* 0x0000003f3f3ff290 */ /* 0x000ff6000fffe03f */
[----:B------:R-:W-:Y:S02]  /*21170*/  @!UPT UIADD3 URZ, URZ, URZ, URZ ;  /* 0x0000003f3f3ff290 */ /* 0x000fe4000fffe03f */
[----:B------:R-:W-:Y:S02]  /*21180*/  MOV R22, R26 ;  /* 0x0000001a00167202 */ /* 0x000fe40000000f00 */
[----:B------:R-:W-:Y:S02]  /*21190*/  MOV R23, R27 ;  /* 0x0000001b00177202 */ /* 0x000fe40000000f00 */
[----:B------:R-:W4:Y:S01]  /*211a0*/  LDL.LU.64 R26, [R1+0x3fc8] ;  /* 0x003fc800011a7983 */ /* 0x000f220000300a00 */
[----:B0-----:R-:W-:Y:S01]  /*211b0*/  MOV R20, R24 ;  /* 0x0000001800147202 */ /* 0x001fe20000000f00 */
[----:B------:R-:W-:Y:S02]  /*211c0*/  IMAD.MOV.U32 R21, RZ, RZ, R25 ;  /* 0x000000ffff157224 */ /* 0x000fe400078e0019 */
[----:B------:R-:W3:Y:S04]  /*211d0*/  LDL.LU.64 R24, [R1+0x3fc0] ;  /* 0x003fc00001187983 */ /* 0x000ee80000300a00 */
[----:B------:R0:W-:Y:S04]  /*211e0*/  STL.64 [R1+0x3f68], R22 ;  /* 0x003f681601007387 */ /* 0x0001e80000100a00 */
[----:B------:R-:W-:Y:S01]  /*211f0*/  STL.64 [R1+0x3f60], R20 ;  /* 0x003f601401007387 */ /* 0x000fe20000100a00 */
[----:B----4-:R-:W-:Y:S11]  /*21200*/  HMMA.16816.F32 R8, R4, R26, R8 ;  /* 0x0000001a0408723c */ /* 0x010ff60000001808 */
[----:B------:R-:W-:Y:S11]  /*21210*/  @!UPT UIADD3 URZ, URZ, URZ, URZ ;  /* 0x0000003f3f3ff290 */ /* 0x000ff6000fffe03f */
[----:B------:R-:W-:Y:S01]  /*21220*/  @!UPT UIADD3 URZ, URZ, URZ, URZ ;  /* 0x0000003f3f3ff290 */ /* 0x000fe2000fffe03f */
[----:B------:R-:W-:Y:S01]  /*21230*/  STL.64 [R1], R8 ;  /* 0x0000000801007387 */ /* 0x000fe20000100a00 */
[----:B0-----:R-:W-:Y:S01]  /*21240*/  MOV R23, R10 ;  /* 0x0000000a00177202 */ /* 0x001fe20000000f00 */
[----:B------:R-:W-:Y:S02]  /*21250*/  IMAD.MOV.U32 R22, RZ, RZ, R11 ;  /* 0x000000ffff167224 */ /* 0x000fe400078e000b */
[----:B------:R-:W0:Y:S04]  /*21260*/  LDSM.16.MT88.4 R8, [R28+0x20c00] ;  /* 0x020c00001c08783b */ /* 0x000e280000004200 */
[----:B------:R-:W-:Y:S04]  /*21270*/  STL [R1+0x3f48], R28 ;  /* 0x003f481c01007387 */ /* 0x000fe80000100800 */
[----:B0-----:R-:W-:Y:S04]  /*21280*/  STL.64 [R1+0x3f00], R10 ;  /* 0x003f000a01007387 */ /* 0x001fe80000100a00 */
[----:B------:R0:W-:Y:S04]  /*21290*/  STL.64 [R1+0x3ef8], R8 ;  /* 0x003ef80801007387 */ /* 0x0001e80000100a00 */
[----:B0-----:R-:W4:Y:S04]  /*212a0*/  LDL.LU R8, [R1+0x100] ;  /* 0x0001000001087983 */ /* 0x001f280000300800 */
[----:B------:R-:W4:Y:S01]  /*212b0*/  LDL.LU R9, [R1+0x104] ;  /* 0x0001040001097983 */ /* 0x000f220000300800 */
[----:B--2---:R-:W-:-:S02]  /*212c0*/  MOV R26, R19 ;  /* 0x00000013001a7202 */ /* 0x004fc40000000f00 */
[----:B------:R-:W-:Y:S02]  /*212d0*/  MOV R27, R12 ;  /* 0x0000000c001b7202 */ /* 0x000fe40000000f00 */
[----:B------:R-:W-:Y:S02]  /*212e0*/  MOV R10, R15 ;  /* 0x0000000f000a7202 */ /* 0x000fe40000000f00 */
[----:B------:R-:W-:Y:S01]  /*212f0*/  MOV R11, R0 ;  /* 0x00000000000b7202 */ /* 0x000fe20000000f00 */
[----:B----4-:R0:W-:Y:S04]  /*21300*/  STL.64 [R1+0x3f70], R8 ;  /* 0x003f700801007387 */ /* 0x0101e80000100a00 */
[----:B------:R-:W2:Y:S04]  /*21310*/  LDL.LU R19, [R1+0x3fbc] ;  /* 0x003fbc0001137983 */ /* 0x000ea80000300800 */
[----:B------:R-:W4:Y:S04]  /*21320*/  LDL.LU R12, [R1+0x3fb8] ;  /* 0x003fb800010c7983 */ /* 0x000f280000300800 */
[----:B------:R-:W-:Y:S01]  /*21330*/  STL.64 [R1+0x3f80], R26 ;  /* 0x003f801a01007387 */ /* 0x000fe20000100a00 */
[----:B0-----:R-:W-:Y:S01]  /*21340*/  MOV R8, R13 ;  /* 0x0000000d00087202 */ /* 0x001fe20000000f00 */
[----:B------:R-:W-:-:S02]  /*21350*/  IMAD.MOV.U32 R9, RZ, RZ, R14 ;  /* 0x000000ffff097224 */ /* 0x000fc400078e000e */
[----:B---3--:R0:W-:Y:S04]  /*21360*/  STL.64 [R1+0x3f78], R24 ;  /* 0x003f781801007387 */ /* 0x0081e80000100a00 */
[----:B------:R-:W4:Y:S04]  /*21370*/  LDL.LU R13, [R1+0x3fb4] ;  /* 0x003fb400010d7983 */ /* 0x000f280000300800 */
[----:B------:R-:W4:Y:S04]  /*21380*/  LDL.LU R14, [R1+0x3fb0] ;  /* 0x003fb000010e7983 */ /* 0x000f280000300800 */
[----:B------:R-:W4:Y:S04]  /*21390*/  LDL.LU R15, [R1+0x3fac] ;  /* 0x003fac00010f7983 */ /* 0x000f280000300800 */
[----:B------:R-:W3:Y:S01]  /*213a0*/  LDL.LU R0, [R1+0x3fa8] ;  /* 0x003fa80001007983 */ /* 0x000ee20000300800 */
[----:B0-----:R-:W-:Y:S01]  /*213b0*/  IMAD.MOV.U32 R25, RZ, RZ, R18 ;  /* 0x000000ffff197224 */ /* 0x001fe200078e0012 */
[----:B------:R-:W-:-:S02]  /*213c0*/  MOV R26, R17 ;  /* 0x00000011001a7202 */ /* 0x000fc40000000f00 */
[----:B------:R-:W-:Y:S01]  /*213d0*/  MOV R27, R16 ;  /* 0x00000010001b7202 */ /* 0x000fe20000000f00 */
[----:B------:R-:W-:Y:S04]  /*213e0*/  STL.64 [R1+0x3f90], R10 ;  /* 0x003f900a01007387 */ /* 0x000fe80000100a00 */
[----:B------:R0:W-:Y:S04]  /*213f0*/  STL.64 [R1+0x3f88], R8 ;  /* 0x003f880801007387 */ /* 0x0001e80000100a00 */
[----:B0-----:R-:W4:Y:S04]  /*21400*/  LDL.LU R8, [R1+0xb0] ;  /* 0x0000b00001087983 */ /* 0x001f280000300800 */
[----:B------:R-:W4:Y:S04]  /*21410*/  LDL.LU R9, [R1+0xb4] ;  /* 0x0000b40001097983 */ /* 0x000f280000300800 */
[----:B------:R-:W4:Y:S04]  /*21420*/  LDL.LU R10, [R1+0xb8] ;  /* 0x0000b800010a7983 */ /* 0x000f280000300800 */
[----:B------:R-:W4:Y:S04]  /*21430*/  LDL.LU R11, [R1+0xbc] ;  /* 0x0000bc00010b7983 */ /* 0x000f280000300800 */
[----:B------:R-:W4:Y:S01]  /*21440*/  LDL.LU.64 R20, [R1+0xf0] ;  /* 0x0000f00001147983 */ /* 0x000f220000300a00 */
[----:B--2---:R-:W-:-:S03]  /*21450*/  MOV R24, R19 ;  /* 0x0000001300187202 */ /* 0x004fc60000000f00 */
[----:B---3--:R-:W0:Y:S04]  /*21460*/  LDSM.16.MT88.4 R16, [R0+0x20c00] ;  /* 0x020c00000010783b */ /* 0x008e280000004200 */
[----:B0-----:R-:W-:Y:S04]  /*21470*/  STL [R1+0x3e9c], R16 ;  /* 0x003e9c1001007387 */ /* 0x001fe80000100800 */
[----:B------:R-:W-:Y:S04]  /*21480*/  STL [R1+0x3e98], R17 ;  /* 0x003e981101007387 */ /* 0x000fe80000100800 */
[----:B------:R0:W-:Y:S04]  /*21490*/  STL [R1+0x3e94], R18 ;  /* 0x003e941201007387 */ /* 0x0001e80000100800 */
[----:B------:R1:W-:Y:S04]  /*214a0*/  STL [R1+0x3e90], R19 ;  /* 0x003e901301007387 */ /* 0x0003e80000100800 */
[----:B0-----:R-:W4:Y:S01]  /*214b0*/  LDL.LU R18, [R1+0x28] ;  /* 0x0000280001127983 */ /* 0x001f220000300800 */
[----:B-1----:R-:W-:-:S07]  /*214c0*/  MOV R19, R29 ;  /* 0x0000001d00137202 */ /* 0x002fce0000000f00 */
[----:B----4-:R-:W-:Y:S01]  /*214d0*/  HMMA.16816.F32 R4, R4, R18, R12 ;  /* 0x000000120404723c */ /* 0x010fe2000000180c */
[----:B------:R-:W2:Y:S04]  /*214e0*/  LDL.LU.64 R14, [R1+0x3fa0] ;  /* 0x003fa000010e7983 */ /* 0x000ea80000300a00 */
[----:B------:R-:W2:Y:S11]  /*214f0*/  LDL.LU.64 R12, [R1+0x3f98] ;  /* 0x003f9800010c7983 */ /* 0x000eb60000300a00 */
[----:B------:R-:W-:Y:S08]  /*21500*/  @!UPT UIADD3 URZ, URZ, URZ, URZ ;  /* 0x0000003f3f3ff290 */ /* 0x000ff0000fffe03f */
[----:B------:R-:W-:Y:S01]  /*21510*/  IMAD.MOV.U32 R29, RZ, RZ, R4 ;  /* 0x000000ffff1d7224 */ /* 0x000fe200078e0004 */
[----:B------:R-:W-:Y:S02]  /*21520*/  MOV R18, R5 ;  /* 0x0000000500127202 */ /* 0x000fe40000000f00 */
[----:B------:R-:W2:Y:S01]  /*21530*/  LDL.LU.64 R4, [R1+0xd0] ;  /* 0x0000d00001047983 */ /* 0x000ea20000300a00 */
[----:B------:R-:W-:Y:S02]  /*21540*/  MOV R17, R6 ;  /* 0x0000000600117202 */ /* 0x000fe40000000f00 */
[----:B------:R-:W-:Y:S01]  /*21550*/  MOV R16, R7 ;  /* 0x0000000700107202 */ /* 0x000fe20000000f00 */
[----:B------:R0:W-:Y:S01]  /*21560*/  STL [R1+0x3f40], R18 ;  /* 0x003f401201007387 */ /* 0x0001e20000100800 */
[----:B------:R-:W-:-:S03]  /*21570*/  MOV R19, R2 ;  /* 0x0000000200137202 */ /* 0x000fc60000000f00 */
[----:B------:R1:W-:Y:S01]  /*21580*/  STL.64 [R1+0x3f38], R16 ;  /* 0x003f381001007387 */ /* 0x0003e20000100a00 */
[----:B0-----:R-:W-:-:S03]  /*21590*/  IMAD.MOV.U32 R18, RZ, RZ, R3 ;  /* 0x000000ffff127224 */ /* 0x001fc600078e0003 */
[----:B-1----:R-:W3:Y:S04]  /*215a0*/  LDL.LU R16, [R1+0x30] ;  /* 0x0000300001107983 */ /* 0x002ee80000300800 */
[----:B------:R-:W3:Y:S01]  /*215b0*/  LDL.LU R17, [R1+0x34] ;  /* 0x0000340001117983 */ /* 0x000ee20000300800 */
[----:B--2---:R-:W-:Y:S01]  /*215c0*/  HMMA.16816.F32 R8, R12, R4, R8 ;  /* 0x000000040c08723c */ /* 0x004fe20000001808 */
[----:B------:R-:W-:Y:S02]  /*215d0*/  MOV R28, R4 ;  /* 0x00000004001c7202 */ /* 0x000fe40000000f00 */
[----:B------:R-:W-:Y:S11]  /*215e0*/  MOV R3, R5 ;  /* 0x0000000500037202 */ /* 0x000ff60000000f00 */
[----:B------:R-:W-:Y:S10]  /*215f0*/  @!UPT UIADD3 URZ, URZ, URZ, URZ ;  /* 0x0000003f3f3ff290 */ /* 0x000ff4000fffe03f */
[----:B------:R-:W-:Y:S01]  /*21600*/  IMAD.MOV.U32 R6, RZ, RZ, R8 ;  /* 0x000000ffff067224 */ /* 0x000fe200078e0008 */
[----:B------:R-:W-:Y:S02]  /*21610*/  MOV R5, R9 ;  /* 0x0000000900057202 */ /* 0x000fe40000000f00 */
[----:B------:R-:W-:Y:S02]  /*21620*/  MOV R4, R10 ;  /* 0x0000000a00047202 */ /* 0x000fe40000000f00 */
[----:B------:R-:W-:Y:S02]  /*21630*/  MOV R2, R11 ;  /* 0x0000000b00027202 */ /* 0x000fe40000000f00 */
[----:B------:R-:W2:Y:S04]  /*21640*/  LDL.LU.64 R10, [R1+0x3f90] ;  /* 0x003f9000010a7983 */ /* 0x000ea80000300a00 */
[----:B------:R-:W2:Y:S04]  /*21650*/  LDL.LU.64 R8, [R1+0x3f88] ;  /* 0x003f880001087983 */ /* 0x000ea80000300a00 */
[----:B------:R-:W-:Y:S04]  /*21660*/  STL [R1+0x3f18], R6 ;  /* 0x003f180601007387 */ /* 0x000fe80000100800 */
[----:B------:R0:W-:Y:S04]  /*21670*/  STL.64 [R1+0x3f10], R4 ;  /* 0x003f100401007387 */ /* 0x0001e80000100a00 */
[----:B0-----:R-:W4:Y:S04]  /*21680*/  LDL.LU R4, [R1] ;  /* 0x0000000001047983 */ /* 0x001f280000300800 */
[----:B------:R-:W4:Y:S01]  /*21690*/  LDL.LU R5, [R1+0x4] ;  /* 0x0000040001057983 */ /* 0x000f220000300800 */
[----:B------:R-:W-:Y:S01]  /*216a0*/  IMAD.MOV.U32 R6, RZ, RZ, R23 ;  /* 0x000000ffff067224 */ /* 0x000fe200078e0017 */
[----:B------:R-:W-:-:S05]  /*216b0*/  MOV R7, R22 ;  /* 0x0000001600077202 */ /* 0x000fca0000000f00 */
[----:B------:R-:W-:Y:S04]  /*216c0*/  STL.64 [R1+0x3f28], R6 ;  /* 0x003f280601007387 */ /* 0x000fe80000100a00 */
[----:B----4-:R0:W-:Y:S04]  /*216d0*/  STL.64 [R1+0x3f20], R4 ;  /* 0x003f200401007387 */ /* 0x0101e80000100a00 */
[----:B0-----:R-:W4:Y:S04]  /*216e0*/  LDL.LU R4, [R1+0xe0] ;  /* 0x0000e00001047983 */ /* 0x001f280000300800 */
[----:B------:R-:W4:Y:S01]  /*216f0*/  LDL.LU R5, [R1+0xe4] ;  /* 0x0000e40001057983 */ /* 0x000f220000300800 */
[----:B--2---:R-:W-:Y:S01]  /*21700*/  HMMA.16816.F32 R8, R12, R20, R8 ;  /* 0x000000140c08723c */ /* 0x004fe20000001808 */
[----:B------:R-:W-:-:S02]  /*21710*/  MOV R7, R20 ;  /* 0x0000001400077202 */ /* 0x000fc40000000f00 */
[----:B------:R-:W-:-:S05]  /*21720*/  MOV R6, R21 ;  /* 0x0000001500067202 */ /* 0x000fca0000000f00 */
[C---:B----4-:R-:W-:Y:S11]  /*21730*/  HMMA.16816.F32 R24, R12.reuse, R4, R24 ;  /* 0x000000040c18723c */ /* 0x050ff60000001818 */
[----:B------:R-:W-:Y:S11]  /*21740*/  @!UPT UIADD3 URZ, URZ, URZ, URZ ;  /* 0x0000003f3f3ff290 */ /* 0x000ff6000fffe03f */
[----:B------:R-:W-:Y:S01]  /*21750*/  @!UPT UIADD3 URZ, URZ, URZ, URZ ;  /* 0x0000003f3f3ff290 */ /* 0x000fe2000fffe03f */
[----:B------:R-:W-:Y:S04]  /*21760*/  STL.64 [R1+0x70], R24 ;  /* 0x0000701801007387 */ /* 0x000fe80000100a00 */
[----:B------:R0:W-:Y:S04]  /*21770*/  STL.64 [R1+0x78], R26 ;  /* 0x0000781a01007387 */ /* 0x0001e80000100a00 */
[----:B0-----:R-:W2:Y:S04]  /*21780*/  LDL.LU.64 R26, [R1+0x3f80] ;  /* 0x003f8000011a7983 */ /* 0x001ea80000300a00 */
[----:B------:R-:W2:Y:S04]  /*21790*/  LDL.LU.64 R24, [R1+0x3f78] ;  /* 0x003f780001187983 */ /* 0x000ea80000300a00 */
[----:B------:R0:W-:Y:S04]  /*217a0*/  STL.64 [R1+0x80], R8 ;  /* 0x0000800801007387 */ /* 0x0001e80000100a00 */
[----:B------:R1:W-:Y:S04]  /*217b0*/  STL.64 [R1+0x88], R10 ;  /* 0x0000880a01007387 */ /* 0x0003e80000100a00 */
[----:B0-----:R-:W2:Y:S04]  /*217c0*/  LDL.LU.64 R8, [R1+0x3f70] ;  /* 0x003f700001087983 */ /* 0x001ea80000300a00 */
[----:B------:R-:W1:Y:S04]  /*217d0*/  LDL.LU.64 R22, [R1+0x3f68] ;  /* 0x003f680001167983 */ /* 0x000e680000300a00 */
[----:B------:R-:W4:Y:S01]  /*217e0*/  LDL.LU.64 R20, [R1+0x3f60] ;  /* 0x003f600001147983 */ /* 0x000f220000300a00 */
[----:B--2---:R-:W-:Y:S03]  /*217f0*/  HMMA.16816.F32 R24, R12, R8, R24 ;  /* 0x000000080c18723c */ /* 0x004fe60000001818 */
[----:B------:R4:W-:Y:S01]  /*21800*/  STL.64 [R1+0x3f30], R8 ;  /* 0x003f300801007387 */ /* 0x0009e20000100a00 */
[----:B-1----:R-:W-:-:S02]  /*21810*/  MOV R10, R22 ;  /* 0x00000016000a7202 */ /* 0x002fc40000000f00 */
[----:B------:R-:W-:Y:S01]  /*21820*/  MOV R11, R23 ;  /* 0x00000017000b7202 */ /* 0x000fe20000000f00 */
[----:B----4-:R-:W-:Y:S01]  /*21830*/  IMAD.MOV.U32 R8, RZ, RZ, R20 ;  /* 0x000000ffff087224 */ /* 0x010fe200078e0014 */
[----:B------:R-:W-:Y:S01]  /*21840*/  MOV R9, R21 ;  /* 0x0000001500097202 */ /* 0x000fe20000000f00 */
[----:B------:R-:W3:Y:S04]  /*21850*/  LDL.LU R20, [R1+0x3f58] ;  /* 0x003f580001147983 */ /* 0x000ee80000300800 */
[----:B------:R-:W3:Y:S04]  /*21860*/  LDL.LU R21, [R1+0x3f54] ;  /* 0x003f540001157983 */ /* 0x000ee80000300800 */
[----:B------:R-:W3:Y:S04]  /*21870*/  LDL.LU R22, [R1+0x3f50] ;  /* 0x003f500001167983 */ /* 0x000ee80000300800 */
[----:B------:R-:W3:Y:S04]  /*21880*/  LDL.LU R23, [R1+0x3f4c] ;  /* 0x003f4c0001177983 */ /* 0x000ee80000300800 */
[----:B------:R0:W-:Y:S04]  /*21890*/  STL [R1+0x3ec0], R25 ;  /* 0x003ec01901007387 */ /* 0x0001e80000100800 */
[----:B------:R-:W-:Y:S04]  /*218a0*/  STL [R1+0x3ebc], R26 ;  /* 0x003ebc1a01007387 */ /* 0x000fe80000100800 */
[----:B------:R-:W-:Y:S01]  /*218b0*/  STL [R1+0x3eb8], R27 ;  /* 0x003eb81b01007387 */ /* 0x000fe20000100800 */
[----:B0-----:R-:W-:-:S03]  /*218c0*/  MOV R25, R3 ;  /* 0x0000000300197202 */ /* 0x001fc60000000f00 */
[----:B------:R0:W-:Y:S02]  /*218d0*/  STL [R1+0x3f08], R24 ;  /* 0x003f081801007387 */ /* 0x0001e40000100800 */
[----:B0-----:R-:W-:Y:S02]  /*218e0*/  MOV R24, R28 ;  /* 0x0000001c00187202 */ /* 0x001fe40000000f00 */
[----:B------:R-:W2:Y:S04]  /*218f0*/  LDL.LU R28, [R1+0x3f48] ;  /* 0x003f4800011c7983 */ /* 0x000ea80000300800 */
[----:B------:R-:W4:Y:S01]  /*21900*/  LDL.LU R3, [R1+0x3f44] ;  /* 0x003f440001037983 */ /* 0x000f220000300800 */
[----:B---3--:R-:W-:Y:S03]  /*21910*/  HMMA.16816.F32 R24, R20, R24, R16 ;  /* 0x000000181418723c */ /* 0x008fe60000001810 */
[----:B------:R-:W3:Y:S04]  /*21920*/  LDL.LU R18, [R1+0x3f40] ;  /* 0x003f400001127983 */ /* 0x000ee80000300800 */
[----:B------:R-:W2:Y:S01]  /*21930*/  LDL.LU.64 R16, [R1+0x3f38] ;  /* 0x003f380001107983 */ /* 0x000ea20000300a00 */
[----:B------:R-:W-:Y:S01]  /*21940*/  IMAD.MOV.U32 R12, RZ, RZ, R7 ;  /* 0x000000ffff0c7224 */ /* 0x000fe200078e0007 */
[----:B------:R-:W-:-:S02]  /*21950*/  MOV R13, R6 ;  /* 0x00000006000d7202 */ /* 0x000fc40000000f00 */
[----:B------:R-:W-:Y:S11]  /*21960*/  HMMA.16816.F32 R4, R20, R4, R8 ;  /* 0x000000041404723c */ /* 0x000ff60000001808 */
[----:B------:R-:W-:Y:S01]  /*21970*/  @!UPT UIADD3 URZ, URZ, URZ, URZ ;  /* 0x0000003f3f3ff290 */ /* 0x000fe2000fffe03f */
[----:B------:R3:W-:Y:S01]  /*21980*/  STL.64 [R1+0x20], R24 ;  /* 0x0000201801007387 */ /* 0x0007e20000100a00 */
[----:B------:R-:W-:-:S03]  /*21990*/  IMAD.MOV.U32 R19, RZ, RZ, R27 ;  /* 0x000000ffff137224 */ /* 0x000fc600078e001b */
[----:B------:R2:W-:Y:S04]  /*219a0*/  STL [R1+0x28], R26 ;  /* 0x0000281a01007387 */ /* 0x0005e80000100800 */
[----:B------:R-:W4:Y:S04]  /*219b0*/  LDL.LU.64 R8, [R1+0x3f30] ;  /* 0x003f300001087983 */ /* 0x000f280000300a00 */
[----:B------:R0:W-:Y:S01]  /*219c0*/  STL [R1+0x10], R4 ;  /* 0x0000100401007387 */ /* 0x0001e20000100800 */
[----:B---3--:R-:W-:Y:S02]  /*219d0*/  MOV R25, R18 ;  /* 0x0000001200197202 */ /* 0x008fe40000000f00 */
[----:B------:R-:W-:-:S02]  /*219e0*/  MOV R18, R7 ;  /* 0x0000000700127202 */ /* 0x000fc40000000f00 */
[----:B--2---:R-:W-:Y:S01]  /*219f0*/  MOV R26, R17 ;  /* 0x00000011001a7202 */ /* 0x004fe20000000f00 */
[----:B------:R-:W-:Y:S01]  /*21a00*/  IMAD.MOV.U32 R27, RZ, RZ, R16 ;  /* 0x000000ffff1b7224 */ /* 0x000fe200078e0010 */
[----:B------:R-:W-:Y:S02]  /*21a10*/  MOV R17, R6 ;  /* 0x0000000600117202 */ /* 0x000fe40000000f00 */
[----:B------:R-:W-:Y:S01]  /*21a20*/  MOV R16, R5 ;  /* 0x0000000500107202 */ /* 0x000fe20000000f00 */
[----:B------:R-:W2:Y:S04]  /*21a30*/  LDL.LU.64 R6, [R1+0x3f28] ;  /* 0x003f280001067983 */ /* 0x000ea80000300a00 */
[----:B0-----:R-:W2:Y:S04]  /*21a40*/  LDL.LU.64 R4, [R1+0x3f20] ;  /* 0x003f200001047983 */ /* 0x001ea80000300a00 */
[----:B------:R-:W-:Y:S04]  /*21a50*/  STL [R1+0x3eb4], R17 ;  /* 0x003eb41101007387 */ /* 0x000fe80000100800 */
[----:B------:R-:W-:Y:S01]  /*21a60*/  STL [R1+0x3eb0], R16 ;  /* 0x003eb01001007387 */ /* 0x000fe20000100800 */
[----:B------:R-:W-:Y:S01]  /*21a70*/  MOV R24, R29 ;  /* 0x0000001d00187202 */ /* 0x000fe20000000f00 */
[----:B--2---:R-:W-:Y:S02]  /*21a80*/  HMMA.16816.F32 R12, R20, R12, R4 ;  /* 0x0000000c140c723c */ /* 0x004fe40000001804 */
[----:B------:R-:W2:Y:S04]  /*21a90*/  LDL.LU R6, [R1+0x3f18] ;  /* 0x003f180001067983 */ /* 0x000ea80000300800 */
[----:B------:R-:W3:Y:S11]  /*21aa0*/  LDL.LU.64 R4, [R1+0x3f10] ;  /* 0x003f100001047983 */ /* 0x000ef60000300a00 */
[----:B------:R-:W-:Y:S06]  /*21ab0*/  @!UPT UIADD3 URZ, URZ, URZ, URZ ;  /* 0x0000003f3f3ff290 */ /* 0x000fec000fffe03f */
[----:B------:R-:W-:Y:S01]  /*21ac0*/  STL.64 [R1], R12 ;  /* 0x0000000c01007387 */ /* 0x000fe20000100a00 */
[----:B------:R-:W-:-:S03]  /*21ad0*/  IMAD.MOV.U32 R29, RZ, RZ, R15 ;  /* 0x000000ffff1d7224 */ /* 0x000fc600078e000f */
[----:B------:R-:W-:Y:S04]  /*21ae0*/  STL [R1+0x8], R14 ;  /* 0x0000080e01007387 */ /* 0x000fe80000100800 */
[----:B------:R-:W0:Y:S04]  /*21af0*/  LDSM.16.MT88.4 R12, [R28+0x21000] ;  /* 0x021000001c0c783b */ /* 0x000e280000004200 */
[----:B------:R-:W-:Y:S04]  /*21b00*/  STL [R1+0x3e50], R28 ;  /* 0x003e501c01007387 */ /* 0x000fe80000100800 */
[----:B0-----:R0:W-:Y:S04]  /*21b10*/  STL [R1+0x3e38], R15 ;  /* 0x003e380f01007387 */ /* 0x0011e80000100800 */
[----:B------:R-:W-:Y:S04]  /*21b20*/  STL [R1+0x3ee8], R14 ;  /* 0x003ee80e01007387 */ /* 0x000fe80000100800 */
[----:B------:R2:W-:Y:S01]  /*21b30*/  STL.64 [R1+0x3ee0], R12 ;  /* 0x003ee00c01007387 */ /* 0x0005e20000100a00 */
[----:B0-----:R-:W-:Y:S01]  /*21b40*/  IMAD.MOV.U32 R15, RZ, RZ, R2 ;  /* 0x000000ffff0f7224 */ /* 0x001fe200078e0002 */
[----:B--2---:R-:W-:-:S02]  /*21b50*/  MOV R12, R6 ;  /* 0x00000006000c7202 */ /* 0x004fc40000000f00 */
[----:B---3--:R-:W-:Y:S02]  /*21b60*/  MOV R13, R5 ;  /* 0x00000005000d7202 */ /* 0x008fe40000000f00 */
[----:B------:R-:W-:Y:S02]  /*21b70*/  MOV R14, R4 ;  /* 0x00000004000e7202 */ /* 0x000fe40000000f00 */
[----:B----4-:R-:W0:Y:S04]  /*21b80*/  LDSM.16.M88.4 R4, [R3+0x80] ;  /* 0x000080000304783b */ /* 0x010e280000000200 */
[----:B0-----:R-:W-:Y:S04]  /*21b90*/  STL.64 [R1+0x90], R4 ;  /* 0x0000900401007387 */ /* 0x001fe80000100a00 */
[----:B------:R-:W-:Y:S04]  /*21ba0*/  STL.64 [R1+0x98], R6 ;  /* 0x0000980601007387 */ /* 0x000fe80000100a00 */
[----:B------:R-:W0:Y:S04]  /*21bb0*/  LDSM.16.M88.4 R4, [R3+0x8080] ;  /* 0x008080000304783b */ /* 0x000e280000000200 */
[----:B0-----:R-:W-:Y:S01]  /*21bc0*/  STL [R1+0xb0], R4 ;  /* 0x0000b00401007387 */ /* 0x001fe20000100800 */
[----:B------:R-:W-:-:S03]  /*21bd0*/  MOV R2, R5 ;  /* 0x0000000500027202 */ /* 0x000fc60000000f00 */
[----:B------:R-:W-:Y:S04]  /*21be0*/  STL.64 [R1+0xb8], R6 ;  /* 0x0000b80601007387 */ /* 0x000fe80000100a00 */
[----:B------:R-:W0:Y:S04]  /*21bf0*/  LDSM.16.M88.4 R4, [R3+0x10080] ;  /* 0x010080000304783b */ /* 0x000e280000000200 */
[----:B------:R-:W-:Y:S04]  /*21c00*/  STL [R1+0x3e54], R2 ;  /* 0x003e540201007387 */ /* 0x000fe80000100800 */
[----:B0-----:R-:W-:Y:S04]  /*21c10*/  STL.64 [R1+0xc0], R4 ;  /* 0x0000c00401007387 */ /* 0x001fe80000100a00 */
[----:B------:R-:W-:Y:S04]  /*21c20*/  STL.64 [R1+0xc8], R6 ;  /* 0x0000c80601007387 */ /* 0x000fe80000100a00 */
[----:B------:R-:W0:Y:S04]  /*21c30*/  LDSM.16.M88.4 R4, [R3+0x18080] ;  /* 0x018080000304783b */ /* 0x000e280000000200 */
[----:B------:R-:W-:Y:S04]  /*21c40*/  STL [R1+0x3c68], R3 ;  /* 0x003c680301007387 */ /* 0x000fe80000100800 */
[----:B0-----:R-:W-:Y:S04]  /*21c50*/  STL.64 [R1+0x110], R4 ;  /* 0x0001100401007387 */ /* 0x001fe80000100a00 */
[----:B------:R-:W-:Y:S04]  /*21c60*/  STL.64 [R1+0x118], R6 ;  /* 0x0001180601007387 */ /* 0x000fe80000100a00 */
[----:B------:R-:W0:Y:S04]  /*21c70*/  LDSM.16.MT88.4 R4, [R0+0x21000] ;  /* 0x021000000004783b */ /* 0x000e280000004200 */
[----:B------:R-:W-:Y:S04]  /*21c80*/  STL [R1+0x3e58], R0 ;  /* 0x003e580001007387 */ /* 0x000fe80000100800 */
[----:B0-----:R0:W-:Y:S04]  /*21c90*/  STL.64 [R1+0x3e00], R6 ;  /* 0x003e000601007387 */ /* 0x0011e80000100a00 */
[----:B------:R-:W-:Y:S04]  /*21ca0*/  STL.64 [R1+0x3df8], R4 ;  /* 0x003df80401007387 */ /* 0x000fe80000100a00 */
[----:B0-----:R-:W2:Y:S01]  /*21cb0*/  LDL.LU.64 R6, [R1+0xe8] ;  /* 0x0000e80001067983 */ /* 0x001ea20000300a00 */
[----:B------:R-:W-:Y:S03]  /*21cc0*/  HMMA.16816.F32 R20, R20, R8, R24 ;  /* 0x000000081414723c */ /* 0x000fe60000001818 */
[----:B--2---:R0:W-:Y:S04]  /*21cd0*/  STL.64 [R1+0x3ef0], R6 ;  /* 0x003ef00601007387 */ /* 0x0041e80000100a00 */
[----:B0-----:R-:W2:Y:S04]  /*21ce0*/  LDL.LU.64 R6, [R1+0xd8] ;  /* 0x0000d80001067983 */ /* 0x001ea80000300a00 */
[----:B------:R-:W3:Y:S11]  /*21cf0*/  LDL.LU R24, [R1+0x3f08] ;  /* 0x003f080001187983 */ /* 0x000ef60000300800 */
[----:B------:R-:W-:Y:S02]  /*21d00*/  @!UPT UIADD3 URZ, URZ, URZ, URZ ;  /* 0x0000003f3f3ff290 */ /* 0x000fe4000fffe03f */
[----:B------:R-:W-:Y:S01]  /*21d10*/  MOV R26, R21 ;  /* 0x00000015001a7202 */ /* 0x000fe20000000f00 */
[----:B------:R-:W-:Y:S01]  /*21d20*/  IMAD.MOV.U32 R27, RZ, RZ, R22 ;  /* 0x000000ffff1b7224 */ /* 0x000fe200078e0016 */
[----:B------:R-:W-:Y:S01]  /*21d30*/  MOV R25, R20 ;  /* 0x0000001400197202 */ /* 0x000fe20000000f00 */
[----:B------:R-:W4:Y:S04]  /*21d40*/  LDL.LU.64 R10, [R1+0x3f00] ;  /* 0x003f0000010a7983 */ /* 0x000f280000300a00 */
[----:B------:R-:W4:Y:S04]  /*21d50*/  LDL.LU.64 R8, [R1+0x3ef8] ;  /* 0x003ef80001087983 */ /* 0x000f280000300a00 */
[----:B------:R0:W-:Y:S04]  /*21d60*/  STL.64 [R1+0x3ed0], R26 ;  /* 0x003ed01a01007387 */ /* 0x0001e80000100a00 */
[----:B---3--:R1:W-:Y:S04]  /*21d70*/  STL.64 [R1+0x3ec8], R24 ;  /* 0x003ec81801007387 */ /* 0x0083e80000100a00 */
[----:B0-----:R-:W3:Y:S01]  /*21d80*/  LDL.LU.64 R26, [R1+0xf8] ;  /* 0x0000f800011a7983 */ /* 0x001ee20000300a00 */
[----:B--2---:R-:W-:Y:S01]  /*21d90*/  MOV R21, R6 ;  /* 0x0000000600157202 */ /* 0x004fe20000000f00 */
[----:B----4-:R-:W-:Y:S01]  /*21da0*/  HMMA.16816.F32 R12, R8, R6, R12 ;  /* 0x00000006080c723c */ /* 0x010fe2000000180c */
[----:B------:R-:W-:Y:S01]  /*21db0*/  MOV R20, R7 ;  /* 0x0000000700147202 */ /* 0x000fe20000000f00 */
[----:B---3--:R0:W-:Y:S04]  /*21dc0*/  STL.64 [R1+0x3ed8], R26 ;  /* 0x003ed81a01007387 */ /* 0x0081e80000100a00 */
[----:B-1----:R-:W2:Y:S04]  /*21dd0*/  LDL.LU R24, [R1+0x70] ;  /* 0x0000700001187983 */ /* 0x002ea80000300800 */
[----:B------:R-:W2:Y:S04]  /*21de0*/  LDL.LU R25, [R1+0x74] ;  /* 0x0000740001197983 */ /* 0x000ea80000300800 */
[----:B0-----:R-:W2:Y:S04]  /*21df0*/  LDL.LU R26, [R1+0x78] ;  /* 0x00007800011a7983 */ /* 0x001ea80000300800 */
[----:B------:R-:W2:Y:S04]  /*21e00*/  LDL.LU R27, [R1+0x7c] ;  /* 0x00007c00011b7983 */ /* 0x000ea80000300800 */
[----:B------:R-:W2:Y:S04]  /*21e10*/  LDL.LU.64 R6, [R1+0x3ef0] ;  /* 0x003ef00001067983 */ /* 0x000ea80000300a00 */
[----:B------:R-:W-:Y:S04]  /*21e20*/  STL [R1+0x44], R13 ;  /* 0x0000440d01007387 */ /* 0x000fe80000100800 */
[----:B------:R0:W-:Y:S02]  /*21e30*/  STL.64 [R1+0x48], R14 ;  /* 0x0000480e01007387 */ /* 0x0001e40000100a00 */
[----:B0-----:R-:W-:-:S02]  /*21e40*/  IMAD.MOV.U32 R15, RZ, RZ, R12 ;  /* 0x000000ffff0f7224 */ /* 0x001fc400078e000c */
[----:B------:R-:W3:Y:S04]  /*21e50*/  LDL.LU R14, [R1+0x3ee8] ;  /* 0x003ee800010e7983 */ /* 0x000ee80000300800 */
[----:B------:R-:W4:Y:S01]  /*21e60*/  LDL.LU.64 R12, [R1+0x3ee0] ;  /* 0x003ee000010c7983 */ /* 0x000f220000300a00 */
[----:B--2---:R-:W-:Y:S01]  /*21e70*/  HMMA.16816.F32 R24, R8, R6, R24 ;  /* 0x000000060818723c */ /* 0x004fe20000001818 */
[----:B------:R-:W-:Y:S02]  /*21e80*/  MOV R16, R6 ;  /* 0x0000000600107202 */ /* 0x000fe40000000f00 */
[----:B---3--:R-:W-:Y:S11]  /*21e90*/  STL.64 [R1+0x3e48], R14 ;  /* 0x003e480e01007387 */ /* 0x008ff60000100a00 */
[----:B------:R-:W-:Y:S10]  /*21ea0*/  @!UPT UIADD3 URZ, URZ, URZ, URZ ;  /* 0x0000003f3f3ff290 */ /* 0x000ff4000fffe03f */
[----:B------:R-:W-:Y:S01]  /*21eb0*/  MOV R5, R26 ;  /* 0x0000001a00057202 */ /* 0x000fe20000000f00 */
[----:B----4-:R0:W-:Y:S01]  /*21ec0*/  STL.64 [R1+0x3e40], R12 ;  /* 0x003e400c01007387 */ /* 0x0101e20000100a00 */
[----:B------:R-:W-:-:S03]  /*21ed0*/  MOV R4, R27 ;  /* 0x0000001b00047202 */ /* 0x000fc60000000f00 */
[----:B0-----:R-:W2:Y:S04]  /*21ee0*/  LDL.LU R12, [R1+0x80] ;  /* 0x00008000010c7983 */ /* 0x001ea80000300800 */
[----:B------:R-:W2:Y:S04]  /*21ef0*/  LDL.LU R13, [R1+0x84] ;  /* 0x00008400010d7983 */ /* 0x000ea80000300800 */
[----:B------:R-:W2:Y:S04]  /*21f00*/  LDL.LU R14, [R1+0x88] ;  /* 0x00008800010e7983 */ /* 0x000ea80000300800 */
[----:B------:R-:W2:Y:S04]  /*21f10*/  LDL.LU R15, [R1+0x8c] ;  /* 0x00008c00010f7983 */ /* 0x000ea80000300800 */
[----:B------:R-:W2:Y:S04]  /*21f20*/  LDL.LU.64 R26, [R1+0x3ed8] ;  /* 0x003ed800011a7983 */ /* 0x000ea80000300a00 */
[----:B------:R0:W-:Y:S04]  /*21f30*/  STL.64 [R1+0x3e88], R4 ;  /* 0x003e880401007387 */ /* 0x0001e80000100a00 */
[----:B0-----:R-:W3:Y:S04]  /*21f40*/  LDL.LU R4, [R1+0x20] ;  /* 0x0000200001047983 */ /* 0x001ee80000300800 */
[----:B------:R-:W3:Y:S04]  /*21f50*/  LDL.LU R5, [R1+0x24] ;  /* 0x0000240001057983 */ /* 0x000ee80000300800 */
[----:B------:R-:W4:Y:S01]  /*21f60*/  LDL.LU R6, [R1+0x28] ;  /* 0x0000280001067983 */ /* 0x000f220000300800 */
[----:B------:R-:W-:-:S02]  /*21f70*/  MOV R0, R7 ;  /* 0x0000000700007202 */ /* 0x000fc40000000f00 */
[----:B------:R-:W-:Y:S01]  /*21f80*/  MOV R7, R19 ;  /* 0x0000001300077202 */ /* 0x000fe20000000f00 */
[----:B------:R-:W-:Y:S01]  /*21f90*/  IMAD.MOV.U32 R22, RZ, RZ, R25 ;  /* 0x000000ffff167224 */ /* 0x000fe200078e0019 */
[----:B------:R-:W-:Y:S02]  /*21fa0*/  MOV R17, R23 ;  /* 0x0000001700117202 */ /* 0x000fe40000000f00 */
[----:B------:R-:W-:Y:S01]  /*21fb0*/  MOV R23, R24 ;  /* 0x0000001800177202 */ /* 0x000fe20000000f00 */
[----:B--2---:R-:W-:Y:S01]  /*21fc0*/  HMMA.16816.F32 R12, R8, R26, R12 ;  /* 0x0000001a080c723c */ /* 0x004fe2000000180c */
[----:B------:R-:W-:Y:S02]  /*21fd0*/  MOV R19, R26 ;  /* 0x0000001a00137202 */ /* 0x000fe40000000f00 */
[----:B------:R-:W-:Y:S01]  /*21fe0*/  MOV R3, R27 ;  /* 0x0000001b00037202 */ /* 0x000fe20000000f00 */
[----:B----4-:R0:W-:Y:S04]  /*21ff0*/  STL.64 [R1+0x3ea8], R6 ;  /* 0x003ea80601007387 */ /* 0x0101e80000100a00 */
[----:B---3--:R1:W-:Y:S04]  /*22000*/  STL.64 [R1+0x3ea0], R4 ;  /* 0x003ea00401007387 */ /* 0x0083e80000100a00 */
[----:B0-----:R-:W2:Y:S04]  /*22010*/  LDL.LU.64 R6, [R1+0x108] ;  /* 0x0001080001067983 */ /* 0x001ea80000300a00 */
[----:B------:R-:W3:Y:S04]  /*22020*/  LDL.LU.64 R26, [R1+0x3ed0] ;  /* 0x003ed000011a7983 */ /* 0x000ee80000300a00 */
[----:B------:R-:W4:Y:S01]  /*22030*/  LDL.LU.64 R24, [R1+0x3ec8] ;  /* 0x003ec80001187983 */ /* 0x000f220000300a00 */
[----:B-1----:R-:W-:-:S03]  /*22040*/  IMAD.MOV.U32 R5, RZ, RZ, R0 ;  /* 0x000000ffff057224 */ /* 0x002fc600078e0000 */
[----:B------:R-:W-:Y:S01]  /*22050*/  MOV R0, R13 ;  /* 0x0000000d00007202 */ /* 0x000fe20000000f00 */
[----:B------:R-:W-:Y:S01]  /*22060*/  IMAD.MOV.U32 R2, RZ, RZ, R14 ;  /* 0x000000ffff027224 */ /* 0x000fe200078e000e */
[----:B------:R4:W-:Y:S01]  /*22070*/  STL [R1+0x60], R12 ;  /* 0x0000600c01007387 */ /* 0x0009e20000100800 */
[----:B------:R-:W-:Y:S02]  /*22080*/  MOV R28, R15 ;  /* 0x0000000f001c7202 */ /* 0x000fe40000000f00 */
[----:B------:R-:W-:Y:S02]  /*22090*/  MOV R15, R17 ;  /* 0x00000011000f7202 */ /* 0x000fe40000000f00 */
[----:B---3--:R-:W-:Y:S01]  /*220a0*/  MOV R13, R26 ;  /* 0x0000001a000d7202 */ /* 0x008fe20000000f00 */
[----:B------:R-:W-:Y:S01]  /*220b0*/  IMAD.MOV.U32 R14, RZ, RZ, R27 ;  /* 0x000000ffff0e7224 */ /* 0x000fe200078e001b */
[----:B----4-:R-:W-:Y:S02]  /*220c0*/  MOV R12, R25 ;  /* 0x00000019000c7202 */ /* 0x010fe40000000f00 */
[----:B------:R-:W3:Y:S04]  /*220d0*/  LDL.LU R25, [R1+0x3ec0] ;  /* 0x003ec00001197983 */ /* 0x000ee80000300800 */
[----:B------:R-:W3:Y:S04]  /*220e0*/  LDL.LU R26, [R1+0x3ebc] ;  /* 0x003ebc00011a7983 */ /* 0x000ee80000300800 */
[----:B------:R-:W3:Y:S04]  /*220f0*/  LDL.LU R27, [R1+0x3eb8] ;  /* 0x003eb800011b7983 */ /* 0x000ee80000300800 */
[----:B------:R-:W4:Y:S04]  /*22100*/  LDL.LU R17, [R1+0x3eb4] ;  /* 0x003eb40001117983 */ /* 0x000f280000300800 */
[----:B------:R0:W-:Y:S04]  /*22110*/  STL.64 [R1+0x3e68], R14 ;  /* 0x003e680e01007387 */ /* 0x0001e80000100a00 */
[----:B------:R-:W-:Y:S01]  /*22120*/  STL.64 [R1+0x3e60], R12 ;  /* 0x003e600c01007387 */ /* 0x000fe20000100a00 */
[----:B0-----:R-:W-:-:S03]  /*22130*/  MOV R14, R16 ;  /* 0x00000010000e7202 */ /* 0x001fc60000000f00 */
[----:B------:R-:W4:Y:S01]  /*22140*/  LDL.LU R16, [R1+0x3eb0] ;  /* 0x003eb00001107983 */ /* 0x000f220000300800 */
[----:B------:R-:W-:-:S05]  /*22150*/  MOV R15, R5 ;  /* 0x00000005000f7202 */ /* 0x000fca0000000f00 */
[----:B------:R0:W-:Y:S02]  /*22160*/  STL.64 [R1+0x3e80], R14 ;  /* 0x003e800e01007387 */ /* 0x0001e40000100a00 */
[----:B0-----:R-:W-:Y:S01]  /*22170*/  IMAD.MOV.U32 R14, RZ, RZ, R21 ;  /* 0x000000ffff0e7224 */ /* 0x001fe200078e0015 */
[----:B------:R-:W-:Y:S02]  /*22180*/  MOV R15, R20 ;  /* 0x00000014000f7202 */ /* 0x000fe40000000f00 */
[----:B--2---:R-:W-:Y:S02]  /*22190*/  MOV R21, R6 ;  /* 0x0000000600157202 */ /* 0x004fe40000000f00 */
[----:B------:R-:W-:Y:S01]  /*221a0*/  MOV R20, R7 ;  /* 0x0000000700147202 */ /* 0x000fe20000000f00 */
[----:B---3--:R-:W-:Y:S01]  /*221b0*/  HMMA.16816.F32 R24, R8, R6, R24 ;  /* 0x000000060818723c */ /* 0x008fe20000001818 */
[----:B------:R-:W2:Y:S04]  /*221c0*/  LDL.LU.64 R6, [R1+0x3ea8] ;  /* 0x003ea80001067983 */ /* 0x000ea80000300a00 */
[----:B------:R-:W2:Y:S04]  /*221d0*/  LDL.LU.64 R4, [R1+0x3ea0] ;  /* 0x003ea00001047983 */ /* 0x000ea80000300a00 */
[----:B------:R4:W-:Y:S04]  /*221e0*/  STL.64 [R1+0x3e78], R22 ;  /* 0x003e781601007387 */ /* 0x0009e80000100a00 */
[----:B------:R0:W-:Y:S01]  /*221f0*/  STL.64 [R1+0x3e70], R20 ;  /* 0x003e701401007387 */ /* 0x0001e20000100a00 */
[----:B------:R-:W-:-:S02]  /*22200*/  MOV R10, R19 ;  /* 0x00000013000a7202 */ /* 0x000fc40000000f00 */
[----:B----4-:R-:W-:Y:S02]  /*22210*/  MOV R22, R17 ;  /* 0x0000001100167202 */ /* 0x010fe40000000f00 */
[----:B------:R-:W-:Y:S01]  /*22220*/  MOV R23, R18 ;  /* 0x0000001200177202 */ /* 0x000fe20000000f00 */
[----:B0-----:R-:W3:Y:S01]  /*22230*/  LDL.LU R20, [R1+0x10] ;  /* 0x0000100001147983 */ /* 0x001ee20000300800 */
[----:B------:R-:W-:-:S03]  /*22240*/  IMAD.MOV.U32 R21, RZ, RZ, R16 ;  /* 0x000000ffff157224 */ /* 0x000fc600078e0010 */
[----:B------:R-:W2:Y:S04]  /*22250*/  LDL.LU R16, [R1+0x3e9c] ;  /* 0x003e9c0001107983 */ /* 0x000ea80000300800 */
[----:B------:R-:W2:Y:S04]  /*22260*/  LDL.LU R17, [R1+0x3e98] ;  /* 0x003e980001117983 */ /* 0x000ea80000300800 */
[----:B------:R-:W2:Y:S04]  /*22270*/  LDL.LU R18, [R1+0x3e94] ;  /* 0x003e940001127983 */ /* 0x000ea80000300800 */
[----:B------:R-:W2:Y:S04]  /*22280*/  LDL.LU R19, [R1+0x3e90] ;  /* 0x003e900001137983 */ /* 0x000ea80000300800 */
[----:B------:R-:W-:Y:S04]  /*22290*/  STL.64 [R1+0x3e10], R26 ;  /* 0x003e101a01007387 */ /* 0x000fe80000100a00 */
[----:B------:R0:W-:Y:S04]  /*222a0*/  STL.64 [R1+0x3e08], R24 ;  /* 0x003e081801007387 */ /* 0x0001e80000100a00 */
[----:B0-----:R-:W4:Y:S04]  /*222b0*/  LDL.LU R24, [R1] ;  /* 0x0000000001187983 */ /* 0x001f280000300800 */
[----:B------:R-:W4:Y:S04]  /*222c0*/  LDL.LU R25, [R1+0x4] ;  /* 0x0000040001197983 */ /* 0x000f280000300800 */
[----:B------:R-:W4:Y:S01]  /*222d0*/  LDL.LU R26, [R1+0x8] ;  /* 0x00000800011a7983 */ /* 0x000f220000300800 */
[----:B--2---:R-:W-:Y:S03]  /*222e0*/  HMMA.16816.F32 R12, R16, R14, R4 ;  /* 0x0000000e100c723c */ /* 0x004fe60000001804 */
[----:B------:R-:W2:Y:S11]  /*222f0*/  LDL.LU.64 R4, [R1+0x3e88] ;  /* 0x003e880001047983 */ /* 0x000eb60000300a00 */
[----:B------:R-:W-:Y:S09]  /*22300*/  @!UPT UIADD3 URZ, URZ, URZ, URZ ;  /* 0x0000003f3f3ff290 */ /* 0x000ff2000fffe03f */
[----:B------:R3:W-:Y:S01]  /*22310*/  STL.64 [R1+0x20], R12 ;  /* 0x0000200c01007387 */ /* 0x0007e20000100a00 */
[----:B------:R-:W-:Y:S02]  /*22320*/  MOV R7, R14 ;  /* 0x0000000e00077202 */ /* 0x000fe40000000f00 */
[----:B------:R-:W-:Y:S02]  /*22330*/  MOV R6, R15 ;  /* 0x0000000f00067202 */ /* 0x000fe40000000f00 */
[----:B------:R-:W3:Y:S01]  /*22340*/  LDL.LU.64 R14, [R1+0x3e80] ;  /* 0x003e8000010e7983 */ /* 0x000ee20000300a00 */
[----:B------:R-:W-:Y:S01]  /*22350*/  IMAD.MOV.U32 R11, RZ, RZ, R3 ;  /* 0x000000ffff0b7224 */ /* 0x000fe200078e0003 */
[----:B------:R-:W-:-:S07]  /*22360*/  MOV R27, R29 ;  /* 0x0000001d001b7202 */ /* 0x000fce0000000f00 */
[C---:B----4-:R-:W-:Y:S07]  /*22370*/  HMMA.16816.F32 R8, R16.reuse, R10, R24 ;  /* 0x0000000a1008723c */ /* 0x050fee0000001818 */
[----:B------:R-:W-:Y:S01]  /*22380*/  MOV R25, R0 ;  /* 0x0000000000197202 */ /* 0x000fe20000000f00 */
[----:B------:R-:W-:Y:S01]  /*22390*/  IMAD.MOV.U32 R27, RZ, RZ, R28 ;  /* 0x000000ffff1b7224 */ /* 0x000fe200078e001c */
[----:B------:R-:W-:Y:S01]  /*223a0*/  MOV R26, R2 ;  /* 0x00000002001a7202 */ /* 0x000fe20000000f00 */
[----:B---3--:R-:W-:Y:S01]  /*223b0*/  HMMA.16816.F32 R12, R16, R14, R20 ;  /* 0x0000000e100c723c */ /* 0x008fe20000001814 */
[----:B------:R-:W3:Y:S04]  /*223c0*/  LDL.LU.64 R22, [R1+0x3e78] ;  /* 0x003e780001167983 */ /* 0x000ee80000300a00 */
[----:B------:R-:W4:Y:S11]  /*223d0*/  LDL.LU.64 R20, [R1+0x3e70] ;  /* 0x003e700001147983 */ /* 0x000f360000300a00 */
[----:B------:R-:W-:Y:S07]  /*223e0*/  @!UPT UIADD3 URZ, URZ, URZ, URZ ;  /* 0x0000003f3f3ff290 */ /* 0x000fee000fffe03f */
[----:B------:R-:W-:Y:S04]  /*223f0*/  STL.64 [R1+0x10], R12 ;  /* 0x0000100c01007387 */ /* 0x000fe80000100a00 */
[----:B------:R0:W-:Y:S04]  /*22400*/  STL.64 [R1+0x18], R14 ;  /* 0x0000180e01007387 */ /* 0x0001e80000100a00 */
[----:B0-----:R-:W3:Y:S04]  /*22410*/  LDL.LU.64 R14, [R1+0x3e68] ;  /* 0x003e6800010e7983 */ /* 0x001ee80000300a00 */
[----:B------:R-:W3:Y:S04]  /*22420*/  LDL.LU.64 R12, [R1+0x3e60] ;  /* 0x003e6000010c7983 */ /* 0x000ee80000300a00 */
[----:B------:R-:W-:Y:S04]  /*22430*/  STL.64 [R1], R8 ;  /* 0x0000000801007387 */ /* 0x000fe80000100a00 */
[----:B------:R-:W3:Y:S04]  /*22440*/  LDL.LU R24, [R1+0x60] ;  /* 0x0000600001187983 */ /* 0x000ee80000300800 */
[----:B------:R-:W3:Y:S04]  /*22450*/  LDL.LU R0, [R1+0x3e58] ;  /* 0x003e580001007983 */ /* 0x000ee80000300800 */
[----:B------:R-:W3:Y:S04]  /*22460*/  LDL.LU R2, [R1+0x3e54] ;  /* 0x003e540001027983 */ /* 0x000ee80000300800 */
[----:B------:R-:W3:Y:S01]  /*22470*/  LDL.LU R28, [R1+0x3e50] ;  /* 0x003e5000011c7983 */ /* 0x000ee20000300800 */
[----:B------:R-:W-:Y:S01]  /*22480*/  IMAD.MOV.U32 R29, RZ, RZ, R10 ;  /* 0x000000ffff1d7224 */ /* 0x000fe200078e000a */
[----:B------:R-:W-:-:S02]  /*22490*/  MOV R3, R11 ;  /* 0x0000000b00037202 */ /* 0x000fc40000000f00 */
[----:B------:R2:W-:Y:S02]  /*224a0*/  STL.64 [R1+0x3e20], R26 ;  /* 0x003e201a01007387 */ /* 0x0005e40000100a00 */
[----:B--2---:R-:W-:Y:S01]  /*224b0*/  MOV R26, R5 ;  /* 0x00000005001a7202 */ /* 0x004fe20000000f00 */
[----:B------:R-:W-:Y:S01]  /*224c0*/  IMAD.MOV.U32 R27, RZ, RZ, R4 ;  /* 0x000000ffff1b7224 */ /* 0x000fe200078e0004 */
[----:B---3--:R-:W0:Y:S04]  /*224d0*/  LDSM.16.MT88.4 R8, [R28+0x21400] ;  /* 0x021400001c08783b */ /* 0x008e280000004200 */
[----:B------:R1:W-:Y:S04]  /*224e0*/  STL.64 [R1+0x3e18], R24 ;  /* 0x003e181801007387 */ /* 0x0003e80000100a00 */
[----:B------:R-:W-:Y:S01]  /*224f0*/  STL.64 [R1+0x3e30], R26 ;  /* 0x003e301a01007387 */ /* 0x000fe20000100a00 */
[----:B-1----:R-:W-:-:S02]  /*22500*/  MOV R24, R23 ;  /* 0x0000001700187202 */ /* 0x002fc40000000f00 */
[----:B------:R-:W-:-:S05]  /*22510*/  MOV R25, R22 ;  /* 0x0000001600197202 */ /* 0x000fca0000000f00 */
[----:B------:R1:W-:Y:S04]  /*22520*/  STL.64 [R1+0x3e28], R24 ;  /* 0x003e281801007387 */ /* 0x0003e80000100a00 */
[----:B-1----:R-:W2:Y:S04]  /*22530*/  LDL.LU.64 R24, [R1+0x90] ;  /* 0x0000900001187983 */ /* 0x002ea80000300a00 */
[----:B------:R-:W3:Y:S04]  /*22540*/  LDL.LU.64 R4, [R1+0x110] ;  /* 0x0001100001047983 */ /* 0x000ee80000300a00 */
[----:B0-----:R4:W-:Y:S02]  /*22550*/  STL.64 [R1+0x3db0], R10 ;  /* 0x003db00a01007387 */ /* 0x0019e40000100a00 */
[----:B----4-:R-:W-:-:S02]  /*22560*/  MOV R10, R21 ;  /* 0x00000015000a7202 */ /* 0x010fc40000000f00 */
[----:B------:R-:W-:Y:S02]  /*22570*/  MOV R11, R20 ;  /* 0x00000014000b7202 */ /* 0x000fe40000000f00 */
[----:B------:R-:W0:Y:S04]  /*22580*/  LDSM.16.MT88.4 R20, [R0+0x21400] ;  /* 0x021400000014783b */ /* 0x000e280000004200 */
[----:B------:R1:W-:Y:S02]  /*22590*/  STL.64 [R1+0x3da8], R8 ;  /* 0x003da80801007387 */ /* 0x0003e40000100a00 */
[----:B-1----:R-:W-:Y:S02]  /*225a0*/  HMMA.16816.F32 R8, R16, R10, R12 ;  /* 0x0000000a1008723c */ /* 0x002fe4000000180c */
[----:B0-----:R-:W-:Y:S04]  /*225b0*/  STL.64 [R1+0x3d78], R22 ;  /* 0x003d781601007387 */ /* 0x001fe80000100a00 */
[----:B------:R0:W-:Y:S04]  /*225c0*/  STL.64 [R1+0x3d70], R20 ;  /* 0x003d701401007387 */ /* 0x0001e80000100a00 */
[----:B0-----:R-:W4:Y:S04]  /*225d0*/  LDL R20, [R1+0xc0] ;  /* 0x0000c00001147983 */ /* 0x001f280000100800 */
[----:B------:R-:W4:Y:S04]  /*225e0*/  LDL R21, [R1+0xc4] ;  /* 0x0000c40001157983 */ /* 0x000f280000100800 */
[----:B------:R-:W2:Y:S04]  /*225f0*/  LDL.LU.64 R14, [R1+0x3e48] ;  /* 0x003e4800010e7983 */ /* 0x000ea80000300a00 */
[----:B------:R-:W3:Y:S01]  /*22600*/  LDL.LU.64 R12, [R1+0x3e40] ;  /* 0x003e4000010c7983 */ /* 0x000ee20000300a00 */
[----:B--2---:R-:W-:-:S03]  /*22610*/  MOV R16, R15 ;  /* 0x0000000f00107202 */ /* 0x004fc60000000f00 */
[----:B------:R-:W3:Y:S04]  /*22620*/  LDL.LU R15, [R1+0x3e38] ;  /* 0x003e3800010f7983 */ /* 0x000ee80000300800 */
[----:B------:R-:W3:Y:S04]  /*22630*/  LDL.LU R17, [R1+0x44] ;  /* 0x0000440001117983 */ /* 0x000ee80000300800 */
[----:B------:R-:W3:Y:S04]  /*22640*/  LDL.LU R18, [R1+0x48] ;  /* 0x0000480001127983 */ /* 0x000ee80000300800 */
[----:B------:R-:W3:Y:S04]  /*22650*/  LDL.LU R19, [R1+0x4c] ;  /* 0x00004c0001137983 */ /* 0x000ee80000300800 */
[----:B------:R0:W-:Y:S04]  /*22660*/  STL.64 [R1+0x3dc8], R10 ;  /* 0x003dc80a01007387 */ /* 0x0001e80000100a00 */
[----:B------:R1:W-:Y:S01]  /*22670*/  STL.64 [R1+0x3dc0], R8 ;  /* 0x003dc00801007387 */ /* 0x0003e20000100a00 */
[----:B0-----:R-:W-:-:S02]  /*22680*/  MOV R11, R24 ;  /* 0x00000018000b7202 */ /* 0x001fc40000000f00 */
[----:B------:R-:W-:Y:S01]  /*22690*/  MOV R10, R25 ;  /* 0x00000019000a7202 */ /* 0x000fe20000000f00 */
[----:B-1----:R-:W2:Y:S04]  /*226a0*/  LDL.LU R8, [R1+0xb0] ;  /* 0x0000b00001087983 */ /* 0x002ea80000300800 */
[----:B------:R-:W2:Y:S01]  /*226b0*/  LDL.LU.64 R26, [R1+0x3e30] ;  /* 0x003e3000011a7983 */ /* 0x000ea20000300a00 */
[----:B---3--:R-:W-:Y:S03]  /*226c0*/  HMMA.16816.F32 R16, R12, R24, R16 ;  /* 0x000000180c10723c */ /* 0x008fe60000001810 */
[----:B------:R-:W2:Y:S01]  /*226d0*/  LDL.LU.64 R24, [R1+0x3e28] ;  /* 0x003e280001187983 */ /* 0x000ea20000300a00 */
[----:B------:R-:W-:Y:S11]  /*226e0*/  IMAD.MOV.U32 R9, RZ, RZ, R2 ;  /* 0x000000ffff097224 */ /* 0x000ff600078e0002 */
[----:B------:R-:W-:Y:S08]  /*226f0*/  @!UPT UIADD3 URZ, URZ, URZ, URZ ;  /* 0x0000003f3f3ff290 */ /* 0x000ff0000fffe03f */
[----:B------:R-:W-:Y:S01]  /*22700*/  STL.64 [R1+0x40], R16 ;  /* 0x0000401001007387 */ /* 0x000fe20000100a00 */
[----:B------:R-:W-:-:S03]  /*22710*/  MOV R2, R19 ;  /* 0x0000001300027202 */ /* 0x000fc60000000f00 */
[----:B------:R0:W-:Y:S01]  /*22720*/  STL [R1+0x48], R18 ;  /* 0x0000481201007387 */ /* 0x0001e20000100800 */
[C---:B--2---:R-:W-:Y:S11]  /*22730*/  HMMA.16816.F32 R24, R12.reuse, R8, R24 ;  /* 0x000000080c18723c */ /* 0x044ff60000001818 */
[----:B------:R-:W-:Y:S11]  /*22740*/  @!UPT UIADD3 URZ, URZ, URZ, URZ ;  /* 0x0000003f3f3ff290 */ /* 0x000ff6000fffe03f */
[----:B------:R-:W-:Y:S02]  /*22750*/  @!UPT UIADD3 URZ, URZ, URZ, URZ ;  /* 0x0000003f3f3ff290 */ /* 0x000fe4000fffe03f */
[----:B------:R-:W-:Y:S01]  /*22760*/  IMAD.MOV.U32 R19, RZ, RZ, R24 ;  /* 0x000000ffff137224 */ /* 0x000fe200078e0018 */
[----:B0-----:R-:W-:Y:S02]  /*22770*/  MOV R18, R25 ;  /* 0x0000001900127202 */ /* 0x001fe40000000f00 */
[----:B------:R-:W-:Y:S02]  /*22780*/  MOV R17, R26 ;  /* 0x0000001a00117202 */ /* 0x000fe40000000f00 */
[----:B------:R-:W-:Y:S02]  /*22790*/  MOV R16, R27 ;  /* 0x0000001b00107202 */ /* 0x000fe40000000f00 */
[----:B------:R-:W4:Y:S04]  /*227a0*/  LDL.LU.64 R26, [R1+0x3e20] ;  /* 0x003e2000011a7983 */ /* 0x000f280000300a00 */
[----:B------:R-:W4:Y:S04]  /*227b0*/  LDL.LU.64 R24, [R1+0x3e18] ;  /* 0x003e180001187983 */ /* 0x000f280000300a00 */
[----:B------:R-:W-:Y:S04]  /*227c0*/  STL.64 [R1+0x3de0], R8 ;  /* 0x003de00801007387 */ /* 0x000fe80000100a00 */
[----:B------:R-:W-:Y:S04]  /*227d0*/  STL.64 [R1+0x3dd8], R18 ;  /* 0x003dd81201007387 */ /* 0x000fe80000100a00 */
[----:B------:R0:W-:Y:S04]  /*227e0*/  STL.64 [R1+0x3dd0], R16 ;  /* 0x003dd01001007387 */ /* 0x0001e80000100a00 */
[----:B0-----:R-:W2:Y:S04]  /*227f0*/  LDL.LU R16, [R1+0x10] ;  /* 0x0000100001107983 */ /* 0x001ea80000300800 */
[----:B------:R-:W2:Y:S04]  /*22800*/  LDL.LU R17, [R1+0x14] ;  /* 0x0000140001117983 */ /* 0x000ea80000300800 */
[----:B------:R-:W3:Y:S04]  /*22810*/  LDL.LU R18, [R1+0x18] ;  /* 0x0000180001127983 */ /* 0x000ee80000300800 */
[----:B------:R-:W3:Y:S01]  /*22820*/  LDL.LU R19, [R1+0x1c] ;  /* 0x00001c0001137983 */ /* 0x000ee20000300800 */
[----:B----4-:R-:W-:Y:S03]  /*22830*/  HMMA.16816.F32 R20, R12, R20, R24 ;  /* 0x000000140c14723c */ /* 0x010fe60000001818 */
[----:B---3--:R-:W-:Y:S04]  /*22840*/  STL.64 [R1+0x3df0], R18 ;  /* 0x003df01201007387 */ /* 0x008fe80000100a00 */
[----:B--2---:R0:W-:Y:S04]  /*22850*/  STL.64 [R1+0x3de8], R16 ;  /* 0x003de81001007387 */ /* 0x0041e80000100a00 */
[----:B0-----:R-:W2:Y:S04]  /*22860*/  LDL.LU R16, [R1+0x20] ;  /* 0x0000200001107983 */ /* 0x001ea80000300800 */
[----:B------:R-:W2:Y:S04]  /*22870*/  LDL.LU R17, [R1+0x24] ;  /* 0x0000240001117983 */ /* 0x000ea80000300800 */
[----:B------:R-:W3:Y:S04]  /*22880*/  LDL.LU.64 R26, [R1+0x3e10] ;  /* 0x003e1000011a7983 */ /* 0x000ee80000300a00 */
[----:B------:R-:W3:Y:S01]  /*22890*/  LDL.LU.64 R24, [R1+0x3e08] ;  /* 0x003e080001187983 */ /* 0x000ee20000300a00 */
[----:B------:R-:W-:-:S02]  /*228a0*/  MOV R18, R7 ;  /* 0x0000000700127202 */ /* 0x000fc40000000f00 */
[----:B------:R-:W-:Y:S01]  /*228b0*/  MOV R19, R6 ;  /* 0x0000000600137202 */ /* 0x000fe20000000f00 */
[----:B------:R-:W-:Y:S04]  /*228c0*/  STL.64 [R1+0x3d98], R22 ;  /* 0x003d981601007387 */ /* 0x000fe80000100a00 */
[----:B------:R0:W-:Y:S04]  /*228d0*/  STL.64 [R1+0x3d90], R20 ;  /* 0x003d901401007387 */ /* 0x0001e80000100a00 */
[----:B------:R-:W2:Y:S01]  /*228e0*/  LDL.LU.64 R6, [R1+0x3e00] ;  /* 0x003e000001067983 */ /* 0x000ea20000300a00 */
[----:B0-----:R-:W-:Y:S01]  /*228f0*/  IMAD.MOV.U32 R21, RZ, RZ, R4 ;  /* 0x000000ffff157224 */ /* 0x001fe200078e0004 */
[----:B------:R-:W-:Y:S01]  /*22900*/  MOV R20, R5 ;  /* 0x0000000500147202 */ /* 0x000fe20000000f00 */
[----:B---3--:R-:W-:Y:S01]  /*22910*/  HMMA.16816.F32 R24, R12, R4, R24 ;  /* 0x000000040c18723c */ /* 0x008fe20000001818 */
[----:B------:R-:W2:Y:S01]  /*22920*/  LDL.LU.64 R4, [R1+0x3df8] ;  /* 0x003df80001047983 */ /* 0x000ea20000300a00 */
[----:B------:R-:W-:Y:S01]  /*22930*/  IMAD.MOV.U32 R8, RZ, RZ, R11 ;  /* 0x000000ffff087224 */ /* 0x000fe200078e000b */
[----:B------:R-:W-:-:S02]  /*22940*/  MOV R9, R10 ;  /* 0x0000000a00097202 */ /* 0x000fc40000000f00 */
[----:B------:R-:W3:Y:S04]  /*22950*/  LDL.LU R12, [R1] ;  /* 0x00000000010c7983 */ /* 0x000ee80000300800 */
[----:B------:R-:W3:Y:S11]  /*22960*/  LDL.LU R13, [R1+0x4] ;  /* 0x00000400010d7983 */ /* 0x000ef60000300800 */
[----:B------:R-:W-:Y:S03]  /*22970*/  @!UPT UIADD3 URZ, URZ, URZ, URZ ;  /* 0x0000003f3f3ff290 */ /* 0x000fe6000fffe03f */
[----:B------:R-:W-:Y:S04]  /*22980*/  STL.64 [R1+0x3d88], R26 ;  /* 0x003d881a01007387 */ /* 0x000fe80000100a00 */
[----:B------:R0:W-:Y:S04]  /*22990*/  STL.64 [R1+0x3d80], R24 ;  /* 0x003d801801007387 */ /* 0x0001e80000100a00 */
[----:B0-----:R-:W3:Y:S04]  /*229a0*/  LDL.LU.64 R24, [R1+0xc0] ;  /* 0x0000c00001187983 */ /* 0x001ee80000300a00 */
[----:B------:R-:W4:Y:S01]  /*229b0*/  LDL.LU.64 R26, [R1+0xc8] ;  /* 0x0000c800011a7983 */ /* 0x000f220000300a00 */
[----:B--2---:R-:W-:Y:S03]  /*229c0*/  HMMA.16816.F32 R8, R4, R8, R16 ;  /* 0x000000080408723c */ /* 0x004fe60000001810 */
[----:B------:R-:W2:Y:S04]  /*229d0*/  LDL.LU.64 R18, [R1+0x3df0] ;  /* 0x003df00001127983 */ /* 0x000ea80000300a00 */
[----:B------:R-:W2:Y:S11]  /*229e0*/  LDL.LU.64 R16, [R1+0x3de8] ;  /* 0x003de80001107983 */ /* 0x000eb60000300a00 */
[----:B------:R-:W-:Y:S05]  /*229f0*/  @!UPT UIADD3 URZ, URZ, URZ, URZ ;  /* 0x0000003f3f3ff290 */ /* 0x000fea000fffe03f */
[----:B------:R0:W-:Y:S04]  /*22a00*/  STL.64 [R1+0x20], R8 ;  /* 0x0000200801007387 */ /* 0x0001e80000100a00 */
[----:B------:R2:W-:Y:S04]  /*22a10*/  STL.64 [R1+0x28], R10 ;  /* 0x0000280a01007387 */ /* 0x0005e80000100a00 */
[----:B0-----:R-:W2:Y:S01]  /*22a20*/  LDL.LU.64 R8, [R1+0x3de0] ;  /* 0x003de00001087983 */ /* 0x001ea20000300a00 */
[----:B------:R-:W-:Y:S02]  /*22a30*/  MOV R14, R29 ;  /* 0x0000001d000e7202 */ /* 0x000fe40000000f00 */
[----:B------:R-:W-:-:S07]  /*22a40*/  MOV R15, R3 ;  /* 0x00000003000f7202 */ /* 0x000fce0000000f00 */
[C---:B---3--:R-:W-:Y:S08]  /*22a50*/  HMMA.16816.F32 R12, R4.reuse, R24, R12 ;  /* 0x00000018040c723c */ /* 0x048ff0000000180c */
[----:B--2---:R-:W-:Y:S01]  /*22a60*/  HMMA.16816.F32 R8, R4, R8, R16 ;  /* 0x000000080408723c */ /* 0x004fe20000001810 */
[----:B------:R-:W2:Y:S04]  /*22a70*/  LDL.LU.64 R18, [R1+0x3dd8] ;  /* 0x003dd80001127983 */ /* 0x000ea80000300a00 */
[----:B------:R-:W3:Y:S11]  /*22a80*/  LDL.LU.64 R16, [R1+0x3dd0] ;  /* 0x003dd00001107983 */ /* 0x000ef60000300a00 */
[----:B------:R-:W-:Y:S07]  /*22a90*/  @!UPT UIADD3 URZ, URZ, URZ, URZ ;  /* 0x0000003f3f3ff290 */ /* 0x000fee000fffe03f */
[----:B------:R-:W-:Y:S01]  /*22aa0*/  STL.64 [R1+0x10], R8 ;  /* 0x0000100801007387 */ /* 0x000fe20000100a00 */
[----:B------:R-:W-:-:S03]  /*22ab0*/  IMAD.MOV.U32 R29, RZ, RZ, R11 ;  /* 0x000000ffff1d7224 */ /* 0x000fc600078e000b */
[----:B------:R0:W-:Y:S04]  /*22ac0*/  STL [R1+0x18], R10 ;  /* 0x0000180a01007387 */ /* 0x0001e80000100800 */
[----:B0-----:R-:W2:Y:S04]  /*22ad0*/  LDL.LU.64 R10, [R1+0x3dc8] ;  /* 0x003dc800010a7983 */ /* 0x001ea80000300a00 */
[----:B------:R-:W2:Y:S04]  /*22ae0*/  LDL.LU.64 R8, [R1+0x3dc0] ;  /* 0x003dc00001087983 */ /* 0x000ea80000300a00 */
[----:B------:R-:W-:Y:S04]  /*22af0*/  STL.64 [R1], R12 ;  /* 0x0000000c01007387 */ /* 0x000fe80000100a00 */
[----:B------:R-:W-:Y:S04]  /*22b00*/  STL [R1+0x8], R14 ;  /* 0x0000080e01007387 */ /* 0x000fe80000100800 */
[----:B----4-:R0:W-:Y:S04]  /*22b10*/  STL.64 [R1+0x3da0], R26 ;  /* 0x003da01a01007387 */ /* 0x0101e80000100a00 */
[----:B------:R-:W4:Y:S04]  /*22b20*/  LDL.LU R24, [R1+0x40] ;  /* 0x0000400001187983 */ /* 0x000f280000300800 */
[----:B------:R-:W4:Y:S04]  /*22b30*/  LDL.LU R25, [R1+0x44] ;  /* 0x0000440001197983 */ /* 0x000f280000300800 */
[----:B0-----:R-:W4:Y:S01]  /*22b40*/  LDL.LU R26, [R1+0x48] ;  /* 0x00004800011a7983 */ /* 0x001f220000300800 */
[----:B------:R-:W-:-:S03]  /*22b50*/  MOV R27, R2 ;  /* 0x00000002001b7202 */ /* 0x000fc60000000f00 */
[----:B------:R-:W2:Y:S01]  /*22b60*/  LDL.LU R2, [R1+0x3db8] ;  /* 0x003db80001027983 */ /* 0x000ea20000300800 */
[----:B------:R-:W-:-:S03]  /*22b70*/  MOV R3, R15 ;  /* 0x0000000f00037202 */ /* 0x000fc60000000f00 */
[----:B------:R-:W0:Y:S04]  /*22b80*/  LDSM.16.MT88.4 R12, [R28+0x21800] ;  /* 0x021800001c0c783b */ /* 0x000e280000004200 */
[----:B------:R-:W-:Y:S04]  /*22b90*/  STL [R1+0x3d24], R28 ;  /* 0x003d241c01007387 */ /* 0x000fe80000100800 */
[----:B0-----:R0:W-:Y:S04]  /*22ba0*/  STL.64 [R1+0x3d08], R14 ;  /* 0x003d080e01007387 */ /* 0x0011e80000100a00 */
[----:B------:R1:W-:Y:S04]  /*22bb0*/  STL.64 [R1+0x3d00], R12 ;  /* 0x003d000c01007387 */ /* 0x0003e80000100a00 */
[----:B0-----:R-:W3:Y:S01]  /*22bc0*/  LDL.LU R14, [R1+0x118] ;  /* 0x00011800010e7983 */ /* 0x001ee20000300800 */
[----:B-1----:R-:W-:Y:S01]  /*22bd0*/  MOV R12, R21 ;  /* 0x00000015000c7202 */ /* 0x002fe20000000f00 */
[----:B------:R-:W-:-:S02]  /*22be0*/  IMAD.MOV.U32 R13, RZ, RZ, R20 ;  /* 0x000000ffff0d7224 */ /* 0x000fc400078e0014 */
[----:B------:R-:W3:Y:S04]  /*22bf0*/  LDL.LU R15, [R1+0x11c] ;  /* 0x00011c00010f7983 */ /* 0x000ee80000300800 */
[----:B--2---:R-:W0:Y:S04]  /*22c00*/  LDSM.16.M88.4 R20, [R2+0x80] ;  /* 0x000080000214783b */ /* 0x004e280000000200 */
[----:B0-----:R-:W-:Y:S04]  /*22c10*/  STL.64 [R1+0x70], R20 ;  /* 0x0000701401007387 */ /* 0x001fe80000100a00 */
[----:B------:R-:W-:Y:S04]  /*22c20*/  STL.64 [R1+0x78], R22 ;  /* 0x0000781601007387 */ /* 0x000fe80000100a00 */
[----:B------:R-:W0:Y:S04]  /*22c30*/  LDSM.16.M88.4 R20, [R2+0x8080] ;  /* 0x008080000214783b */ /* 0x000e280000000200 */
[----:B0-----:R0:W-:Y:S04]  /*22c40*/  STL.64 [R1+0x80], R20 ;  /* 0x0000801401007387 */ /* 0x0011e80000100a00 */
[----:B------:R3:W-:Y:S01]  /*22c50*/  STL.64 [R1+0x88], R22 ;  /* 0x0000881601007387 */ /* 0x0007e20000100a00 */
[----:B0-----:R-:W-:-:S02]  /*22c60*/  MOV R20, R19 ;  /* 0x0000001300147202 */ /* 0x001fc40000000f00 */
[----:B------:R-:W-:Y:S02]  /*22c70*/  MOV R21, R18 ;  /* 0x0000001200157202 */ /* 0x000fe40000000f00 */
[----:B---3--:R-:W-:Y:S01]  /*22c80*/  MOV R22, R17 ;  /* 0x0000001100167202 */ /* 0x008fe20000000f00 */
[----:B------:R-:W-:Y:S02]  /*22c90*/  IMAD.MOV.U32 R23, RZ, RZ, R16 ;  /* 0x000000ffff177224 */ /* 0x000fe400078e0010 */
[----:B------:R-:W0:Y:S04]  /*22ca0*/  LDSM.16.M88.4 R16, [R2+0x10080] ;  /* 0x010080000210783b */ /* 0x000e280000000200 */
[----:B0-----:R-:W-:Y:S04]  /*22cb0*/  STL.64 [R1+0xa0], R16 ;  /* 0x0000a01001007387 */ /* 0x001fe80000100a00 */
[----:B------:R-:W-:Y:S04]  /*22cc0*/  STL.64 [R1+0xa8], R18 ;  /* 0x0000a81201007387 */ /* 0x000fe80000100a00 */
[----:B------:R-:W0:Y:S04]  /*22cd0*/  LDSM.16.M88.4 R16, [R2+0x18080] ;  /* 0x018080000210783b */ /* 0x000e280000000200 */
[----:B------:R-:W-:Y:S01]  /*22ce0*/  STL [R1+0x3b30], R2 ;  /* 0x003b300201007387 */ /* 0x000fe20000100800 */
[----:B------:R-:W-:Y:S03]  /*22cf0*/  HMMA.16816.F32 R8, R4, R12, R8 ;  /* 0x0000000c0408723c */ /* 0x000fe60000001808 */
[----:B0-----:R-:W-:Y:S04]  /*22d00*/  STL.64 [R1+0xe0], R16 ;  /* 0x0000e01001007387 */ /* 0x001fe80000100a00 */
[----:B------:R-:W-:Y:S04]  /*22d10*/  STL.64 [R1+0xe8], R18 ;  /* 0x0000e81201007387 */ /* 0x000fe80000100a00 */
[----:B------:R-:W0:Y:S04]  /*22d20*/  LDSM.16.MT88.4 R16, [R0+0x21800] ;  /* 0x021800000010783b */ /* 0x000e280000004200 */
[----:B------:R-:W-:Y:S09]  /*22d30*/  STL [R1+0x3d20], R0 ;  /* 0x003d200001007387 */ /* 0x000ff20000100800 */
[----:B------:R-:W-:Y:S01]  /*22d40*/  MOV R5, R10 ;  /* 0x0000000a00057202 */ /* 0x000fe20000000f00 */
[----:B------:R-:W-:Y:S01]  /*22d50*/  IMAD.MOV.U32 R4, RZ, RZ, R11 ;  /* 0x000000ffff047224 */ /* 0x000fe200078e000b */
[----:B------:R-:W-:-:S02]  /*22d60*/  MOV R7, R8 ;  /* 0x0000000800077202 */ /* 0x000fc40000000f00 */
[----:B------:R-:W-:Y:S01]  /*22d70*/  MOV R6, R9 ;  /* 0x0000000900067202 */ /* 0x000fe20000000f00 */
[----:B0-----:R-:W-:Y:S04]  /*22d80*/  STL [R1+0x3cb4], R16 ;  /* 0x003cb41001007387 */ /* 0x001fe80000100800 */
[----:B------:R-:W-:Y:S04]  /*22d90*/  STL [R1+0x3cb0], R17 ;  /* 0x003cb01101007387 */ /* 0x000fe80000100800 */
[----:B------:R0:W-:Y:S04]  /*22da0*/  STL [R1+0x3cac], R18 ;  /* 0x003cac1201007387 */ /* 0x0001e80000100800 */
[----:B------:R1:W-:Y:S04]  /*22db0*/  STL [R1+0x3ca8], R19 ;  /* 0x003ca81301007387 */ /* 0x0003e80000100800 */
[----:B0-----:R-:W4:Y:S04]  /*22dc0*/  LDL.LU R18, [R1+0x98] ;  /* 0x0000980001127983 */ /* 0x001f280000300800 */
[----:B-1----:R-:W4:Y:S04]  /*22dd0*/  LDL.LU R19, [R1+0x9c] ;  /* 0x00009c0001137983 */ /* 0x002f280000300800 */
[----:B------:R-:W4:Y:S04]  /*22de0*/  LDL.LU.64 R10, [R1+0x3db0] ;  /* 0x003db000010a7983 */ /* 0x000f280000300a00 */
[----:B------:R-:W4:Y:S04]  /*22df0*/  LDL.LU.64 R8, [R1+0x3da8] ;  /* 0x003da80001087983 */ /* 0x000f280000300a00 */
[----:B------:R-:W-:Y:S04]  /*22e00*/  STL [R1+0x3d34], R4 ;  /* 0x003d340401007387 */ /* 0x000fe80000100800 */
[----:B------:R-:W-:Y:S04]  /*22e10*/  STL [R1+0x3d30], R5 ;  /* 0x003d300501007387 */ /* 0x000fe80000100800 */
[----:B------:R-:W-:Y:S04]  /*22e20*/  STL [R1+0x3d2c], R6 ;  /* 0x003d2c0601007387 */ /* 0x000fe80000100800 */
[----:B------:R0:W-:Y:S04]  /*22e30*/  STL [R1+0x3d28], R7 ;  /* 0x003d280701007387 */ /* 0x0001e80000100800 */
[----:B0-----:R-:W2:Y:S01]  /*22e40*/  LDL.LU.64 R6, [R1+0xb8] ;  /* 0x0000b80001067983 */ /* 0x001ea20000300a00 */
[C---:B----4-:R-:W-:Y:S08]  /*22e50*/  HMMA.16816.F32 R24, R8.reuse, R18, R24 ;  /* 0x000000120818723c */ /* 0x050ff00000001818 */
[----:B--2---:R-:W-:Y:S11]  /*22e60*/  HMMA.16816.F32 R20, R8, R6, R20 ;  /* 0x000000060814723c */ /* 0x004ff60000001814 */
[----:B------:R-:W-:Y:S05]  /*22e70*/  @!UPT UIADD3 URZ, URZ, URZ, URZ ;  /* 0x0000003f3f3ff290 */ /* 0x000fea000fffe03f */
[----:B------:R-:W-:Y:S01]  /*22e80*/  IMAD.MOV.U32 R12, RZ, RZ, R27 ;  /* 0x000000ffff0c7224 */ /* 0x000fe200078e001b */
[----:B------:R-:W-:Y:S02]  /*22e90*/  MOV R13, R26 ;  /* 0x0000001a000d7202 */ /* 0x000fe40000000f00 */
[----:B------:R-:W-:Y:S01]  /*22ea0*/  MOV R0, R25 ;  /* 0x0000001900007202 */ /* 0x000fe20000000f00 */
[----:B------:R-:W2:Y:S01]  /*22eb0*/  LDL.LU.64 R26, [R1+0x3da0] ;  /* 0x003da000011a7983 */ /* 0x000ea20000300a00 */
[----:B------:R-:W-:-:S03]  /*22ec0*/  MOV R28, R24 ;  /* 0x00000018001c7202 */ /* 0x000fc60000000f00 */
[----:B------:R-:W-:Y:S01]  /*22ed0*/  STL [R1+0x3d44], R12 ;  /* 0x003d440c01007387 */ /* 0x000fe20000100800 */
[----:B------:R-:W-:-:S03]  /*22ee0*/  MOV R2, R6 ;  /* 0x0000000600027202 */ /* 0x000fc60000000f00 */
[----:B------:R-:W-:Y:S04]  /*22ef0*/  STL [R1+0x3d40], R13 ;  /* 0x003d400d01007387 */ /* 0x000fe80000100800 */
[----:B------:R0:W-:Y:S04]  /*22f00*/  STL [R1+0x3d3c], R0 ;  /* 0x003d3c0001007387 */ /* 0x0001e80000100800 */
[----:B------:R-:W-:Y:S01]  /*22f10*/  STL [R1+0x3d38], R28 ;  /* 0x003d381c01007387 */ /* 0x000fe20000100800 */
[----:B------:R-:W-:Y:S01]  /*22f20*/  MOV R6, R22 ;  /* 0x0000001600067202 */ /* 0x000fe20000000f00 */
[----:B------:R-:W-:Y:S01]  /*22f30*/  IMAD.MOV.U32 R5, RZ, RZ, R21 ;  /* 0x000000ffff057224 */ /* 0x000fe200078e0015 */
[----:B0-----:R-:W-:-:S02]  /*22f40*/  MOV R0, R7 ;  /* 0x0000000700007202 */ /* 0x001fc40000000f00 */
[----:B------:R-:W-:Y:S02]  /*22f50*/  MOV R7, R23 ;  /* 0x0000001700077202 */ /* 0x000fe40000000f00 */
[----:B------:R-:W-:Y:S01]  /*22f60*/  MOV R4, R20 ;  /* 0x0000001400047202 */ /* 0x000fe20000000f00 */
[----:B------:R-:W3:Y:S04]  /*22f70*/  LDL.LU.64 R22, [R1+0x3d98] ;  /* 0x003d980001167983 */ /* 0x000ee80000300a00 */
[----:B------:R-:W3:Y:S04]  /*22f80*/  LDL.LU.64 R20, [R1+0x3d90] ;  /* 0x003d900001147983 */ /* 0x000ee80000300a00 */
[----:B------:R0:W-:Y:S04]  /*22f90*/  STL.64 [R1+0x3d50], R6 ;  /* 0x003d500601007387 */ /* 0x0001e80000100a00 */
[----:B------:R1:W-:Y:S01]  /*22fa0*/  STL.64 [R1+0x3d48], R4 ;  /* 0x003d480401007387 */ /* 0x0003e20000100a00 */
[----:B0-----:R-:W-:Y:S01]  /*22fb0*/  MOV R6, R2 ;  /* 0x0000000200067202 */ /* 0x001fe20000000f00 */
[----:B------:R-:W-:-:S05]  /*22fc0*/  IMAD.MOV.U32 R7, RZ, RZ, R0 ;  /* 0x000000ffff077224 */ /* 0x000fca00078e0000 */
[----:B------:R0:W-:Y:S04]  /*22fd0*/  STL.64 [R1+0x3d68], R6 ;  /* 0x003d680601007387 */ /* 0x0001e80000100a00 */
[----:B-1----:R-:W4:Y:S04]  /*22fe0*/  LDL.LU R4, [R1+0x20] ;  /* 0x0000200001047983 */ /* 0x002f280000300800 */
[----:B------:R-:W4:Y:S04]  /*22ff0*/  LDL.LU R5, [R1+0x24] ;  /* 0x0000240001057983 */ /* 0x000f280000300800 */
[----:B0-----:R-:W4:Y:S04]  /*23000*/  LDL.LU R6, [R1+0x28] ;  /* 0x0000280001067983 */ /* 0x001f280000300800 */
[----:B------:R-:W4:Y:S01]  /*23010*/  LDL.LU R7, [R1+0x2c] ;  /* 0x00002c0001077983 */ /* 0x000f220000300800 */
[----:B--2---:R-:W-:-:S02]  /*23020*/  MOV R16, R26 ;  /* 0x0000001a00107202 */ /* 0x004fc40000000f00 */
[----:B------:R-:W-:Y:S01]  /*23030*/  MOV R2, R27 ;  /* 0x0000001b00027202 */ /* 0x000fe20000000f00 */
[C---:B---3--:R-:W-:Y:S01]  /*23040*/  HMMA.16816.F32 R20, R8.reuse, R26, R20 ;  /* 0x0000001a0814723c */ /* 0x048fe20000001814 */
[----:B------:R-:W2:Y:S04]  /*23050*/  LDL.LU.64 R26, [R1+0x3d88] ;  /* 0x003d8800011a7983 */ /* 0x000ea80000300a00 */
[----:B------:R-:W2:Y:S11]  /*23060*/  LDL.LU.64 R24, [R1+0x3d80] ;  /* 0x003d800001187983 */ /* 0x000eb60000300a00 */
[----:B------:R-:W-:Y:S08]  /*23070*/  @!UPT UIADD3 URZ, URZ, URZ, URZ ;  /* 0x0000003f3f3ff290 */ /* 0x000ff0000fffe03f */
[----:B------:R-:W-:Y:S01]  /*23080*/  MOV R0, R22 ;  /* 0x0000001600007202 */ /* 0x000fe20000000f00 */
[----:B------:R-:W-:Y:S01]  /*23090*/  IMAD.MOV.U32 R13, RZ, RZ, R21 ;  /* 0x000000ffff0d7224 */ /* 0x000fe200078e0015 */
[----:B------:R-:W-:Y:S02]  /*230a0*/  MOV R28, R23 ;  /* 0x00000017001c7202 */ /* 0x000fe40000000f00 */
[----:B------:R-:W-:Y:S01]  /*230b0*/  MOV R12, R20 ;  /* 0x00000014000c7202 */ /* 0x000fe20000000f00 */
[----:B------:R-:W4:Y:S04]  /*230c0*/  LDL.LU.64 R22, [R1+0x3d78] ;  /* 0x003d780001167983 */ /* 0x000f280000300a00 */
[----:B------:R-:W4:Y:S04]  /*230d0*/  LDL.LU.64 R20, [R1+0x3d70] ;  /* 0x003d700001147983 */ /* 0x000f280000300a00 */
[----:B------:R-:W-:Y:S04]  /*230e0*/  STL.64 [R1+0x3d60], R14 ;  /* 0x003d600e01007387 */ /* 0x000fe80000100a00 */
[----:B------:R0:W-:Y:S04]  /*230f0*/  STL.64 [R1+0x3d58], R12 ;  /* 0x003d580c01007387 */ /* 0x0001e80000100a00 */
[----:B0-----:R-:W3:Y:S04]  /*23100*/  LDL.LU R12, [R1+0x10] ;  /* 0x00001000010c7983 */ /* 0x001ee80000300800 */
[----:B------:R-:W3:Y:S01]  /*23110*/  LDL.LU R13, [R1+0x14] ;  /* 0x00001400010d7983 */ /* 0x000ee20000300800 */
[----:B--2---:R-:W-:Y:S03]  /*23120*/  HMMA.16816.F32 R24, R8, R14, R24 ;  /* 0x0000000e0818723c */ /* 0x004fe60000001818 */
[----:B------:R-:W3:Y:S05]  /*23130*/  LDL.LU R14, [R1+0x18] ;  /* 0x00001800010e7983 */ /* 0x000eea0000300800 */
[----:B----4-:R-:W-:Y:S11]  /*23140*/  HMMA.16816.F32 R4, R20, R18, R4 ;  /* 0x000000121404723c */ /* 0x010ff60000001804 */
[----:B------:R-:W-:Y:S04]  /*23150*/  @!UPT UIADD3 URZ, URZ, URZ, URZ ;  /* 0x0000003f3f3ff290 */ /* 0x000fe8000fffe03f */
[----:B------:R-:W-:Y:S01]  /*23160*/  STL [R1+0x3cb8], R27 ;  /* 0x003cb81b01007387 */ /* 0x000fe20000100800 */
[----:B------:R-:W-:-:S07]  /*23170*/  MOV R15, R29 ;  /* 0x0000001d000f7202 */ /* 0x000fce0000000f00 */
[----:B------:R-:W-:Y:S01]  /*23180*/  STL [R1+0x24], R5 ;  /* 0x0000240501007387 */ /* 0x000fe20000100800 */
[----:B------:R-:W-:-:S03]  /*23190*/  MOV R29, R7 ;  /* 0x00000007001d7202 */ /* 0x000fc60000000f00 */
[----:B------:R0:W-:Y:S04]  /*231a0*/  STL [R1+0x28], R6 ;  /* 0x0000280601007387 */ /* 0x0001e80000100800 */
[----:B0-----:R-:W3:Y:S01]  /*231b0*/  LDL.LU.64 R6, [R1+0x3d68] ;  /* 0x003d680001067983 */ /* 0x001ee20000300a00 */
[----:B------:R-:W-:Y:S01]  /*231c0*/  MOV R19, R4 ;  /* 0x0000000400137202 */ /* 0x000fe20000000f00 */
[----:B------:R-:W-:Y:S01]  /*231d0*/  IMAD.MOV.U32 R10, RZ, RZ, R16 ;  /* 0x000000ffff0a7224 */ /* 0x000fe200078e0010 */
[----:B---3--:R-:W-:Y:S01]  /*231e0*/  HMMA.16816.F32 R4, R20, R6, R12 ;  /* 0x000000061404723c */ /* 0x008fe2000000180c */
[----:B------:R-:W2:Y:S04]  /*231f0*/  LDL.LU.64 R14, [R1+0x3d60] ;  /* 0x003d6000010e7983 */ /* 0x000ea80000300a00 */
[----:B------:R-:W3:Y:S11]  /*23200*/  LDL.LU.64 R12, [R1+0x3d58] ;  /* 0x003d5800010c7983 */ /* 0x000ef60000300a00 */
[----:B------:R-:W-:Y:S08]  /*23210*/  @!UPT UIADD3 URZ, URZ, URZ, URZ ;  /* 0x0000003f3f3ff290 */ /* 0x000ff0000fffe03f */
[----:B------:R-:W-:Y:S02]  /*23220*/  MOV R18, R7 ;  /* 0x0000000700127202 */ /* 0x000fe40000000f00 */
[----:B------:R-:W-:Y:S02]  /*23230*/  MOV R16, R5 ;  /* 0x0000000500107202 */ /* 0x000fe40000000f00 */
[----:B------:R-:W-:Y:S01]  /*23240*/  MOV R17, R6 ;  /* 0x0000000600117202 */ /* 0x000fe20000000f00 */
[----:B------:R-:W-:Y:S01]  /*23250*/  IMAD.MOV.U32 R27, RZ, RZ, R4 ;  /* 0x000000ffff1b7224 */ /* 0x000fe200078e0004 */
[----:B------:R-:W4:Y:S04]  /*23260*/  LDL.LU.64 R6, [R1+0x3d50] ;  /* 0x003d500001067983 */ /* 0x000f280000300a00 */
[----:B------:R-:W2:Y:S04]  /*23270*/  LDL.LU.64 R4, [R1+0x3d48] ;  /* 0x003d480001047983 */ /* 0x000ea80000300a00 */
[----:B------:R-:W-:Y:S04]  /*23280*/  STL.64 [R1+0x3cd8], R18 ;  /* 0x003cd81201007387 */ /* 0x000fe80000100a00 */
[----:B------:R0:W-:Y:S04]  /*23290*/  STL.64 [R1+0x3cd0], R16 ;  /* 0x003cd01001007387 */ /* 0x0001e80000100a00 */
[----:B0-----:R-:W2:Y:S04]  /*232a0*/  LDL.LU R16, [R1] ;  /* 0x0000000001107983 */ /* 0x001ea80000300800 */
[----:B------:R-:W2:Y:S04]  /*232b0*/  LDL.LU R17, [R1+0x4] ;  /* 0x0000040001117983 */ /* 0x000ea80000300800 */
[----:B------:R-:W2:Y:S01]  /*232c0*/  LDL.LU R18, [R1+0x8] ;  /* 0x0000080001127983 */ /* 0x000ea20000300800 */
[----:B------:R-:W-:Y:S01]  /*232d0*/  MOV R11, R2 ;  /* 0x00000002000b7202 */ /* 0x000fe20000000f00 */
[----:B------:R-:W-:-:S02]  /*232e0*/  IMAD.MOV.U32 R19, RZ, RZ, R3 ;  /* 0x000000ffff137224 */ /* 0x000fc400078e0003 */
[----:B------:R0:W-:Y:S04]  /*232f0*/  STL.64 [R1+0x3cc8], R26 ;  /* 0x003cc81a01007387 */ /* 0x0001e80000100a00 */
[----:B------:R3:W-:Y:S01]  /*23300*/  STL.64 [R1+0x3cc0], R24 ;  /* 0x003cc01801007387 */ /* 0x0007e20000100a00 */
[----:B0-----:R-:W-:Y:S02]  /*23310*/  MOV R26, R0 ;  /* 0x00000000001a7202 */ /* 0x001fe40000000f00 */
[----:B------:R-:W-:Y:S02]  /*23320*/  MOV R27, R28 ;  /* 0x0000001c001b7202 */ /* 0x000fe40000000f00 */
[----:B---3--:R-:W-:Y:S01]  /*23330*/  MOV R24, R12 ;  /* 0x0000000c00187202 */ /* 0x008fe20000000f00 */
[----:B------:R-:W-:Y:S01]  /*23340*/  IMAD.MOV.U32 R25, RZ, RZ, R13 ;  /* 0x000000ffff197224 */ /* 0x000fe200078e000d */
[----:B--2---:R-:W-:Y:S11]  /*23350*/  HMMA.16816.F32 R8, R20, R10, R16 ;  /* 0x0000000a1408723c */ /* 0x004ff60000001810 */
[----:B------:R-:W-:Y:S11]  /*23360*/  @!UPT UIADD3 URZ, URZ, URZ, URZ ;  /* 0x0000003f3f3ff290 */ /* 0x000ff6000fffe03f */
[----:B------:R-:W-:Y:S01]  /*23370*/  @!UPT UIADD3 URZ, URZ, URZ, URZ ;  /* 0x0000003f3f3ff290 */ /* 0x000fe2000fffe03f */
[----:B------:R-:W-:Y:S04]  /*23380*/  STL.64 [R1], R8 ;  /* 0x0000000801007387 */ /* 0x000fe80000100a00 */
[----:B------:R-:W2:Y:S04]  /*23390*/  LDL.LU R12, [R1+0x3d44] ;  /* 0x003d4400010c7983 */ /* 0x000ea80000300800 */
[----:B------:R-:W3:Y:S04]  /*233a0*/  LDL.LU R13, [R1+0x3d40] ;  /* 0x003d4000010d7983 */ /* 0x000ee80000300800 */
[----:B------:R-:W2:Y:S04]  /*233b0*/  LDL.LU R0, [R1+0x3d3c] ;  /* 0x003d3c0001007983 */ /* 0x000ea80000300800 */
[----:B------:R-:W2:Y:S04]  /*233c0*/  LDL.LU R28, [R1+0x3d38] ;  /* 0x003d3800011c7983 */ /* 0x000ea80000300800 */
[----:B------:R4:W-:Y:S04]  /*233d0*/  STL.64 [R1+0x3ce8], R26 ;  /* 0x003ce81a01007387 */ /* 0x0009e80000100a00 */
[----:B------:R0:W-:Y:S01]  /*233e0*/  STL.64 [R1+0x3ce0], R24 ;  /* 0x003ce01801007387 */ /* 0x0001e20000100a00 */
[----:B----4-:R-:W-:-:S02]  /*233f0*/  MOV R26, R6 ;  /* 0x00000006001a7202 */ /* 0x010fc40000000f00 */
[----:B------:R-:W-:Y:S02]  /*23400*/  MOV R27, R7 ;  /* 0x00000007001b7202 */ /* 0x000fe40000000f00 */
[----:B0-----:R-:W-:Y:S01]  /*23410*/  MOV R24, R4 ;  /* 0x0000000400187202 */ /* 0x001fe20000000f00 */
[----:B------:R-:W-:Y:S01]  /*23420*/  IMAD.MOV.U32 R25, RZ, RZ, R5 ;  /* 0x000000ffff197224 */ /* 0x000fe200078e0005 */
[----:B------:R-:W4:Y:S04]  /*23430*/  LDL.LU R4, [R1+0x3d34] ;  /* 0x003d340001047983 */ /* 0x000f280000300800 */
[----:B------:R-:W4:Y:S04]  /*23440*/  LDL.LU R5, [R1+0x3d30] ;  /* 0x003d300001057983 */ /* 0x000f280000300800 */
[----:B------:R-:W4:Y:S04]  /*23450*/  LDL.LU R6, [R1+0x3d2c] ;  /* 0x003d2c0001067983 */ /* 0x000f280000300800 */
[----:B------:R-:W4:Y:S04]  /*23460*/  LDL.LU R7, [R1+0x3d28] ;  /* 0x003d280001077983 */ /* 0x000f280000300800 */
[----:B------:R-:W-:Y:S04]  /*23470*/  STL.64 [R1+0x3cf8], R26 ;  /* 0x003cf81a01007387 */ /* 0x000fe80000100a00 */
[----:B------:R2:W-:Y:S02]  /*23480*/  STL.64 [R1+0x3cf0], R24 ;  /* 0x003cf01801007387 */ /* 0x0005e40000100a00 */
[----:B--2---:R-:W-:-:S02]  /*23490*/  MOV R24, R28 ;  /* 0x0000001c00187202 */ /* 0x004fc40000000f00 */
[----:B------:R-:W2:Y:S01]  /*234a0*/  LDL.LU R28, [R1+0x3d24] ;  /* 0x003d2400011c7983 */ /* 0x000ea20000300800 */
[----:B------:R-:W-:-:S03]  /*234b0*/  IMAD.MOV.U32 R25, RZ, RZ, R0 ;  /* 0x000000ffff197224 */ /* 0x000fc600078e0000 */
[----:B------:R-:W2:Y:S01]  /*234c0*/  LDL.LU R0, [R1+0x3d20] ;  /* 0x003d200001007983 */ /* 0x000ea20000300800 */
[----:B---3--:R-:W-:Y:S02]  /*234d0*/  MOV R26, R13 ;  /* 0x0000000d001a7202 */ /* 0x008fe40000000f00 */
[----:B------:R-:W-:Y:S02]  /*234e0*/  MOV R27, R12 ;  /* 0x0000000c001b7202 */ /* 0x000fe40000000f00 */
[----:B------:R-:W-:Y:S02]  /*234f0*/  MOV R3, R10 ;  /* 0x0000000a00037202 */ /* 0x000fe40000000f00 */
[----:B------:R-:W-:Y:S01]  /*23500*/  MOV R2, R11 ;  /* 0x0000000b00027202 */ /* 0x000fe20000000f00 */
[----:B------:R4:W-:Y:S04]  /*23510*/  STL.64 [R1+0x3d18], R26 ;  /* 0x003d181a01007387 */ /* 0x0009e80000100a00 */
[----:B------:R0:W-:Y:S04]  /*23520*/  STL.64 [R1+0x3d10], R24 ;  /* 0x003d101801007387 */ /* 0x0001e80000100a00 */
[----:B------:R-:W3:Y:S01]  /*23530*/  LDL.LU.64 R16, [R1+0xa0] ;  /* 0x0000a00001107983 */ /* 0x000ee20000300a00 */
[----:B----4-:R-:W-:-:S02]  /*23540*/  MOV R26, R5 ;  /* 0x00000005001a7202 */ /* 0x010fc40000000f00 */
[----:B------:R-:W-:Y:S01]  /*23550*/  MOV R27, R4 ;  /* 0x00000004001b7202 */ /* 0x000fe20000000f00 */
[----:B0-----:R-:W-:Y:S01]  /*23560*/  IMAD.MOV.U32 R25, RZ, RZ, R6 ;  /* 0x000000ffff197224 */ /* 0x001fe200078e0006 */
[----:B------:R-:W-:Y:S01]  /*23570*/  MOV R24, R7 ;  /* 0x0000000700187202 */ /* 0x000fe20000000f00 */
[----:B--2---:R-:W0:Y:S04]  /*23580*/  LDSM.16.MT88.4 R8, [R28+0x21c00] ;  /* 0x021c00001c08783b */ /* 0x004e280000004200 */
[----:B------:R-:W1:Y:S04]  /*23590*/  LDSM.16.MT88.4 R4, [R0+0x21c00] ;  /* 0x021c00000004783b */ /* 0x000e680000004200 */
[----:B0-----:R-:W-:Y:S04]  /*235a0*/  STL [R1+0x3c54], R8 ;  /* 0x003c540801007387 */ /* 0x001fe80000100800 */
[----:B------:R0:W-:Y:S04]  /*235b0*/  STL [R1+0x3c50], R9 ;  /* 0x003c500901007387 */ /* 0x0001e80000100800 */
[----:B------:R-:W-:Y:S04]  /*235c0*/  STL [R1+0x3c4c], R10 ;  /* 0x003c4c0a01007387 */ /* 0x000fe80000100800 */
[----:B------:R-:W-:Y:S04]  /*235d0*/  STL [R1+0x3c48], R11 ;  /* 0x003c480b01007387 */ /* 0x000fe80000100800 */
[----:B0-----:R-:W2:Y:S04]  /*235e0*/  LDL.LU.64 R8, [R1+0x80] ;  /* 0x0000800001087983 */ /* 0x001ea80000300a00 */
[----:B------:R-:W-:Y:S04]  /*235f0*/  STL [R1+0x3c58], R0 ;  /* 0x003c580001007387 */ /* 0x000fe80000100800 */
[----:B-1----:R-:W-:Y:S04]  /*23600*/  STL.64 [R1+0x3bf8], R6 ;  /* 0x003bf80601007387 */ /* 0x002fe80000100a00 */
[----:B------:R0:W-:Y:S04]  /*23610*/  STL.64 [R1+0x3bf0], R4 ;  /* 0x003bf00401007387 */ /* 0x0001e80000100a00 */
[----:B0-----:R-:W4:Y:S04]  /*23620*/  LDL.LU.64 R4, [R1+0xe0] ;  /* 0x0000e00001047983 */ /* 0x001f280000300a00 */
[----:B------:R-:W2:Y:S01]  /*23630*/  LDL.LU.64 R6, [R1+0xe8] ;  /* 0x0000e80001067983 */ /* 0x000ea20000300a00 */
[----:B------:R-:W-:Y:S03]  /*23640*/  HMMA.16816.F32 R20, R20, R14, R24 ;  /* 0x0000000e1414723c */ /* 0x000fe60000001818 */
[----:B--2---:R-:W-:Y:S04]  /*23650*/  STL [R1+0x3c04], R6 ;  /* 0x003c040601007387 */ /* 0x004fe80000100800 */
[----:B------:R-:W-:Y:S04]  /*23660*/  STL [R1+0x3c00], R7 ;  /* 0x003c000701007387 */ /* 0x000fe80000100800 */
[----:B------:R-:W2:Y:S04]  /*23670*/  LDL.LU.64 R26, [R1+0x3d18] ;  /* 0x003d1800011a7983 */ /* 0x000ea80000300a00 */
[----:B------:R-:W2:Y:S04]  /*23680*/  LDL.LU.64 R24, [R1+0x3d10] ;  /* 0x003d100001187983 */ /* 0x000ea80000300a00 */
[----:B------:R-:W2:Y:S04]  /*23690*/  LDL.LU.64 R14, [R1+0x3d08] ;  /* 0x003d0800010e7983 */ /* 0x000ea80000300a00 */
[----:B------:R-:W2:Y:S04]  /*236a0*/  LDL.LU.64 R12, [R1+0x3d00] ;  /* 0x003d0000010c7983 */ /* 0x000ea80000300a00 */
[----:B------:R0:W-:Y:S04]  /*236b0*/  STL.64 [R1+0x30], R20 ;  /* 0x0000301401007387 */ /* 0x0001e80000100a00 */
[----:B------:R1:W-:Y:S04]  /*236c0*/  STL.64 [R1+0x38], R22 ;  /* 0x0000381601007387 */ /* 0x0003e80000100a00 */
[----:B0-----:R-:W2:Y:S02]  /*236d0*/  LDL.LU.64 R20, [R1+0x70] ;  /* 0x0000700001147983 */ /* 0x001ea40000300a00 */
[----:B--2---:R-:W-:Y:S01]  /*236e0*/  HMMA.16816.F32 R24, R12, R20, R24 ;  /* 0x000000140c18723c */ /* 0x004fe20000001818 */
[----:B------:R-:W-:Y:S01]  /*236f0*/  MOV R6, R20 ;  /* 0x0000001400067202 */ /* 0x000fe20000000f00 */
[----:B------:R-:W-:Y:S11]  /*23700*/  IMAD.MOV.U32 R0, RZ, RZ, R21 ;  /* 0x000000ffff007224 */ /* 0x000ff600078e0015 */
[----:B------:R-:W-:Y:S11]  /*23710*/  @!UPT UIADD3 URZ, URZ, URZ, URZ ;  /* 0x0000003f3f3ff290 */ /* 0x000ff6000fffe03f */
[----:B------:R-:W-:Y:S01]  /*23720*/  MOV R21, R26 ;  /* 0x0000001a00157202 */ /* 0x000fe20000000f00 */
[----:B------:R-:W-:Y:S01]  /*23730*/  IMAD.MOV.U32 R20, RZ, RZ, R27 ;  /* 0x000000ffff147224 */ /* 0x000fe200078e001b */
[----:B-1----:R-:W-:Y:S01]  /*23740*/  MOV R23, R24 ;  /* 0x0000001800177202 */ /* 0x002fe20000000f00 */
[----:B------:R-:W2:Y:S01]  /*23750*/  LDL.LU.64 R26, [R1+0x3cf8] ;  /* 0x003cf800011a7983 */ /* 0x000ea20000300a00 */
[----:B------:R-:W-:-:S03]  /*23760*/  MOV R22, R25 ;  /* 0x0000001900167202 */ /* 0x000fc60000000f00 */
[----:B------:R-:W2:Y:S01]  /*23770*/  LDL.LU.64 R24, [R1+0x3cf0] ;  /* 0x003cf00001187983 */ /* 0x000ea20000300a00 */
[----:B------:R-:W-:-:S03]  /*23780*/  MOV R18, R8 ;  /* 0x0000000800127202 */ /* 0x000fc60000000f00 */
[----:B------:R-:W-:Y:S01]  /*23790*/  STL [R1+0x3c64], R21 ;  /* 0x003c641501007387 */ /* 0x000fe20000100800 */
[----:B------:R-:W-:-:S03]  /*237a0*/  MOV R7, R9 ;  /* 0x0000000900077202 */ /* 0x000fc60000000f00 */
[----:B------:R-:W-:Y:S04]  /*237b0*/  STL [R1+0x3c60], R22 ;  /* 0x003c601601007387 */ /* 0x000fe80000100800 */
[----:B------:R-:W-:Y:S01]  /*237c0*/  STL [R1+0x3c5c], R23 ;  /* 0x003c5c1701007387 */ /* 0x000fe20000100800 */
[----:B--2---:R-:W-:Y:S11]  /*237d0*/  HMMA.16816.F32 R24, R12, R8, R24 ;  /* 0x000000080c18723c */ /* 0x004ff60000001818 */
[----:B------:R-:W-:Y:S11]  /*237e0*/  @!UPT UIADD3 URZ, URZ, URZ, URZ ;  /* 0x0000003f3f3ff290 */ /* 0x000ff6000fffe03f */
[----:B------:R-:W-:Y:S02]  /*237f0*/  @!UPT UIADD3 URZ, URZ, URZ, URZ ;  /* 0x0000003f3f3ff290 */ /* 0x000fe4000fffe03f */
[----:B------:R-:W-:Y:S01]  /*23800*/  MOV R10, R26 ;  /* 0x0000001a000a7202 */ /* 0x000fe20000000f00 */
[----:B------:R-:W-:Y:S01]  /*23810*/  IMAD.MOV.U32 R9, RZ, RZ, R25 ;  /* 0x000000ffff097224 */ /* 0x000fe200078e0019 */
[----:B------:R-:W-:Y:S02]  /*23820*/  MOV R11, R27 ;  /* 0x0000001b000b7202 */ /* 0x000fe40000000f00 */
[----:B------:R-:W-:Y:S01]  /*23830*/  MOV R8, R24 ;  /* 0x0000001800087202 */ /* 0x000fe20000000f00 */
[----:B------:R-:W2:Y:S04]  /*23840*/  LDL.LU.64 R26, [R1+0x3ce8] ;  /* 0x003ce800011a7983 */ /* 0x000ea80000300a00 */
[----:B------:R-:W2:Y:S04]  /*23850*/  LDL.LU.64 R24, [R1+0x3ce0] ;  /* 0x003ce00001187983 */ /* 0x000ea80000300a00 */
[----:B------:R-:W-:Y:S04]  /*23860*/  STL.64 [R1+0x3c78], R10 ;  /* 0x003c780a01007387 */ /* 0x000fe80000100a00 */
[----:B------:R0:W-:Y:S02]  /*23870*/  STL.64 [R1+0x3c70], R8 ;  /* 0x003c700801007387 */ /* 0x0001e40000100a00 */
[----:B0-----:R-:W-:Y:S01]  /*23880*/  MOV R8, R18 ;  /* 0x0000001200087202 */ /* 0x001fe20000000f00 */
[----:B------:R-:W-:Y:S01]  /*23890*/  IMAD.MOV.U32 R9, RZ, RZ, R7 ;  /* 0x000000ffff097224 */ /* 0x000fe200078e0007 */
[----:B---3--:R-:W-:-:S04]  /*238a0*/  MOV R7, R16 ;  /* 0x0000001000077202 */ /* 0x008fc80000000f00 */
[----:B------:R0:W-:Y:S04]  /*238b0*/  STL.64 [R1+0x3c90], R8 ;  /* 0x003c900801007387 */ /* 0x0001e80000100a00 */
[----:B------:R-:W3:Y:S01]  /*238c0*/  LDL.LU.64 R18, [R1+0x3cd8] ;  /* 0x003cd80001127983 */ /* 0x000ee20000300a00 */
[----:B0-----:R-:W-:Y:S01]  /*238d0*/  MOV R8, R6 ;  /* 0x0000000600087202 */ /* 0x001fe20000000f00 */
[----:B------:R-:W-:Y:S01]  /*238e0*/  IMAD.MOV.U32 R6, RZ, RZ, R17 ;  /* 0x000000ffff067224 */ /* 0x000fe200078e0011 */
[----:B------:R-:W-:Y:S01]  /*238f0*/  MOV R9, R0 ;  /* 0x0000000000097202 */ /* 0x000fe20000000f00 */
[----:B--2---:R-:W-:Y:S01]  /*23900*/  HMMA.16816.F32 R24, R12, R16, R24 ;  /* 0x000000100c18723c */ /* 0x004fe20000001818 */
[----:B------:R-:W2:Y:S11]  /*23910*/  LDL.LU.64 R16, [R1+0x3cd0] ;  /* 0x003cd00001107983 */ /* 0x000eb60000300a00 */
[----:B------:R-:W-:Y:S11]  /*23920*/  @!UPT UIADD3 URZ, URZ, URZ, URZ ;  /* 0x0000003f3f3ff290 */ /* 0x000ff6000fffe03f */
[----:B------:R-:W-:Y:S01]  /*23930*/  @!UPT UIADD3 URZ, URZ, URZ, URZ ;  /* 0x0000003f3f3ff290 */ /* 0x000fe2000fffe03f */
[----:B------:R-:W-:Y:S01]  /*23940*/  MOV R23, R26 ;  /* 0x0000001a00177202 */ /* 0x000fe20000000f00 */
[----:B------:R-:W-:Y:S02]  /*23950*/  IMAD.MOV.U32 R0, RZ, RZ, R27 ;  /* 0x000000ffff007224 */ /* 0x000fe400078e001b */
[----:B------:R-:W4:Y:S01]  /*23960*/  LDL.LU.64 R26, [R1+0x3cc8] ;  /* 0x003cc800011a7983 */ /* 0x000f220000300a00 */
[----:B------:R-:W-:Y:S02]  /*23970*/  MOV R22, R25 ;  /* 0x0000001900167202 */ /* 0x000fe40000000f00 */
[----:B------:R-:W-:Y:S02]  /*23980*/  MOV R21, R24 ;  /* 0x0000001800157202 */ /* 0x000fe40000000f00 */
[----:B------:R-:W4:Y:S04]  /*23990*/  LDL.LU.64 R24, [R1+0x3cc0] ;  /* 0x003cc00001187983 */ /* 0x000f280000300a00 */
[----:B------:R3:W-:Y:S04]  /*239a0*/  STL.64 [R1+0x3c88], R22 ;  /* 0x003c881601007387 */ /* 0x0007e80000100a00 */
[----:B------:R0:W-:Y:S01]  /*239b0*/  STL.64 [R1+0x3c80], R20 ;  /* 0x003c801401007387 */ /* 0x0001e20000100a00 */
[----:B---3--:R-:W-:Y:S01]  /*239c0*/  IMAD.MOV.U32 R23, RZ, RZ, R18 ;  /* 0x000000ffff177224 */ /* 0x008fe200078e0012 */
[----:B--2---:R-:W-:-:S02]  /*239d0*/  MOV R22, R17 ;  /* 0x0000001100167202 */ /* 0x004fc40000000f00 */
[----:B0-----:R-:W-:Y:S02]  /*239e0*/  MOV R21, R16 ;  /* 0x0000001000157202 */ /* 0x001fe40000000f00 */
[----:B----4-:R-:W-:Y:S02]  /*239f0*/  MOV R20, R27 ;  /* 0x0000001b00147202 */ /* 0x010fe40000000f00 */
[----:B------:R-:W2:Y:S04]  /*23a00*/  LDL.LU R27, [R1+0x3cb8] ;  /* 0x003cb800011b7983 */ /* 0x000ea80000300800 */
[----:B------:R-:W3:Y:S04]  /*23a10*/  LDL.LU R16, [R1+0x3cb4] ;  /* 0x003cb40001107983 */ /* 0x000ee80000300800 */
[----:B------:R-:W3:Y:S04]  /*23a20*/  LDL.LU R17, [R1+0x3cb0] ;  /* 0x003cb00001117983 */ /* 0x000ee80000300800 */
[----:B------:R-:W3:Y:S04]  /*23a30*/  LDL.LU R18, [R1+0x3cac] ;  /* 0x003cac0001127983 */ /* 0x000ee80000300800 */
[----:B------:R-:W-:Y:S04]  /*23a40*/  STL.64 [R1+0x3ca0], R22 ;  /* 0x003ca01601007387 */ /* 0x000fe80000100a00 */
[----:B------:R0:W-:Y:S02]  /*23a50*/  STL.64 [R1+0x3c98], R20 ;  /* 0x003c981401007387 */ /* 0x0001e40000100a00 */
[----:B0-----:R-:W-:-:S02]  /*23a60*/  MOV R20, R19 ;  /* 0x0000001300147202 */ /* 0x001fc40000000f00 */
[----:B------:R-:W3:Y:S04]  /*23a70*/  LDL.LU R19, [R1+0x3ca8] ;  /* 0x003ca80001137983 */ /* 0x000ee80000300800 */
[----:B------:R-:W3:Y:S04]  /*23a80*/  LDL.LU R21, [R1+0x24] ;  /* 0x0000240001157983 */ /* 0x000ee80000300800 */
[----:B------:R-:W3:Y:S01]  /*23a90*/  LDL.LU R22, [R1+0x28] ;  /* 0x0000280001167983 */ /* 0x000ee20000300800 */
[----:B------:R-:W-:Y:S01]  /*23aa0*/  MOV R23, R29 ;  /* 0x0000001d00177202 */ /* 0x000fe20000000f00 */
[----:B--2---:R-:W-:Y:S11]  /*23ab0*/  HMMA.16816.F32 R24, R12, R4, R24 ;  /* 0x000000040c18723c */ /* 0x004ff60000001818 */
[----:B------:R-:W-:Y:S11]  /*23ac0*/  @!UPT UIADD3 URZ, URZ, URZ, URZ ;  /* 0x0000003f3f3ff290 */ /* 0x000ff6000fffe03f */
[----:B------:R-:W-:Y:S01]  /*23ad0*/  @!UPT UIADD3 URZ, URZ, URZ, URZ ;  /* 0x0000003f3f3ff290 */ /* 0x000fe2000fffe03f */
[----:B------:R-:W-:Y:S01]  /*23ae0*/  STL [R1+0x3c0c], R26 ;  /* 0x003c0c1a01007387 */ /* 0x000fe20000100800 */
[C---:B---3--:R-:W-:Y:S03]  /*23af0*/  HMMA.16816.F32 R8, R16.reuse, R8, R20 ;  /* 0x000000081008723c */ /* 0x048fe60000001814 */
[----:B------:R-:W-:Y:S04]  /*23b00*/  STL [R1+0x3c08], R27 ;  /* 0x003c081b01007387 */ /* 0x000fe80000100800 */
[----:B------:R-:W2:Y:S04]  /*23b10*/  LDL.LU.64 R22, [R1+0x3ca0] ;  /* 0x003ca00001167983 */ /* 0x000ea80000300a00 */
[----:B------:R-:W2:Y:S11]  /*23b20*/  LDL.LU.64 R20, [R1+0x3c98] ;  /* 0x003c980001147983 */ /* 0x000eb60000300a00 */
[----:B------:R-:W-:Y:S01]  /*23b30*/  @!UPT UIADD3 URZ, URZ, URZ, URZ ;  /* 0x0000003f3f3ff290 */ /* 0x000fe2000fffe03f */
[----:B------:R0:W-:Y:S04]  /*23b40*/  STL.64 [R1+0x20], R8 ;  /* 0x0000200801007387 */ /* 0x0001e80000100a00 */
[----:B------:R2:W-:Y:S04]  /*23b50*/  STL [R1+0x28], R10 ;  /* 0x0000280a01007387 */ /* 0x0005e80000100800 */
[----:B0-----:R-:W2:Y:S01]  /*23b60*/  LDL.LU.64 R8, [R1+0x3c90] ;  /* 0x003c900001087983 */ /* 0x001ea20000300a00 */
[----:B------:R-:W-:Y:S01]  /*23b70*/  MOV R29, R11 ;  /* 0x0000000b001d7202 */ /* 0x000fe20000000f00 */
[----:B------:R-:W-:Y:S01]  /*23b80*/  IMAD.MOV.U32 R13, RZ, RZ, R6 ;  /* 0x000000ffff0d7224 */ /* 0x000fe200078e0006 */
[----:B------:R-:W-:Y:S01]  /*23b90*/  MOV R12, R7 ;  /* 0x00000007000c7202 */ /* 0x000fe20000000f00 */
[----:B--2---:R-:W-:Y:S01]  /*23ba0*/  HMMA.16816.F32 R8, R16, R8, R20 ;  /* 0x000000081008723c */ /* 0x004fe20000001814 */
[----:B------:R-:W2:Y:S04]  /*23bb0*/  LDL.LU.64 R22, [R1+0x3c88] ;  /* 0x003c880001167983 */ /* 0x000ea80000300a00 */
[----:B------:R-:W3:Y:S11]  /*23bc0*/  LDL.LU.64 R20, [R1+0x3c80] ;  /* 0x003c800001147983 */ /* 0x000ef60000300a00 */
[----:B------:R-:W-:Y:S08]  /*23bd0*/  @!UPT UIADD3 URZ, URZ, URZ, URZ ;  /* 0x0000003f3f3ff290 */ /* 0x000ff0000fffe03f */
[----:B------:R-:W-:Y:S02]  /*23be0*/  MOV R26, R8 ;  /* 0x00000008001a7202 */ /* 0x000fe40000000f00 */
[----:B------:R-:W-:Y:S01]  /*23bf0*/  MOV R27, R9 ;  /* 0x00000009001b7202 */ /* 0x000fe20000000f00 */
[----:B------:R-:W-:Y:S01]  /*23c00*/  IMAD.MOV.U32 R6, RZ, RZ, R10 ;  /* 0x000000ffff067224 */ /* 0x000fe200078e000a */
[----:B------:R-:W-:Y:S02]  /*23c10*/  MOV R7, R11 ;  /* 0x0000000b00077202 */ /* 0x000fe40000000f00 */
[----:B------:R-:W4:Y:S04]  /*23c20*/  LDL.LU.64 R10, [R1+0x3c78] ;  /* 0x003c7800010a7983 */ /* 0x000f280000300a00 */
[----:B------:R-:W2:Y:S04]  /*23c30*/  LDL.LU.64 R8, [R1+0x3c70] ;  /* 0x003c700001087983 */ /* 0x000ea80000300a00 */
[----:B------:R-:W-:Y:S04]  /*23c40*/  STL.64 [R1+0x3c18], R26 ;  /* 0x003c181a01007387 */ /* 0x000fe80000100a00 */
[----:B------:R0:W-:Y:S04]  /*23c50*/  STL.64 [R1+0x3c10], R24 ;  /* 0x003c101801007387 */ /* 0x0001e80000100a00 */
[----:B0-----:R-:W2:Y:S04]  /*23c60*/  LDL.LU R24, [R1] ;  /* 0x0000000001187983 */ /* 0x001ea80000300800 */
[----:B------:R-:W2:Y:S01]  /*23c70*/  LDL.LU R25, [R1+0x4] ;  /* 0x0000040001197983 */ /* 0x000ea20000300800 */
[----:B------:R-:W-:-:S03]  /*23c80*/  MOV R26, R3 ;  /* 0x00000003001a7202 */ /* 0x000fc60000000f00 */
[----:B------:R-:W3:Y:S01]  /*23c90*/  LDL.LU R3, [R1+0x3c68] ;  /* 0x003c680001037983 */ /* 0x000ee20000300800 */
[----:B------:R-:W-:-:S07]  /*23ca0*/  MOV R27, R2 ;  /* 0x00000002001b7202 */ /* 0x000fce0000000f00 */
[----:B--2---:R-:W-:Y:S01]  /*23cb0*/  HMMA.16816.F32 R12, R16, R12, R24 ;  /* 0x0000000c100c723c */ /* 0x004fe20000001818 */
[----:B---3--:R-:W-:Y:S11]  /*23cc0*/  LDSM.16.M88.4 R24, [R3+0x100] ;  /* 0x000100000318783b */ /* 0x008ff60000000200 */
[----:B------:R-:W-:Y:S11]  /*23cd0*/  @!UPT UIADD3 URZ, URZ, URZ, URZ ;  /* 0x0000003f3f3ff290 */ /* 0x000ff6000fffe03f */
[----:B------:R-:W-:Y:S01]  /*23ce0*/  STL.64 [R1], R12 ;  /* 0x0000000c01007387 */ /* 0x000fe20000100a00 */
[----:B------:R-:W-:-:S03]  /*23cf0*/  IMAD.MOV.U32 R2, RZ, RZ, R15 ;  /* 0x000000ffff027224 */ /* 0x000fc600078e000f */
[----:B------:R-:W-:Y:S04]  /*23d00*/  STL [R1+0x8], R14 ;  /* 0x0000080e01007387 */ /* 0x000fe80000100800 */
[----:B------:R-:W0:Y:S04]  /*23d10*/  LDSM.16.MT88.4 R12, [R28+0x22000] ;  /* 0x022000001c0c783b */ /* 0x000e280000004200 */
[----:B------:R-:W-:Y:S04]  /*23d20*/  STL [R1+0x3ba0], R28 ;  /* 0x003ba01c01007387 */ /* 0x000fe80000100800 */
[----:B0-----:R-:W-:Y:S04]  /*23d30*/  STL.64 [R1+0x3b90], R14 ;  /* 0x003b900e01007387 */ /* 0x001fe80000100a00 */
[----:B------:R0:W-:Y:S04]  /*23d40*/  STL.64 [R1+0x3b88], R12 ;  /* 0x003b880c01007387 */ /* 0x0001e80000100a00 */
[----:B0-----:R-:W2:Y:S04]  /*23d50*/  LDL.LU R12, [R1+0x30] ;  /* 0x00003000010c7983 */ /* 0x001ea80000300800 */
[----:B------:R-:W2:Y:S04]  /*23d60*/  LDL.LU R13, [R1+0x34] ;  /* 0x00003400010d7983 */ /* 0x000ea80000300800 */
[----:B------:R-:W2:Y:S04]  /*23d70*/  LDL.LU R14, [R1+0x38] ;  /* 0x00003800010e7983 */ /* 0x000ea80000300800 */
[----:B------:R-:W2:Y:S04]  /*23d80*/  LDL.LU R15, [R1+0x3c] ;  /* 0x00003c00010f7983 */ /* 0x000ea80000300800 */
[----:B------:R-:W-:Y:S04]  /*23d90*/  STL.64 [R1+0xb0], R24 ;  /* 0x0000b01801007387 */ /* 0x000fe80000100a00 */
[----:B------:R-:W-:Y:S04]  /*23da0*/  STL.64 [R1+0xb8], R26 ;  /* 0x0000b81a01007387 */ /* 0x000fe80000100a00 */
[----:B------:R-:W0:Y:S04]  /*23db0*/  LDSM.16.M88.4 R24, [R3+0x8100] ;  /* 0x008100000318783b */ /* 0x000e280000000200 */
[----:B0-----:R0:W-:Y:S04]  /*23dc0*/  STL.64 [R1+0xc0], R24 ;  /* 0x0000c01801007387 */ /* 0x0011e80000100a00 */
[----:B------:R1:W-:Y:S01]  /*23dd0*/  STL.64 [R1+0xc8], R26 ;  /* 0x0000c81a01007387 */ /* 0x0003e20000100a00 */
[----:B0-----:R-:W-:-:S03]  /*23de0*/  MOV R24, R21 ;  /* 0x0000001500187202 */ /* 0x001fc60000000f00 */
[----:B------:R-:W3:Y:S01]  /*23df0*/  LDL.LU R21, [R1+0x3c64] ;  /* 0x003c640001157983 */ /* 0x000ee20000300800 */
[----:B------:R-:W-:Y:S02]  /*23e00*/  MOV R25, R22 ;  /* 0x0000001600197202 */ /* 0x000fe40000000f00 */
[----:B-1----:R-:W-:Y:S01]  /*23e10*/  MOV R26, R23 ;  /* 0x00000017001a7202 */ /* 0x002fe20000000f00 */
[----:B------:R-:W2:Y:S04]  /*23e20*/  LDL.LU R22, [R1+0x3c60] ;  /* 0x003c600001167983 */ /* 0x000ea80000300800 */
[----:B------:R-:W2:Y:S01]  /*23e30*/  LDL.LU R23, [R1+0x3c5c] ;  /* 0x003c5c0001177983 */ /* 0x000ea20000300800 */
[----:B------:R-:W-:-:S03]  /*23e40*/  IMAD.MOV.U32 R27, RZ, RZ, R0 ;  /* 0x000000ffff1b7224 */ /* 0x000fc600078e0000 */
[----:B------:R-:W2:Y:S04]  /*23e50*/  LDL.LU R0, [R1+0x3c58] ;  /* 0x003c580001007983 */ /* 0x000ea80000300800 */
[----:B------:R4:W-:Y:S04]  /*23e60*/  STL.64 [R1+0x3c30], R26 ;  /* 0x003c301a01007387 */ /* 0x0009e80000100a00 */
[----:B------:R0:W-:Y:S01]  /*23e70*/  STL.64 [R1+0x3c28], R24 ;  /* 0x003c281801007387 */ /* 0x0001e20000100a00 */
[----:B----4-:R-:W-:Y:S01]  /*23e80*/  MOV R26, R10 ;  /* 0x0000000a001a7202 */ /* 0x010fe20000000f00 */
[----:B------:R-:W-:Y:S01]  /*23e90*/  IMAD.MOV.U32 R27, RZ, RZ, R11 ;  /* 0x000000ffff1b7224 */ /* 0x000fe200078e000b */
[----:B0-----:R-:W-:-:S02]  /*23ea0*/  MOV R24, R8 ;  /* 0x0000000800187202 */ /* 0x001fc40000000f00 */
[----:B------:R-:W4:Y:S01]  /*23eb0*/  LDL.LU R8, [R1+0x3c54] ;  /* 0x003c540001087983 */ /* 0x000f220000300800 */
[----:B------:R-:W-:-:S03]  /*23ec0*/  MOV R25, R9 ;  /* 0x0000000900197202 */ /* 0x000fc60000000f00 */
[----:B------:R-:W4:Y:S04]  /*23ed0*/  LDL.LU R9, [R1+0x3c50] ;  /* 0x003c500001097983 */ /* 0x000f280000300800 */
[----:B------:R-:W4:Y:S04]  /*23ee0*/  LDL.LU R10, [R1+0x3c4c] ;  /* 0x003c4c00010a7983 */ /* 0x000f280000300800 */
[----:B------:R-:W4:Y:S04]  /*23ef0*/  LDL.LU R11, [R1+0x3c48] ;  /* 0x003c4800010b7983 */ /* 0x000f280000300800 */
[----:B------:R0:W-:Y:S04]  /*23f00*/  STL.64 [R1+0x3c40], R26 ;  /* 0x003c401a01007387 */ /* 0x0001e80000100a00 */
[----:B------:R2:W-:Y:S01]  /*23f10*/  STL.64 [R1+0x3c38], R24 ;  /* 0x003c381801007387 */ /* 0x0005e20000100a00 */
[----:B0-----:R-:W-:Y:S01]  /*23f20*/  IMAD.MOV.U32 R27, RZ, RZ, R20 ;  /* 0x000000ffff1b7224 */ /* 0x001fe200078e0014 */
[----:B---3--:R-:W-:-:S02]  /*23f30*/  MOV R26, R21 ;  /* 0x00000015001a7202 */ /* 0x008fc40000000f00 */
[----:B--2---:R-:W-:Y:S02]  /*23f40*/  MOV R25, R22 ;  /* 0x0000001600197202 */ /* 0x004fe40000000f00 */
[----:B------:R-:W-:Y:S02]  /*23f50*/  MOV R24, R23 ;  /* 0x0000001700187202 */ /* 0x000fe40000000f00 */
[----:B------:R-:W0:Y:S04]  /*23f60*/  LDSM.16.M88.4 R20, [R3+0x10100] ;  /* 0x010100000314783b */ /* 0x000e280000000200 */
[----:B0-----:R-:W-:Y:S04]  /*23f70*/  STL.64 [R1+0xd0], R20 ;  /* 0x0000d01401007387 */ /* 0x001fe80000100a00 */
[----:B------:R-:W-:Y:S04]  /*23f80*/  STL.64 [R1+0xd8], R22 ;  /* 0x0000d81601007387 */ /* 0x000fe80000100a00 */
[----:B------:R-:W0:Y:S04]  /*23f90*/  LDSM.16.M88.4 R20, [R3+0x18100] ;  /* 0x018100000314783b */ /* 0x000e280000000200 */
[----:B------:R-:W-:Y:S04]  /*23fa0*/  STL [R1+0x39d0], R3 ;  /* 0x0039d00301007387 */ /* 0x000fe80000100800 */
[----:B0-----:R-:W-:Y:S04]  /*23fb0*/  STL.64 [R1+0xf0], R20 ;  /* 0x0000f01401007387 */ /* 0x001fe80000100a00 */
[----:B------:R-:W-:Y:S04]  /*23fc0*/  STL.64 [R1+0xf8], R22 ;  /* 0x0000f81601007387 */ /* 0x000fe80000100a00 */
[----:B------:R-:W0:Y:S01]  /*23fd0*/  LDSM.16.MT88.4 R20, [R0+0x22000] ;  /* 0x022000000014783b */ /* 0x000e220000004200 */
[----:B------:R-:W-:Y:S03]  /*23fe0*/  HMMA.16816.F32 R12, R16, R4, R12 ;  /* 0x00000004100c723c */ /* 0x000fe6000000180c */
[----:B------:R-:W-:Y:S04]  /*23ff0*/  STL [R1+0x3b98], R0 ;  /* 0x003b980001007387 */ /* 0x000fe80000100800 */
[----:B0-----:R-:W-:Y:S04]  /*24000*/  STL.64 [R1+0x3b40], R22 ;  /* 0x003b401601007387 */ /* 0x001fe80000100a00 */
[----:B------:R-:W-:Y:S04]  /*24010*/  STL.64 [R1+0x3b38], R20 ;  /* 0x003b381401007387 */ /* 0x000fe80000100a00 */
[----:B------:R-:W4:Y:S08]  /*24020*/  LDL.LU.64 R18, [R1+0x78] ;  /* 0x0000780001127983 */ /* 0x000f300000300a00 */
[----:B------:R-:W-:Y:S04]  /*24030*/  STL [R1+0x3bac], R12 ;  /* 0x003bac0c01007387 */ /* 0x000fe80000100800 */
[----:B------:R-:W-:Y:S04]  /*24040*/  STL [R1+0x3ba8], R13 ;  /* 0x003ba80d01007387 */ /* 0x000fe80000100800 */
[----:B------:R-:W-:Y:S04]  /*24050*/  STL [R1+0x3ba4], R14 ;  /* 0x003ba40e01007387 */ /* 0x000fe80000100800 */
[----:B------:R0:W-:Y:S04]  /*24060*/  STL [R1+0x3b9c], R15 ;  /* 0x003b9c0f01007387 */ /* 0x0001e80000100800 */
[----:B0-----:R-:W2:Y:S01]  /*24070*/  LDL.LU.64 R14, [R1+0x88] ;  /* 0x00008800010e7983 */ /* 0x001ea20000300a00 */
[----:B----4-:R-:W-:Y:S01]  /*24080*/  HMMA.16816.F32 R24, R8, R18, R24 ;  /* 0x000000120818723c */ /* 0x010fe20000001818 */
[----:B------:R-:W-:-:S02]  /*24090*/  MOV R22, R18 ;  /* 0x0000001200167202 */ /* 0x000fc40000000f00 */
[----:B------:R-:W-:Y:S11]  /*240a0*/  MOV R21, R19 ;  /* 0x0000001300157202 */ /* 0x000ff60000000f00 */
[----:B------:R-:W-:Y:S10]  /*240b0*/  @!UPT UIADD3 URZ, URZ, URZ, URZ ;  /* 0x0000003f3f3ff290 */ /* 0x000ff4000fffe03f */
[----:B------:R-:W-:Y:S01]  /*240c0*/  MOV R17, R26 ;  /* 0x0000001a00117202 */ /* 0x000fe20000000f00 */
[----:B------:R-:W-:Y:S01]  /*240d0*/  IMAD.MOV.U32 R18, RZ, RZ, R25 ;  /* 0x000000ffff127224 */ /* 0x000fe200078e0019 */
[----:B------:R-:W-:Y:S02]  /*240e0*/  MOV R16, R27 ;  /* 0x0000001b00107202 */ /* 0x000fe40000000f00 */
[----:B------:R-:W-:Y:S01]  /*240f0*/  MOV R19, R24 ;  /* 0x0000001800137202 */ /* 0x000fe20000000f00 */
[----:B------:R-:W3:Y:S04]  /*24100*/  LDL.LU.64 R26, [R1+0x3c40] ;  /* 0x003c4000011a7983 */ /* 0x000ee80000300a00 */
[----:B------:R-:W3:Y:S01]  /*24110*/  LDL.LU.64 R24, [R1+0x3c38] ;  /* 0x003c380001187983 */ /* 0x000ee20000300a00 */
[----:B--2---:R-:W-:-:S03]  /*24120*/  IMAD.MOV.U32 R4, RZ, RZ, R15 ;  /* 0x000000ffff047224 */ /* 0x004fc600078e000f */
[----:B------:R-:W-:Y:S01]  /*24130*/  STL [R1+0x3bb4], R18 ;  /* 0x003bb41201007387 */ /* 0x000fe20000100800 */
[----:B------:R-:W-:-:S03]  /*24140*/  MOV R5, R14 ;  /* 0x0000000e00057202 */ /* 0x000fc60000000f00 */
[----:B------:R0:W-:Y:S04]  /*24150*/  STL [R1+0x3bb0], R19 ;  /* 0x003bb01301007387 */ /* 0x0001e80000100800 */
[----:B------:R1:W-:Y:S04]  /*24160*/  STL.64 [R1+0x3c20], R16 ;  /* 0x003c201001007387 */ /* 0x0003e80000100a00 */
[----:B0-----:R-:W2:Y:S01]  /*24170*/  LDL.LU.64 R18, [R1+0xa8] ;  /* 0x0000a80001127983 */ /* 0x001ea20000300a00 */
[----:B---3--:R-:W-:Y:S11]  /*24180*/  HMMA.16816.F32 R24, R8, R14, R24 ;  /* 0x0000000e0818723c */ /* 0x008ff60000001818 */
[----:B------:R-:W-:Y:S11]  /*24190*/  @!UPT UIADD3 URZ, URZ, URZ, URZ ;  /* 0x0000003f3f3ff290 */ /* 0x000ff6000fffe03f */
[----:B------:R-:W-:Y:S02]  /*241a0*/  @!UPT UIADD3 URZ, URZ, URZ, URZ ;  /* 0x0000003f3f3ff290 */ /* 0x000fe4000fffe03f */
[----:B------:R-:W-:Y:S01]  /*241b0*/  MOV R15, R26 ;  /* 0x0000001a000f7202 */ /* 0x000fe20000000f00 */
[----:B------:R-:W-:Y:S01]  /*241c0*/  IMAD.MOV.U32 R0, RZ, RZ, R27 ;  /* 0x000000ffff007224 */ /* 0x000fe200078e001b */
[----:B------:R-:W-:Y:S01]  /*241d0*/  MOV R14, R24 ;  /* 0x00000018000e7202 */ /* 0x000fe20000000f00 */
[----:B------:R-:W2:Y:S01]  /*241e0*/  LDL.LU.64 R26, [R1+0x3c30] ;  /* 0x003c3000011a7983 */ /* 0x000ea20000300a00 */
[----:B------:R-:W-:-:S03]  /*241f0*/  MOV R28, R25 ;  /* 0x00000019001c7202 */ /* 0x000fc60000000f00 */
[----:B------:R-:W2:Y:S04]  /*24200*/  LDL.LU.64 R24, [R1+0x3c28] ;  /* 0x003c280001187983 */ /* 0x000ea80000300a00 */
[----:B-1----:R-:W3:Y:S01]  /*24210*/  LDL.LU.64 R16, [R1+0x3c20] ;  /* 0x003c200001107983 */ /* 0x002ee20000300a00 */
[----:B--2---:R-:W-:Y:S11]  /*24220*/  HMMA.16816.F32 R24, R8, R18, R24 ;  /* 0x000000120818723c */ /* 0x004ff60000001818 */
[----:B------:R-:W-:Y:S11]  /*24230*/  @!UPT UIADD3 URZ, URZ, URZ, URZ ;  /* 0x0000003f3f3ff290 */ /* 0x000ff6000fffe03f */
[----:B------:R-:W-:Y:S02]  /*24240*/  @!UPT UIADD3 URZ, URZ, URZ, URZ ;  /* 0x0000003f3f3ff290 */ /* 0x000fe4000fffe03f */
[----:B------:R-:W-:Y:S02]  /*24250*/  MOV R12, R26 ;  /* 0x0000001a000c7202 */ /* 0x000fe40000000f00 */
[----:B------:R-:W-:Y:S02]  /*24260*/  MOV R13, R27 ;  /* 0x0000001b000d7202 */ /* 0x000fe40000000f00 */
[----:B------:R-:W2:Y:S01]  /*24270*/  LDL.LU.64 R26, [R1+0x3c18] ;  /* 0x003c1800011a7983 */ /* 0x000ea20000300a00 */
[----:B------:R-:W-:Y:S02]  /*24280*/  MOV R20, R18 ;  /* 0x0000001200147202 */ /* 0x000fe40000000f00 */
[----:B------:R-:W-:Y:S01]  /*24290*/  MOV R3, R19 ;  /* 0x0000001300037202 */ /* 0x000fe20000000f00 */
[----:B------:R-:W-:Y:S01]  /*242a0*/  IMAD.MOV.U32 R19, RZ, RZ, R25 ;  /* 0x000000ffff137224 */ /* 0x000fe200078e0019 */
[----:B------:R-:W-:Y:S02]  /*242b0*/  MOV R18, R24 ;  /* 0x0000001800127202 */ /* 0x000fe40000000f00 */
[----:B------:R-:W4:Y:S04]  /*242c0*/  LDL.LU.64 R24, [R1+0x3c10] ;  /* 0x003c100001187983 */ /* 0x000f280000300a00 */
[----:B------:R0:W-:Y:S04]  /*242d0*/  STL.64 [R1+0x3bd0], R14 ;  /* 0x003bd00e01007387 */ /* 0x0001e80000100a00 */
[----:B------:R2:W-:Y:S01]  /*242e0*/  STL.64 [R1+0x3bc8], R12 ;  /* 0x003bc80c01007387 */ /* 0x0005e20000100a00 */
[----:B0-----:R-:W-:-:S02]  /*242f0*/  MOV R14, R6 ;  /* 0x00000006000e7202 */ /* 0x001fc40000000f00 */
[----:B------:R-:W-:Y:S02]  /*24300*/  MOV R15, R7 ;  /* 0x00000007000f7202 */ /* 0x000fe40000000f00 */
[----:B--2---:R-:W-:Y:S01]  /*24310*/  MOV R12, R26 ;  /* 0x0000001a000c7202 */ /* 0x004fe20000000f00 */
[----:B------:R-:W-:Y:S01]  /*24320*/  IMAD.MOV.U32 R13, RZ, RZ, R27 ;  /* 0x000000ffff0d7224 */ /* 0x000fe200078e001b */
[----:B------:R-:W4:Y:S04]  /*24330*/  LDL.LU R26, [R1+0x3c0c] ;  /* 0x003c0c00011a7983 */ /* 0x000f280000300800 */
[----:B------:R-:W4:Y:S04]  /*24340*/  LDL.LU R27, [R1+0x3c08] ;  /* 0x003c0800011b7983 */ /* 0x000f280000300800 */
[----:B------:R-:W2:Y:S04]  /*24350*/  LDL.LU R6, [R1+0x3c04] ;  /* 0x003c040001067983 */ /* 0x000ea80000300800 */
[----:B------:R-:W4:Y:S04]  /*24360*/  LDL.LU R7, [R1+0x3c00] ;  /* 0x003c000001077983 */ /* 0x000f280000300800 */
[----:B------:R-:W-:Y:S04]  /*24370*/  STL.64 [R1+0x3be0], R14 ;  /* 0x003be00e01007387 */ /* 0x000fe80000100a00 */
[----:B------:R-:W-:Y:S04]  /*24380*/  STL.64 [R1+0x3bd8], R12 ;  /* 0x003bd80c01007387 */ /* 0x000fe80000100a00 */
[----:B------:R0:W-:Y:S04]  /*24390*/  STL.64 [R1+0x3bc0], R18 ;  /* 0x003bc01201007387 */ /* 0x0001e80000100a00 */
[----:B---3--:R1:W-:Y:S01]  /*243a0*/  STL.64 [R1+0x3bb8], R16 ;  /* 0x003bb81001007387 */ /* 0x0083e20000100a00 */
[----:B0-----:R-:W-:-:S02]  /*243b0*/  MOV R18, R5 ;  /* 0x0000000500127202 */ /* 0x001fc40000000f00 */
[----:B------:R-:W-:-:S05]  /*243c0*/  MOV R19, R4 ;  /* 0x0000000400137202 */ /* 0x000fca0000000f00 */
[----:B------:R0:W-:Y:S04]  /*243d0*/  STL.64 [R1+0x3be8], R18 ;  /* 0x003be81201007387 */ /* 0x0001e80000100a00 */
[----:B-1----:R-:W3:Y:S04]  /*243e0*/  LDL.LU R16, [R1+0x20] ;  /* 0x0000200001107983 */ /* 0x002ee80000300800 */
[----:B------:R-:W3:Y:S01]  /*243f0*/  LDL.LU R17, [R1+0x24] ;  /* 0x0000240001117983 */ /* 0x000ee20000300800 */
[----:B0-----:R-:W-:-:S03]  /*24400*/  MOV R19, R29 ;  /* 0x0000001d00137202 */ /* 0x001fc60000000f00 */
[----:B------:R-:W3:Y:S01]  /*24410*/  LDL.LU R18, [R1+0x28] ;  /* 0x0000280001127983 */ /* 0x000ee20000300800 */
[----:B--2---:R-:W-:Y:S01]  /*24420*/  IMAD.MOV.U32 R29, RZ, RZ, R6 ;  /* 0x000000ffff1d7224 */ /* 0x004fe200078e0006 */
[----:B----4-:R-:W-:Y:S01]  /*24430*/  HMMA.16816.F32 R24, R8, R6, R24 ;  /* 0x000000060818723c */ /* 0x010fe20000001818 */
[----:B------:R-:W-:Y:S02]  /*24440*/  MOV R23, R7 ;  /* 0x0000000700177202 */ /* 0x000fe40000000f00 */
[----:B------:R-:W3:Y:S04]  /*24450*/  LDL.LU.64 R6, [R1+0x3bf8] ;  /* 0x003bf80001067983 */ /* 0x000ee80000300a00 */
[----:B------:R-:W3:Y:S01]  /*24460*/  LDL.LU.64 R4, [R1+0x3bf0] ;  /* 0x003bf00001047983 */ /* 0x000ee20000300a00 */
[----:B------:R-:W-:Y:S01]  /*24470*/  MOV R14, R22 ;  /* 0x00000016000e7202 */ /* 0x000fe20000000f00 */
[----:B------:R-:W-:Y:S11]  /*24480*/  IMAD.MOV.U32 R15, RZ, RZ, R21 ;  /* 0x000000ffff0f7224 */ /* 0x000ff600078e0015 */
[----:B------:R-:W-:Y:S03]  /*24490*/  @!UPT UIADD3 URZ, URZ, URZ, URZ ;  /* 0x0000003f3f3ff290 */ /* 0x000fe6000fffe03f */
[----:B------:R-:W-:Y:S04]  /*244a0*/  STL.64 [R1+0x3b50], R26 ;  /* 0x003b501a01007387 */ /* 0x000fe80000100a00 */
[----:B------:R0:W-:Y:S04]  /*244b0*/  STL.64 [R1+0x3b48], R24 ;  /* 0x003b481801007387 */ /* 0x0001e80000100a00 */
[----:B0-----:R-:W2:Y:S04]  /*244c0*/  LDL.LU R24, [R1] ;  /* 0x0000000001187983 */ /* 0x001ea80000300800 */
[----:B------:R-:W2:Y:S04]  /*244d0*/  LDL.LU R25, [R1+0x4] ;  /* 0x0000040001197983 */ /* 0x000ea80000300800 */
[----:B------:R-:W2:Y:S01]  /*244e0*/  LDL.LU R26, [R1+0x8] ;  /* 0x00000800011a7983 */ /* 0x000ea20000300800 */
[----:B---3--:R-:W-:Y:S03]  /*244f0*/  HMMA.16816.F32 R12, R4, R14, R16 ;  /* 0x0000000e040c723c */ /* 0x008fe60000001810 */
[----:B------:R-:W3:Y:S11]  /*24500*/  LDL.LU.64 R18, [R1+0x3be8] ;  /* 0x003be80001127983 */ /* 0x000ef60000300a00 */
[----:B------:R-:W-:Y:S09]  /*24510*/  @!UPT UIADD3 URZ, URZ, URZ, URZ ;  /* 0x0000003f3f3ff290 */ /* 0x000ff2000fffe03f */
[----:B------:R-:W-:Y:S04]  /*24520*/  STL.64 [R1+0x20], R12 ;  /* 0x0000200c01007387 */ /* 0x000fe80000100a00 */
[----:B------:R0:W-:Y:S04]  /*24530*/  STL.64 [R1+0x28], R14 ;  /* 0x0000280e01007387 */ /* 0x0001e80000100a00 */
[----:B0-----:R-:W3:Y:S04]  /*24540*/  LDL.LU.64 R14, [R1+0x3be0] ;  /* 0x003be000010e7983 */ /* 0x001ee80000300a00 */
[----:B------:R-:W3:Y:S01]  /*24550*/  LDL.LU.64 R12, [R1+0x3bd8] ;  /* 0x003bd800010c7983 */ /* 0x000ee20000300a00 */
[----:B------:R-:W-:-:S02]  /*24560*/  MOV R10, R20 ;  /* 0x00000014000a7202 */ /* 0x000fc40000000f00 */
[----:B------:R-:W-:Y:S01]  /*24570*/  MOV R11, R3 ;  /* 0x00000003000b7202 */ /* 0x000fe20000000f00 */
[----:B------:R-:W-:Y:S01]  /*24580*/  IMAD.MOV.U32 R27, RZ, RZ, R2 ;  /* 0x000000ffff1b7224 */ /* 0x000fe200078e0002 */
[C---:B---3--:R-:W-:Y:S01]  /*24590*/  HMMA.16816.F32 R16, R4.reuse, R18, R12 ;  /* 0x000000120410723c */ /* 0x048fe2000000180c */
[----:B------:R-:W3:Y:S04]  /*245a0*/  LDL.LU.64 R14, [R1+0x3bd0] ;  /* 0x003bd000010e7983 */ /* 0x000ee80000300a00 */
[----:B------:R-:W4:Y:S11]  /*245b0*/  LDL.LU.64 R12, [R1+0x3bc8] ;  /* 0x003bc800010c7983 */ /* 0x000f360000300a00 */
[----:B------:R-:W-:Y:S08]  /*245c0*/  @!UPT UIADD3 URZ, URZ, URZ, URZ ;  /* 0x0000003f3f3ff290 */ /* 0x000ff0000fffe03f */
[----:B------:R-:W-:Y:S01]  /*245d0*/  MOV R20, R18 ;  /* 0x0000001200147202 */ /* 0x000fe20000000f00 */
[----:B------:R-:W-:Y:S02]  /*245e0*/  IMAD.MOV.U32 R3, RZ, RZ, R19 ;  /* 0x000000ffff037224 */ /* 0x000fe400078e0013 */
[----:B------:R-:W3:Y:S01]  /*245f0*/  LDL.LU.64 R18, [R1+0x3bc0] ;  /* 0x003bc00001127983 */ /* 0x000ee20000300a00 */
[----:B--2---:R-:W-:Y:S01]  /*24600*/  HMMA.16816.F32 R8, R4, R10, R24 ;  /* 0x0000000a0408723c */ /* 0x004fe20000001818 */
[----:B------:R-:W-:Y:S02]  /*24610*/  MOV R22, R16 ;  /* 0x0000001000167202 */ /* 0x000fe40000000f00 */
[----:B------:R-:W-:Y:S02]  /*24620*/  MOV R21, R17 ;  /* 0x0000001100157202 */ /* 0x000fe40000000f00 */
[----:B------:R-:W2:Y:S11]  /*24630*/  LDL.LU.64 R16, [R1+0x3bb8] ;  /* 0x003bb80001107983 */ /* 0x000eb60000300a00 */
[----:B------:R-:W-:Y:S07]  /*24640*/  @!UPT UIADD3 URZ, URZ, URZ, URZ ;  /* 0x0000003f3f3ff290 */ /* 0x000fee000fffe03f */
[----:B------:R-:W-:Y:S04]  /*24650*/  STL.64 [R1], R8 ;  /* 0x0000000801007387 */ /* 0x000fe80000100a00 */
[----:B------:R-:W-:Y:S01]  /*24660*/  STL [R1+0x8], R10 ;  /* 0x0000080a01007387 */ /* 0x000fe20000100800 */
[----:B----4-:R-:W-:Y:S01]  /*24670*/  IMAD.MOV.U32 R26, RZ, RZ, R12 ;  /* 0x000000ffff1a7224 */ /* 0x010fe200078e000c */
[----:B------:R-:W-:Y:S02]  /*24680*/  MOV R27, R13 ;  /* 0x0000000d001b7202 */ /* 0x000fe40000000f00 */
[----:B---3--:R-:W-:Y:S02]  /*24690*/  MOV R24, R18 ;  /* 0x0000001200187202 */ /* 0x008fe40000000f00 */
[----:B------:R-:W3:Y:S01]  /*246a0*/  LDL.LU R18, [R1+0x3bb4] ;  /* 0x003bb40001127983 */ /* 0x000ee20000300800 */
[----:B------:R-:W-:-:S03]  /*246b0*/  MOV R25, R19 ;  /* 0x0000001300197202 */ /* 0x000fc60000000f00 */
[----:B------:R-:W4:Y:S04]  /*246c0*/  LDL.LU R19, [R1+0x3bb0] ;  /* 0x003bb00001137983 */ /* 0x000f280000300800 */
[----:B------:R-:W4:Y:S04]  /*246d0*/  LDL.LU R12, [R1+0x3bac] ;  /* 0x003bac00010c7983 */ /* 0x000f280000300800 */
[----:B------:R-:W4:Y:S04]  /*246e0*/  LDL.LU R13, [R1+0x3ba8] ;  /* 0x003ba800010d7983 */ /* 0x000f280000300800 */
[----:B------:R-:W-:Y:S04]  /*246f0*/  STL.64 [R1+0x3b70], R26 ;  /* 0x003b701a01007387 */ /* 0x000fe80000100a00 */
[----:B------:R0:W-:Y:S02]  /*24700*/  STL.64 [R1+0x3b68], R24 ;  /* 0x003b681801007387 */ /* 0x0001e40000100a00 */
[----:B0-----:R-:W-:-:S02]  /*24710*/  MOV R24, R14 ;  /* 0x0000000e00187202 */ /* 0x001fc40000000f00 */
[----:B------:R-:W4:Y:S01]  /*24720*/  LDL.LU R14, [R1+0x3ba4] ;  /* 0x003ba400010e7983 */ /* 0x000f220000300800 */
[----:B------:R-:W-:-:S03]  /*24730*/  MOV R25, R28 ;  /* 0x0000001c00197202 */ /* 0x000fc60000000f00 */
[----:B------:R-:W4:Y:S01]  /*24740*/  LDL.LU R28, [R1+0x3ba0] ;  /* 0x003ba000011c7983 */ /* 0x000f220000300800 */
[----:B------:R-:W-:Y:S01]  /*24750*/  IMAD.MOV.U32 R26, RZ, RZ, R15 ;  /* 0x000000ffff1a7224 */ /* 0x000fe200078e000f */
[----:B------:R-:W-:Y:S02]  /*24760*/  MOV R27, R0 ;  /* 0x00000000001b7202 */ /* 0x000fe40000000f00 */
[----:B------:R-:W4:Y:S04]  /*24770*/  LDL.LU R15, [R1+0x3b9c] ;  /* 0x003b9c00010f7983 */ /* 0x000f280000300800 */
[----:B------:R-:W4:Y:S01]  /*24780*/  LDL.LU R0, [R1+0x3b98] ;  /* 0x003b980001007983 */ /* 0x000f220000300800 */
[----:B------:R-:W-:-:S03]  /*24790*/  MOV R2, R11 ;  /* 0x0000000b00027202 */ /* 0x000fc60000000f00 */
[----:B------:R2:W-:Y:S04]  /*247a0*/  STL.64 [R1+0x3b80], R26 ;  /* 0x003b801a01007387 */ /* 0x0005e80000100a00 */
[----:B------:R3:W-:Y:S01]  /*247b0*/  STL.64 [R1+0x3b78], R24 ;  /* 0x003b781801007387 */ /* 0x0007e20000100a00 */
[----:B--2---:R-:W-:Y:S01]  /*247c0*/  IMAD.MOV.U32 R26, RZ, RZ, R17 ;  /* 0x000000ffff1a7224 */ /* 0x004fe200078e0011 */
[----:B------:R-:W-:Y:S02]  /*247d0*/  MOV R27, R16 ;  /* 0x00000010001b7202 */ /* 0x000fe40000000f00 */
[----:B---3--:R-:W-:Y:S02]  /*247e0*/  MOV R25, R18 ;  /* 0x0000001200197202 */ /* 0x008fe40000000f00 */
[----:B----4-:R-:W-:Y:S01]  /*247f0*/  MOV R24, R19 ;  /* 0x0000001300187202 */ /* 0x010fe20000000f00 */
[----:B------:R-:W0:Y:S04]  /*24800*/  LDSM.16.MT88.4 R8, [R28+0x22400] ;  /* 0x022400001c08783b */ /* 0x000e280000004200 */
[----:B------:R-:W1:Y:S04]  /*24810*/  LDSM.16.MT88.4 R16, [R0+0x22400] ;  /* 0x022400000010783b */ /* 0x000e680000004200 */
[----:B0-----:R-:W-:Y:S04]  /*24820*/  STL [R1+0x3ae4], R8 ;  /* 0x003ae40801007387 */ /* 0x001fe80000100800 */
[----:B------:R0:W-:Y:S04]  /*24830*/  STL [R1+0x3ae0], R9 ;  /* 0x003ae00901007387 */ /* 0x0001e80000100800 */
[----:B------:R-:W-:Y:S04]  /*24840*/  STL [R1+0x3adc], R10 ;  /* 0x003adc0a01007387 */ /* 0x000fe80000100800 */
[----:B------:R-:W-:Y:S04]  /*24850*/  STL [R1+0x3ad8], R11 ;  /* 0x003ad80b01007387 */ /* 0x000fe80000100800 */
[----:B0-----:R-:W2:Y:S04]  /*24860*/  LDL.LU.64 R8, [R1+0xc0] ;  /* 0x0000c00001087983 */ /* 0x001ea80000300a00 */
[----:B------:R-:W-:Y:S04]  /*24870*/  STL [R1+0x3ae8], R0 ;  /* 0x003ae80001007387 */ /* 0x000fe80000100800 */
[----:B-1----:R-:W-:Y:S04]  /*24880*/  STL [R1+0x3a88], R17 ;  /* 0x003a881101007387 */ /* 0x002fe80000100800 */
[----:B------:R0:W-:Y:S04]  /*24890*/  STL [R1+0x3a84], R18 ;  /* 0x003a841201007387 */ /* 0x0001e80000100800 */
[----:B------:R1:W-:Y:S01]  /*248a0*/  STL [R1+0x3a80], R19 ;  /* 0x003a801301007387 */ /* 0x0003e20000100800 */
[----:B0-----:R-:W-:-:S02]  /*248b0*/  MOV R18, R29 ;  /* 0x0000001d00127202 */ /* 0x001fc40000000f00 */
[----:B-1----:R-:W-:-:S07]  /*248c0*/  MOV R19, R23 ;  /* 0x0000001700137202 */ /* 0x002fce0000000f00 */
[----:B------:R-:W-:Y:S01]  /*248d0*/  HMMA.16816.F32 R4, R4, R18, R12 ;  /* 0x000000120404723c */ /* 0x000fe2000000180c */
[----:B------:R0:W-:Y:S01]  /*248e0*/  STL [R1+0x3b08], R16 ;  /* 0x003b081001007387 */ /* 0x0001e20000100800 */
[----:B------:R-:W-:-:S03]  /*248f0*/  MOV R17, R21 ;  /* 0x0000001500117202 */ /* 0x000fc60000000f00 */
[----:B------:R-:W3:Y:S02]  /*24900*/  LDL.LU.64 R14, [R1+0x3b90] ;  /* 0x003b9000010e7983 */ /* 0x000ee40000300a00 */
[----:B------:R-:W-:Y:S01]  /*24910*/  MOV R18, R20 ;  /* 0x0000001400127202 */ /* 0x000fe20000000f00 */
[----:B------:R-:W-:Y:S01]  /*24920*/  IMAD.MOV.U32 R19, RZ, RZ, R3 ;  /* 0x000000ffff137224 */ /* 0x000fe200078e0003 */
[----:B------:R-:W3:Y:S01]  /*24930*/  LDL.LU.64 R12, [R1+0x3b88] ;  /* 0x003b8800010c7983 */ /* 0x000ee20000300a00 */
[----:B0-----:R-:W-:Y:S11]  /*24940*/  MOV R16, R22 ;  /* 0x0000001600107202 */ /* 0x001ff60000000f00 */
[----:B------:R-:W-:Y:S02]  /*24950*/  @!UPT UIADD3 URZ, URZ, URZ, URZ ;  /* 0x0000003f3f3ff290 */ /* 0x000fe4000fffe03f */
[----:B------:R-:W-:Y:S04]  /*24960*/  STL.64 [R1+0x30], R4 ;  /* 0x0000300401007387 */ /* 0x000fe80000100a00 */
[----:B------:R-:W-:Y:S04]  /*24970*/  STL [R1+0x38], R6 ;  /* 0x0000380601007387 */ /* 0x000fe80000100800 */
[----:B------:R-:W4:Y:S04]  /*24980*/  LDL R20, [R1+0xf0] ;  /* 0x0000f00001147983 */ /* 0x000f280000100800 */
[----:B------:R-:W4:Y:S04]  /*24990*/  LDL R21, [R1+0xf4] ;  /* 0x0000f40001157983 */ /* 0x000f280000100800 */
[----:B------:R-:W-:Y:S04]  /*249a0*/  STL.64 [R1+0x3b18], R18 ;  /* 0x003b181201007387 */ /* 0x000fe80000100a00 */
[----:B------:R0:W-:Y:S04]  /*249b0*/  STL.64 [R1+0x3b10], R16 ;  /* 0x003b101001007387 */ /* 0x0001e80000100a00 */
[----:B0-----:R-:W3:Y:S04]  /*249c0*/  LDL.LU R16, [R1+0xb0] ;  /* 0x0000b00001107983 */ /* 0x001ee80000300800 */
[----:B------:R-:W3:Y:S02]  /*249d0*/  LDL.LU R17, [R1+0xb4] ;  /* 0x0000b40001117983 */ /* 0x000ee40000300800 */
[----:B---3--:R-:W-:Y:S11]  /*249e0*/  HMMA.16816.F32 R24, R12, R16, R24 ;  /* 0x000000100c18723c */ /* 0x008ff60000001818 */
[----:B------:R-:W-:Y:S11]  /*249f0*/  @!UPT UIADD3 URZ, URZ, URZ, URZ ;  /* 0x0000003f3f3ff290 */ /* 0x000ff6000fffe03f */
[----:B------:R-:W-:Y:S02]  /*24a00*/  @!UPT UIADD3 URZ, URZ, URZ, URZ ;  /* 0x0000003f3f3ff290 */ /* 0x000fe4000fffe03f */
[----:B------:R-:W-:Y:S01]  /*24a10*/  MOV R4, R26 ;  /* 0x0000001a00047202 */ /* 0x000fe20000000f00 */
[----:B------:R-:W-:Y:S01]  /*24a20*/  IMAD.MOV.U32 R3, RZ, RZ, R27 ;  /* 0x000000ffff037224 */ /* 0x000fe200078e001b */
[----:B------:R-:W-:Y:S01]  /*24a30*/  MOV R6, R24 ;  /* 0x0000001800067202 */ /* 0x000fe20000000f00 */
[----:B------:R-:W3:Y:S01]  /*24a40*/  LDL.LU.64 R26, [R1+0x3b80] ;  /* 0x003b8000011a7983 */ /* 0x000ee20000300a00 */
[----:B------:R-:W-:-:S03]  /*24a50*/  MOV R5, R25 ;  /* 0x0000001900057202 */ /* 0x000fc60000000f00 */
[----:B------:R-:W3:Y:S01]  /*24a60*/  LDL.LU.64 R24, [R1+0x3b78] ;  /* 0x003b780001187983 */ /* 0x000ee20000300a00 */
[----:B--2---:R-:W-:Y:S01]  /*24a70*/  MOV R23, R8 ;  /* 0x0000000800177202 */ /* 0x004fe20000000f00 */
[----:B------:R-:W-:Y:S01]  /*24a80*/  IMAD.MOV.U32 R29, RZ, RZ, R7 ;  /* 0x000000ffff1d7224 */ /* 0x000fe200078e0007 */
[----:B------:R-:W-:Y:S01]  /*24a90*/  MOV R22, R9 ;  /* 0x0000000900167202 */ /* 0x000fe20000000f00 */
[----:B------:R-:W-:Y:S04]  /*24aa0*/  STL [R1+0x3af0], R5 ;  /* 0x003af00501007387 */ /* 0x000fe80000100800 */
[----:B------:R-:W-:Y:S01]  /*24ab0*/  STL [R1+0x3aec], R6 ;  /* 0x003aec0601007387 */ /* 0x000fe20000100800 */
[C---:B---3--:R-:W-:Y:S11]  /*24ac0*/  HMMA.16816.F32 R24, R12.reuse, R8, R24 ;  /* 0x000000080c18723c */ /* 0x048ff60000001818 */
        /* <DEDUP_REMOVED lines=9> */
[----:B----4-:R0:W-:Y:S04]  /*24b60*/  STL.64 [R1+0x3b58], R20 ;  /* 0x003b581401007387 */ /* 0x0101e80000100a00 */
[----:B0-----:R-:W2:Y:S04]  /*24b70*/  LDL.LU.64 R20, [R1+0xd0] ;  /* 0x0000d00001147983 */ /* 0x001ea80000300a00 */
[----:B------:R-:W3:Y:S01]  /*24b80*/  LDL.LU.64 R22, [R1+0x3b60] ;  /* 0x003b600001167983 */ /* 0x000ee20000300a00 */
[----:B--2---:R-:W-:Y:S01]  /*24b90*/  HMMA.16816.F32 R24, R12, R20, R24 ;  /* 0x000000140c18723c */ /* 0x004fe20000001818 */
[----:B------:R-:W-:Y:S01]  /*24ba0*/  MOV R19, R20 ;  /* 0x0000001400137202 */ /* 0x000fe20000000f00 */
[----:B------:R-:W-:-:S02]  /*24bb0*/  IMAD.MOV.U32 R18, RZ, RZ, R21 ;  /* 0x000000ffff127224 */ /* 0x000fc400078e0015 */
[----:B------:R-:W2:Y:S11]  /*24bc0*/  LDL.LU.64 R20, [R1+0x3b58] ;  /* 0x003b580001147983 */ /* 0x000eb60000300a00 */
[----:B------:R-:W-:Y:S09]  /*24bd0*/  @!UPT UIADD3 URZ, URZ, URZ, URZ ;  /* 0x0000003f3f3ff290 */ /* 0x000ff2000fffe03f */
[----:B------:R-:W-:Y:S01]  /*24be0*/  MOV R0, R26 ;  /* 0x0000001a00007202 */ /* 0x000fe20000000f00 */
[----:B------:R-:W-:Y:S01]  /*24bf0*/  IMAD.MOV.U32 R8, RZ, RZ, R27 ;  /* 0x000000ffff087224 */ /* 0x000fe200078e001b */
[----:B------:R-:W-:Y:S01]  /*24c00*/  MOV R5, R24 ;  /* 0x0000001800057202 */ /* 0x000fe20000000f00 */
[----:B------:R-:W2:Y:S01]  /*24c10*/  LDL.LU.64 R26, [R1+0x3b50] ;  /* 0x003b5000011a7983 */ /* 0x000ea20000300a00 */
[----:B------:R-:W-:-:S03]  /*24c20*/  MOV R6, R25 ;  /* 0x0000001900067202 */ /* 0x000fc60000000f00 */
[----:B------:R-:W2:Y:S04]  /*24c30*/  LDL.LU.64 R24, [R1+0x3b48] ;  /* 0x003b480001187983 */ /* 0x000ea80000300a00 */
[----:B------:R-:W-:Y:S04]  /*24c40*/  STL.64 [R1+0x3b28], R10 ;  /* 0x003b280a01007387 */ /* 0x000fe80000100a00 */
[----:B------:R0:W-:Y:S04]  /*24c50*/  STL.64 [R1+0x3b20], R8 ;  /* 0x003b200801007387 */ /* 0x0001e80000100a00 */
[----:B0-----:R-:W4:Y:S04]  /*24c60*/  LDL.LU R8, [R1+0x20] ;  /* 0x0000200001087983 */ /* 0x001f280000300800 */
[----:B------:R-:W4:Y:S04]  /*24c70*/  LDL.LU R9, [R1+0x24] ;  /* 0x0000240001097983 */ /* 0x000f280000300800 */
[----:B------:R-:W4:Y:S04]  /*24c80*/  LDL.LU R10, [R1+0x28] ;  /* 0x00002800010a7983 */ /* 0x000f280000300800 */
[----:B------:R-:W4:Y:S04]  /*24c90*/  LDL.LU R11, [R1+0x2c] ;  /* 0x00002c00010b7983 */ /* 0x000f280000300800 */
[----:B------:R-:W-:Y:S04]  /*24ca0*/  STL.64 [R1+0x3b00], R6 ;  /* 0x003b000601007387 */ /* 0x000fe80000100a00 */
[----:B------:R3:W-:Y:S02]  /*24cb0*/  STL.64 [R1+0x3af8], R4 ;  /* 0x003af80401007387 */ /* 0x0007e40000100a00 */
[----:B---3--:R-:W-:-:S02]  /*24cc0*/  MOV R4, R23 ;  /* 0x0000001700047202 */ /* 0x008fc40000000f00 */
[----:B------:R-:W-:Y:S02]  /*24cd0*/  MOV R5, R22 ;  /* 0x0000001600057202 */ /* 0x000fe40000000f00 */
[----:B------:R-:W4:Y:S01]  /*24ce0*/  LDL.LU.64 R22, [R1+0x3b40] ;  /* 0x003b400001167983 */ /* 0x000f220000300a00 */
[----:B--2---:R-:W-:Y:S03]  /*24cf0*/  HMMA.16816.F32 R24, R12, R20, R24 ;  /* 0x000000140c18723c */ /* 0x004fe60000001818 */
[----:B------:R-:W4:Y:S04]  /*24d00*/  LDL.LU.64 R20, [R1+0x3b38] ;  /* 0x003b380001147983 */ /* 0x000f280000300a00 */
[----:B------:R-:W-:Y:S01]  /*24d10*/  MOV R12, R19 ;  /* 0x00000013000c7202 */ /* 0x000fe20000000f00 */
[----:B------:R-:W-:Y:S11]  /*24d20*/  IMAD.MOV.U32 R13, RZ, RZ, R18 ;  /* 0x000000ffff0d7224 */ /* 0x000ff600078e0012 */
[----:B------:R-:W-:Y:S04]  /*24d30*/  @!UPT UIADD3 URZ, URZ, URZ, URZ ;  /* 0x0000003f3f3ff290 */ /* 0x000fe8000fffe03f */
[----:B------:R0:W-:Y:S04]  /*24d40*/  STL.64 [R1+0x3aa8], R26 ;  /* 0x003aa81a01007387 */ /* 0x0001e80000100a00 */
[----:B------:R1:W-:Y:S01]  /*24d50*/  STL.64 [R1+0x3aa0], R24 ;  /* 0x003aa01801007387 */ /* 0x0003e20000100a00 */
[----:B0-----:R-:W-:-:S03]  /*24d60*/  MOV R27, R2 ;  /* 0x00000002001b7202 */ /* 0x001fc60000000f00 */
[----:B-1----:R-:W2:Y:S04]  /*24d70*/  LDL.LU R24, [R1] ;  /* 0x0000000001187983 */ /* 0x002ea80000300800 */
[----:B------:R-:W2:Y:S04]  /*24d80*/  LDL.LU R25, [R1+0x4] ;  /* 0x0000040001197983 */ /* 0x000ea80000300800 */
[----:B------:R-:W2:Y:S04]  /*24d90*/  LDL.LU R26, [R1+0x8] ;  /* 0x00000800011a7983 */ /* 0x000ea80000300800 */
[----:B------:R-:W3:Y:S01]  /*24da0*/  LDL.LU R2, [R1+0x3b30] ;  /* 0x003b300001027983 */ /* 0x000ee20000300800 */
[C---:B----4-:R-:W-:Y:S03]  /*24db0*/  HMMA.16816.F32 R16, R20.reuse, R16, R8 ;  /* 0x000000101410723c */ /* 0x050fe60000001808 */
[----:B------:R-:W4:Y:S04]  /*24dc0*/  LDL.LU.64 R10, [R1+0x3b28] ;  /* 0x003b2800010a7983 */ /* 0x000f280000300a00 */
[----:B------:R-:W3:Y:S11]  /*24dd0*/  LDL.LU.64 R8, [R1+0x3b20] ;  /* 0x003b200001087983 */ /* 0x000ef60000300a00 */
[----:B------:R-:W-:Y:S05]  /*24de0*/  @!UPT UIADD3 URZ, URZ, URZ, URZ ;  /* 0x0000003f3f3ff290 */ /* 0x000fea000fffe03f */
[----:B------:R-:W-:Y:S04]  /*24df0*/  STL.64 [R1+0x20], R16 ;  /* 0x0000201001007387 */ /* 0x000fe80000100a00 */
[----:B------:R0:W-:Y:S04]  /*24e00*/  STL.64 [R1+0x28], R18 ;  /* 0x0000281201007387 */ /* 0x0001e80000100a00 */
[----:B0-----:R-:W3:Y:S04]  /*24e10*/  LDL.LU.64 R18, [R1+0x3b18] ;  /* 0x003b180001127983 */ /* 0x001ee80000300a00 */
[----:B------:R-:W3:Y:S01]  /*24e20*/  LDL.LU.64 R16, [R1+0x3b10] ;  /* 0x003b100001107983 */ /* 0x000ee20000300a00 */
[C---:B--2---:R-:W-:Y:S03]  /*24e30*/  HMMA.16816.F32 R24, R20.reuse, R12, R24 ;  /* 0x0000000c1418723c */ /* 0x044fe60000001818 */
[----:B------:R-:W0:Y:S05]  /*24e40*/  LDSM.16.MT88.4 R12, [R28+0x22800] ;  /* 0x022800001c0c783b */ /* 0x000e2a0000004200 */
[----:B---3--:R-:W-:Y:S01]  /*24e50*/  HMMA.16816.F32 R4, R20, R4, R16 ;  /* 0x000000041404723c */ /* 0x008fe20000001810 */
[----:B------:R-:W2:Y:S11]  /*24e60*/  LDL.LU R16, [R1+0x3b08] ;  /* 0x003b080001107983 */ /* 0x000eb60000300800 */
[----:B------:R-:W-:Y:S11]  /*24e70*/  @!UPT UIADD3 URZ, URZ, URZ, URZ ;  /* 0x0000003f3f3ff290 */ /* 0x000ff6000fffe03f */
[----:B------:R1:W-:Y:S01]  /*24e80*/  STL [R1+0x1c], R7 ;  /* 0x00001c0701007387 */ /* 0x0003e20000100800 */
[----:B------:R-:W-:Y:S01]  /*24e90*/  IMAD.MOV.U32 R19, RZ, RZ, R6 ;  /* 0x000000ffff137224 */ /* 0x000fe200078e0006 */
[----:B------:R-:W-:Y:S02]  /*24ea0*/  MOV R17, R4 ;  /* 0x0000000400117202 */ /* 0x000fe40000000f00 */
[----:B------:R-:W-:Y:S01]  /*24eb0*/  MOV R18, R5 ;  /* 0x0000000500127202 */ /* 0x000fe20000000f00 */
[----:B-1----:R-:W3:Y:S04]  /*24ec0*/  LDL.LU.64 R6, [R1+0x3b00] ;  /* 0x003b000001067983 */ /* 0x002ee80000300a00 */
[----:B------:R-:W3:Y:S04]  /*24ed0*/  LDL.LU.64 R4, [R1+0x3af8] ;  /* 0x003af80001047983 */ /* 0x000ee80000300a00 */
[----:B------:R-:W-:Y:S04]  /*24ee0*/  STL.64 [R1+0x3a98], R18 ;  /* 0x003a981201007387 */ /* 0x000fe80000100a00 */
[----:B--2---:R1:W-:Y:S04]  /*24ef0*/  STL.64 [R1+0x3a90], R16 ;  /* 0x003a901001007387 */ /* 0x0043e80000100a00 */
[----:B-1----:R-:W2:Y:S04]  /*24f00*/  LDL.LU.64 R16, [R1+0xf0] ;  /* 0x0000f00001107983 */ /* 0x002ea80000300a00 */
[----:B------:R-:W2:Y:S04]  /*24f10*/  LDL.LU.64 R18, [R1+0xf8] ;  /* 0x0000f80001127983 */ /* 0x000ea80000300a00 */
[----:B------:R-:W-:Y:S04]  /*24f20*/  STL [R1+0x3a78], R28 ;  /* 0x003a781c01007387 */ /* 0x000fe80000100800 */
[----:B------:R-:W-:Y:S04]  /*24f30*/  STL.64 [R1], R24 ;  /* 0x0000001801007387 */ /* 0x000fe80000100a00 */
[----:B------:R-:W-:Y:S04]  /*24f40*/  STL.64 [R1+0x8], R26 ;  /* 0x0000081a01007387 */ /* 0x000fe80000100a00 */
[----:B------:R-:W1:Y:S04]  /*24f50*/  LDSM.16.M88.4 R24, [R2+0x100] ;  /* 0x000100000218783b */ /* 0x000e680000000200 */
[----:B0-----:R0:W-:Y:S04]  /*24f60*/  STL.64 [R1+0x3a30], R14 ;  /* 0x003a300e01007387 */ /* 0x0011e80000100a00 */
[----:B------:R3:W-:Y:S01]  /*24f70*/  STL.64 [R1+0x3a28], R12 ;  /* 0x003a280c01007387 */ /* 0x0007e20000100a00 */
[----:B0-----:R-:W-:-:S03]  /*24f80*/  MOV R15, R29 ;  /* 0x0000001d000f7202 */ /* 0x001fc60000000f00 */
[----:B---3--:R-:W2:Y:S04]  /*24f90*/  LDL.LU R12, [R1+0x30] ;  /* 0x00003000010c7983 */ /* 0x008ea80000300800 */
[----:B------:R-:W2:Y:S04]  /*24fa0*/  LDL.LU R13, [R1+0x34] ;  /* 0x00003400010d7983 */ /* 0x000ea80000300800 */
[----:B------:R-:W2:Y:S04]  /*24fb0*/  LDL.LU R14, [R1+0x38] ;  /* 0x00003800010e7983 */ /* 0x000ea80000300800 */
[----:B-1----:R0:W-:Y:S01]  /*24fc0*/  STL.64 [R1+0x70], R24 ;  /* 0x0000701801007387 */ /* 0x0021e20000100a00 */
[----:B------:R-:W-:-:S03]  /*24fd0*/  MOV R29, R25 ;  /* 0x00000019001d7202 */ /* 0x000fc60000000f00 */
[----:B------:R1:W-:Y:S01]  /*24fe0*/  STL.64 [R1+0x78], R26 ;  /* 0x0000781a01007387 */ /* 0x0003e20000100a00 */
[----:B0-----:R-:W-:Y:S01]  /*24ff0*/  MOV R24, R5 ;  /* 0x0000000500187202 */ /* 0x001fe20000000f00 */
[----:B------:R-:W-:Y:S02]  /*25000*/  IMAD.MOV.U32 R25, RZ, RZ, R6 ;  /* 0x000000ffff197224 */ /* 0x000fe400078e0006 */
[----:B------:R-:W3:Y:S04]  /*25010*/  LDL.LU R5, [R1+0x3af0] ;  /* 0x003af00001057983 */ /* 0x000ee80000300800 */
[----:B------:R-:W2:Y:S01]  /*25020*/  LDL.LU R6, [R1+0x3aec] ;  /* 0x003aec0001067983 */ /* 0x000ea20000300800 */
[----:B-1----:R-:W-:-:S03]  /*25030*/  MOV R26, R0 ;  /* 0x00000000001a7202 */ /* 0x002fc60000000f00 */
[----:B------:R-:W2:Y:S01]  /*25040*/  LDL.LU R0, [R1+0x3ae8] ;  /* 0x003ae80001007983 */ /* 0x000ea20000300800 */
[----:B------:R-:W-:-:S03]  /*25050*/  MOV R27, R8 ;  /* 0x00000008001b7202 */ /* 0x000fc60000000f00 */
[----:B------:R-:W2:Y:S04]  /*25060*/  LDL.LU R8, [R1+0x3ae4] ;  /* 0x003ae40001087983 */ /* 0x000ea80000300800 */
[----:B------:R4:W-:Y:S04]  /*25070*/  STL.64 [R1+0x3ac0], R26 ;  /* 0x003ac01a01007387 */ /* 0x0009e80000100a00 */
[----:B------:R0:W-:Y:S01]  /*25080*/  STL.64 [R1+0x3ab8], R24 ;  /* 0x003ab81801007387 */ /* 0x0001e20000100a00 */
[----:B----4-:R-:W-:Y:S02]  /*25090*/  MOV R26, R11 ;  /* 0x0000000b001a7202 */ /* 0x010fe40000000f00 */
[----:B------:R-:W-:-:S02]  /*250a0*/  MOV R27, R7 ;  /* 0x00000007001b7202 */ /* 0x000fc40000000f00 */
[----:B0-----:R-:W-:Y:S01]  /*250b0*/  MOV R24, R9 ;  /* 0x0000000900187202 */ /* 0x001fe20000000f00 */
[----:B------:R-:W-:Y:S01]  /*250c0*/  IMAD.MOV.U32 R25, RZ, RZ, R10 ;  /* 0x000000ffff197224 */ /* 0x000fe200078e000a */
[----:B------:R-:W4:Y:S04]  /*250d0*/  LDL.LU R9, [R1+0x3ae0] ;  /* 0x003ae00001097983 */ /* 0x000f280000300800 */
[----:B------:R-:W4:Y:S04]  /*250e0*/  LDL.LU R10, [R1+0x3adc] ;  /* 0x003adc00010a7983 */ /* 0x000f280000300800 */
[----:B------:R-:W4:Y:S04]  /*250f0*/  LDL.LU R11, [R1+0x3ad8] ;  /* 0x003ad800010b7983 */ /* 0x000f280000300800 */
[----:B------:R0:W-:Y:S04]  /*25100*/  STL.64 [R1+0x3ad0], R26 ;  /* 0x003ad01a01007387 */ /* 0x0001e80000100a00 */
[----:B------:R3:W-:Y:S01]  /*25110*/  STL.64 [R1+0x3ac8], R24 ;  /* 0x003ac81801007387 */ /* 0x0007e20000100a00 */
[----:B0-----:R-:W-:-:S03]  /*25120*/  MOV R26, R4 ;  /* 0x00000004001a7202 */ /* 0x001fc60000000f00 */
[----:B------:R-:W-:Y:S01]  /*25130*/  STL [R1+0x3a7c], R29 ;  /* 0x003a7c1d01007387 */ /* 0x000fe20000100800 */
[----:B---3--:R-:W-:Y:S01]  /*25140*/  IMAD.MOV.U32 R25, RZ, RZ, R5 ;  /* 0x000000ffff197224 */ /* 0x008fe200078e0005 */
[----:B--2---:R-:W-:Y:S02]  /*25150*/  MOV R24, R6 ;  /* 0x0000000600187202 */ /* 0x004fe40000000f00 */
[----:B------:R-:W0:Y:S04]  /*25160*/  LDSM.16.M88.4 R4, [R2+0x8100] ;  /* 0x008100000204783b */ /* 0x000e280000000200 */
[----:B0-----:R-:W-:Y:S04]  /*25170*/  STL.64 [R1+0x80], R4 ;  /* 0x0000800401007387 */ /* 0x001fe80000100a00 */
[----:B------:R-:W-:Y:S04]  /*25180*/  STL.64 [R1+0x88], R6 ;  /* 0x0000880601007387 */ /* 0x000fe80000100a00 */
        /* <DEDUP_REMOVED lines=9> */
[----:B0-----:R-:W-:Y:S04]  /*25220*/  STL [R1+0x39f4], R4 ;  /* 0x0039f40401007387 */ /* 0x001fe80000100800 */
[----:B------:R-:W-:Y:S04]  /*25230*/  STL [R1+0x39f0], R5 ;  /* 0x0039f00501007387 */ /* 0x000fe80000100800 */
[----:B------:R-:W-:Y:S04]  /*25240*/  STL [R1+0x39d8], R6 ;  /* 0x0039d80601007387 */ /* 0x000fe80000100800 */
[----:B------:R-:W-:Y:S04]  /*25250*/  STL [R1+0x39d4], R7 ;  /* 0x0039d40701007387 */ /* 0x000fe80000100800 */
[----:B------:R-:W4:Y:S01]  /*25260*/  LDL.LU.64 R22, [R1+0xb8] ;  /* 0x0000b80001167983 */ /* 0x000f220000300a00 */
[----:B------:R-:W-:-:S03]  /*25270*/  MOV R27, R3 ;  /* 0x00000003001b7202 */ /* 0x000fc60000000f00 */
[----:B------:R0:W-:Y:S04]  /*25280*/  STL.64 [R1+0x3ab0], R18 ;  /* 0x003ab01201007387 */ /* 0x0001e80000100a00 */
[----:B0-----:R-:W2:Y:S04]  /*25290*/  LDL.LU.64 R18, [R1+0xd8] ;  /* 0x0000d80001127983 */ /* 0x001ea80000300a00 */
[----:B------:R0:W-:Y:S04]  /*252a0*/  STL.64 [R1+0x3a40], R14 ;  /* 0x003a400e01007387 */ /* 0x0001e80000100a00 */
[----:B------:R-:W-:Y:S04]  /*252b0*/  STL.64 [R1+0x3a38], R12 ;  /* 0x003a380c01007387 */ /* 0x000fe80000100a00 */
[----:B0-----:R-:W3:Y:S01]  /*252c0*/  LDL.LU.64 R14, [R1+0xc8] ;  /* 0x0000c800010e7983 */ /* 0x001ee20000300a00 */
[C---:B----4-:R-:W-:Y:S01]  /*252d0*/  HMMA.16816.F32 R24, R8.reuse, R22, R24 ;  /* 0x000000160818723c */ /* 0x050fe20000001818 */
[----:B------:R-:W-:Y:S01]  /*252e0*/  MOV R7, R22 ;  /* 0x0000001600077202 */ /* 0x000fe20000000f00 */
[----:B------:R-:W-:Y:S11]  /*252f0*/  IMAD.MOV.U32 R6, RZ, RZ, R23 ;  /* 0x000000ffff067224 */ /* 0x000ff600078e0017 */
[----:B------:R-:W-:Y:S10]  /*25300*/  @!UPT UIADD3 URZ, URZ, URZ, URZ ;  /* 0x0000003f3f3ff290 */ /* 0x000ff4000fffe03f */
[----:B------:R0:W-:Y:S01]  /*25310*/  STL [R1+0x40], R24 ;  /* 0x0000401801007387 */ /* 0x0001e20000100800 */
[----:B------:R-:W-:Y:S02]  /*25320*/  MOV R22, R26 ;  /* 0x0000001a00167202 */ /* 0x000fe40000000f00 */
[----:B------:R-:W-:Y:S02]  /*25330*/  MOV R3, R27 ;  /* 0x0000001b00037202 */ /* 0x000fe40000000f00 */
[----:B------:R-:W-:Y:S01]  /*25340*/  MOV R23, R25 ;  /* 0x0000001900177202 */ /* 0x000fe20000000f00 */
[----:B------:R-:W4:Y:S04]  /*25350*/  LDL.LU.64 R26, [R1+0x3ad0] ;  /* 0x003ad000011a7983 */ /* 0x000f280000300a00 */
[----:B0-----:R-:W4:Y:S01]  /*25360*/  LDL.LU.64 R24, [R1+0x3ac8] ;  /* 0x003ac80001187983 */ /* 0x001f220000300a00 */
[----:B---3--:R-:W-:Y:S01]  /*25370*/  IMAD.MOV.U32 R4, RZ, RZ, R14 ;  /* 0x000000ffff047224 */ /* 0x008fe200078e000e */
[----:B------:R-:W-:Y:S01]  /*25380*/  MOV R2, R15 ;  /* 0x0000000f00027202 */ /* 0x000fe20000000f00 */
[C---:B----4-:R-:W-:Y:S11]  /*25390*/  HMMA.16816.F32 R24, R8.reuse, R14, R24 ;  /* 0x0000000e0818723c */ /* 0x050ff60000001818 */
[----:B------:R-:W-:Y:S11]  /*253a0*/  @!UPT UIADD3 URZ, URZ, URZ, URZ ;  /* 0x0000003f3f3ff290 */ /* 0x000ff6000fffe03f */
[----:B------:R-:W-:Y:S01]  /*253b0*/  @!UPT UIADD3 URZ, URZ, URZ, URZ ;  /* 0x0000003f3f3ff290 */ /* 0x000fe2000fffe03f */
[----:B------:R-:W-:Y:S04]  /*253c0*/  STL.64 [R1+0x50], R24 ;  /* 0x0000501801007387 */ /* 0x000fe80000100a00 */
[----:B------:R0:W-:Y:S04]  /*253d0*/  STL.64 [R1+0x58], R26 ;  /* 0x0000581a01007387 */ /* 0x0001e80000100a00 */
[----:B0-----:R-:W3:Y:S04]  /*253e0*/  LDL.LU.64 R26, [R1+0x3ac0] ;  /* 0x003ac000011a7983 */ /* 0x001ee80000300a00 */
[----:B------:R-:W3:Y:S04]  /*253f0*/  LDL.LU.64 R24, [R1+0x3ab8] ;  /* 0x003ab80001187983 */ /* 0x000ee80000300a00 */
[----:B------:R-:W4:Y:S04]  /*25400*/  LDL.LU R12, [R1] ;  /* 0x00000000010c7983 */ /* 0x000f280000300800 */
[----:B------:R-:W4:Y:S04]  /*25410*/  LDL.LU R13, [R1+0x4] ;  /* 0x00000400010d7983 */ /* 0x000f280000300800 */
[----:B------:R-:W4:Y:S04]  /*25420*/  LDL.LU R14, [R1+0x8] ;  /* 0x00000800010e7983 */ /* 0x000f280000300800 */
[----:B------:R-:W4:Y:S01]  /*25430*/  LDL.LU R15, [R1+0xc] ;  /* 0x00000c00010f7983 */ /* 0x000f220000300800 */
[----:B--2---:R-:W-:Y:S01]  /*25440*/  IMAD.MOV.U32 R29, RZ, RZ, R18 ;  /* 0x000000ffff1d7224 */ /* 0x004fe200078e0012 */
[----:B------:R-:W-:Y:S01]  /*25450*/  MOV R28, R19 ;  /* 0x00000013001c7202 */ /* 0x000fe20000000f00 */
[----:B---3--:R-:W-:Y:S01]  /*25460*/  HMMA.16816.F32 R24, R8, R18, R24 ;  /* 0x000000120818723c */ /* 0x008fe20000001818 */
[----:B----4-:R0:W-:Y:S04]  /*25470*/  STL.64 [R1+0x3a50], R14 ;  /* 0x003a500e01007387 */ /* 0x0101e80000100a00 */
[----:B------:R1:W-:Y:S04]  /*25480*/  STL.64 [R1+0x3a48], R12 ;  /* 0x003a480c01007387 */ /* 0x0003e80000100a00 */
[----:B------:R-:W2:Y:S11]  /*25490*/  LDL.LU.64 R18, [R1+0x3ab0] ;  /* 0x003ab00001127983 */ /* 0x000eb60000300a00 */
[----:B------:R-:W-:Y:S04]  /*254a0*/  @!UPT UIADD3 URZ, URZ, URZ, URZ ;  /* 0x0000003f3f3ff290 */ /* 0x000fe8000fffe03f */
[----:B------:R-:W-:Y:S02]  /*254b0*/  MOV R5, R25 ;  /* 0x0000001900057202 */ /* 0x000fe40000000f00 */
[----:B0-----:R-:W-:Y:S01]  /*254c0*/  MOV R14, R4 ;  /* 0x00000004000e7202 */ /* 0x001fe20000000f00 */
[----:B------:R-:W-:Y:S01]  /*254d0*/  IMAD.MOV.U32 R4, RZ, RZ, R26 ;  /* 0x000000ffff047224 */ /* 0x000fe200078e001a */
[----:B------:R-:W-:Y:S02]  /*254e0*/  MOV R15, R2 ;  /* 0x00000002000f7202 */ /* 0x000fe40000000f00 */
[----:B------:R-:W-:Y:S02]  /*254f0*/  MOV R2, R27 ;  /* 0x0000001b00027202 */ /* 0x000fe40000000f00 */
[----:B-1----:R-:W-:Y:S01]  /*25500*/  MOV R12, R24 ;  /* 0x00000018000c7202 */ /* 0x002fe20000000f00 */
[----:B------:R-:W3:Y:S04]  /*25510*/  LDL.LU.64 R26, [R1+0x3aa8] ;  /* 0x003aa800011a7983 */ /* 0x000ee80000300a00 */
[----:B------:R-:W3:Y:S04]  /*25520*/  LDL.LU.64 R24, [R1+0x3aa0] ;  /* 0x003aa00001187983 */ /* 0x000ee80000300a00 */
[----:B------:R-:W-:Y:S04]  /*25530*/  STL.64 [R1+0x3a70], R14 ;  /* 0x003a700e01007387 */ /* 0x000fe80000100a00 */
[----:B------:R0:W-:Y:S04]  /*25540*/  STL [R1+0x3a68], R12 ;  /* 0x003a680c01007387 */ /* 0x0001e80000100800 */
[----:B0-----:R-:W4:Y:S04]  /*25550*/  LDL.LU R12, [R1+0x20] ;  /* 0x00002000010c7983 */ /* 0x001f280000300800 */
[----:B------:R-:W4:Y:S04]  /*25560*/  LDL.LU R13, [R1+0x24] ;  /* 0x00002400010d7983 */ /* 0x000f280000300800 */
[----:B------:R-:W4:Y:S04]  /*25570*/  LDL.LU R14, [R1+0x28] ;  /* 0x00002800010e7983 */ /* 0x000f280000300800 */
[----:B------:R-:W4:Y:S01]  /*25580*/  LDL.LU R15, [R1+0x2c] ;  /* 0x00002c00010f7983 */ /* 0x000f220000300800 */
[----:B--2---:R-:W-:-:S02]  /*25590*/  MOV R21, R18 ;  /* 0x0000001200157202 */ /* 0x004fc40000000f00 */
[----:B------:R-:W-:Y:S01]  /*255a0*/  MOV R20, R19 ;  /* 0x0000001300147202 */ /* 0x000fe20000000f00 */
[----:B---3--:R-:W-:Y:S01]  /*255b0*/  HMMA.16816.F32 R24, R8, R18, R24 ;  /* 0x000000120818723c */ /* 0x008fe20000001818 */
[----:B------:R-:W2:Y:S04]  /*255c0*/  LDL.LU.64 R18, [R1+0x3a98] ;  /* 0x003a980001127983 */ /* 0x000ea80000300a00 */
[----:B------:R-:W3:Y:S04]  /*255d0*/  LDL.LU.64 R16, [R1+0x3a90] ;  /* 0x003a900001107983 */ /* 0x000ee80000300a00 */
[----:B------:R-:W-:Y:S04]  /*255e0*/  STL.64 [R1+0x3a60], R22 ;  /* 0x003a601601007387 */ /* 0x000fe80000100a00 */
[----:B------:R2:W-:Y:S02]  /*255f0*/  STL.64 [R1+0x3a58], R20 ;  /* 0x003a581401007387 */ /* 0x0005e40000100a00 */
[----:B--2---:R-:W-:-:S02]  /*25600*/  MOV R21, R18 ;  /* 0x0000001200157202 */ /* 0x004fc40000000f00 */
[----:B------:R-:W-:Y:S01]  /*25610*/  MOV R22, R19 ;  /* 0x0000001300167202 */ /* 0x000fe20000000f00 */
[----:B---3--:R-:W-:Y:S02]  /*25620*/  IMAD.MOV.U32 R20, RZ, RZ, R17 ;  /* 0x000000ffff147224 */ /* 0x008fe400078e0011 */
[----:B------:R-:W4:Y:S04]  /*25630*/  LDL.LU R17, [R1+0x3a88] ;  /* 0x003a880001117983 */ /* 0x000f280000300800 */
[----:B------:R-:W4:Y:S04]  /*25640*/  LDL.LU R18, [R1+0x3a84] ;  /* 0x003a840001127983 */ /* 0x000f280000300800 */
[----:B------:R-:W4:Y:S01]  /*25650*/  LDL.LU R19, [R1+0x3a80] ;  /* 0x003a800001137983 */ /* 0x000f220000300800 */
[----:B------:R-:W-:Y:S01]  /*25660*/  MOV R10, R29 ;  /* 0x0000001d000a7202 */ /* 0x000fe20000000f00 */
[----:B------:R-:W-:-:S02]  /*25670*/  IMAD.MOV.U32 R11, RZ, RZ, R28 ;  /* 0x000000ffff0b7224 */ /* 0x000fc400078e001c */
[----:B------:R-:W2:Y:S04]  /*25680*/  LDL.LU R23, [R1+0x1c] ;  /* 0x00001c0001177983 */ /* 0x000ea80000300800 */
[----:B------:R-:W3:Y:S04]  /*25690*/  LDL.LU R29, [R1+0x3a7c] ;  /* 0x003a7c00011d7983 */ /* 0x000ee80000300800 */
[----:B------:R-:W2:Y:S04]  /*256a0*/  LDL.LU R28, [R1+0x3a78] ;  /* 0x003a7800011c7983 */ /* 0x000ea80000300800 */
[----:B------:R0:W-:Y:S04]  /*256b0*/  STL.64 [R1+0x3a00], R26 ;  /* 0x003a001a01007387 */ /* 0x0001e80000100a00 */
[----:B------:R4:W-:Y:S01]  /*256c0*/  STL.64 [R1+0x39f8], R24 ;  /* 0x0039f81801007387 */ /* 0x0009e20000100a00 */
[----:B0-----:R-:W-:-:S02]  /*256d0*/  MOV R26, R7 ;  /* 0x00000007001a7202 */ /* 0x001fc40000000f00 */
[----:B------:R-:W-:-:S07]  /*256e0*/  MOV R27, R6 ;  /* 0x00000006001b7202 */ /* 0x000fce0000000f00 */
[----:B----4-:R-:W-:Y:S01]  /*256f0*/  HMMA.16816.F32 R24, R16, R26, R12 ;  /* 0x0000001a1018723c */ /* 0x010fe2000000180c */
[----:B------:R-:W2:Y:S04]  /*25700*/  LDL.LU.64 R14, [R1+0x3a70] ;  /* 0x003a7000010e7983 */ /* 0x000ea80000300a00 */
[----:B------:R-:W4:Y:S11]  /*25710*/  LDL.LU R12, [R1+0x3a68] ;  /* 0x003a6800010c7983 */ /* 0x000f360000300800 */
[----:B------:R-:W-:Y:S07]  /*25720*/  @!UPT UIADD3 URZ, URZ, URZ, URZ ;  /* 0x0000003f3f3ff290 */ /* 0x000fee000fffe03f */
[----:B------:R0:W-:Y:S01]  /*25730*/  STL.64 [R1+0x20], R24 ;  /* 0x0000201801007387 */ /* 0x0001e20000100a00 */
[----:B------:R-:W-:Y:S01]  /*25740*/  MOV R7, R26 ;  /* 0x0000001a00077202 */ /* 0x000fe20000000f00 */
[----:B------:R-:W-:Y:S01]  /*25750*/  IMAD.MOV.U32 R6, RZ, RZ, R27 ;  /* 0x000000ffff067224 */ /* 0x000fe200078e001b */
[----:B------:R-:W-:Y:S01]  /*25760*/  MOV R26, R4 ;  /* 0x00000004001a7202 */ /* 0x000fe20000000f00 */
[----:B------:R-:W-:Y:S01]  /*25770*/  IMAD.MOV.U32 R27, RZ, RZ, R2 ;  /* 0x000000ffff1b7224 */ /* 0x000fe200078e0002 */
[----:B0-----:R-:W-:-:S04]  /*25780*/  MOV R25, R5 ;  /* 0x0000000500197202 */ /* 0x001fc80000000f00 */
[----:B------:R-:W-:Y:S01]  /*25790*/  STL.64 [R1+0x3a10], R26 ;  /* 0x003a101a01007387 */ /* 0x000fe20000100a00 */
[----:B----4-:R-:W-:Y:S02]  /*257a0*/  MOV R24, R12 ;  /* 0x0000000c00187202 */ /* 0x010fe40000000f00 */
[----:B--2---:R-:W-:Y:S03]  /*257b0*/  HMMA.16816.F32 R12, R16, R14, R20 ;  /* 0x0000000e100c723c */ /* 0x004fe60000001814 */
[----:B------:R0:W-:Y:S04]  /*257c0*/  STL.64 [R1+0x3a08], R24 ;  /* 0x003a081801007387 */ /* 0x0001e80000100a00 */
[----:B0-----:R-:W2:Y:S01]  /*257d0*/  LDL R24, [R1+0x70] ;  /* 0x0000700001187983 */ /* 0x001ea20000100800 */
[----:B---3--:R-:W-:-:S03]  /*257e0*/  MOV R25, R29 ;  /* 0x0000001d00197202 */ /* 0x008fc60000000f00 */
[----:B------:R-:W3:Y:S04]  /*257f0*/  LDL.LU.64 R22, [R1+0x3a60] ;  /* 0x003a600001167983 */ /* 0x000ee80000300a00 */
[----:B------:R-:W4:Y:S09]  /*25800*/  LDL.LU.64 R20, [R1+0x3a58] ;  /* 0x003a580001147983 */ /* 0x000f320000300a00 */
[----:B------:R-:W-:Y:S01]  /*25810*/  IMAD.MOV.U32 R29, RZ, RZ, R14 ;  /* 0x000000ffff1d7224 */ /* 0x000fe200078e000e */
[----:B------:R-:W-:-:S02]  /*25820*/  MOV R2, R15 ;  /* 0x0000000f00027202 */ /* 0x000fc40000000f00 */
[----:B------:R-:W-:Y:S01]  /*25830*/  MOV R4, R12 ;  /* 0x0000000c00047202 */ /* 0x000fe20000000f00 */
[----:B------:R-:W2:Y:S01]  /*25840*/  LDL.LU.64 R14, [R1+0x3a50] ;  /* 0x003a5000010e7983 */ /* 0x000ea20000300a00 */
[----:B------:R-:W-:-:S03]  /*25850*/  MOV R5, R13 ;  /* 0x0000000d00057202 */ /* 0x000fc60000000f00 */
[----:B------:R-:W2:Y:S04]  /*25860*/  LDL.LU.64 R12, [R1+0x3a48] ;  /* 0x003a4800010c7983 */ /* 0x000ea80000300a00 */
[----:B------:R-:W-:Y:S04]  /*25870*/  STL.64 [R1+0x3a20], R6 ;  /* 0x003a200601007387 */ /* 0x000fe80000100a00 */
[----:B------:R0:W-:Y:S04]  /*25880*/  STL.64 [R1+0x3a18], R4 ;  /* 0x003a180401007387 */ /* 0x0001e80000100a00 */
[----:B0-----:R-:W3:Y:S01]  /*25890*/  LDL.LU R4, [R1+0x40] ;  /* 0x0000400001047983 */ /* 0x001ee20000300800 */
[----:B------:R-:W-:Y:S01]  /*258a0*/  IMAD.MOV.U32 R7, RZ, RZ, R3 ;  /* 0x000000ffff077224 */ /* 0x000fe200078e0003 */
[----:B--2---:R-:W-:Y:S02]  /*258b0*/  HMMA.16816.F32 R8, R16, R10, R12 ;  /* 0x0000000a1008723c */ /* 0x004fe4000000180c */
[----:B------:R-:W2:Y:S04]  /*258c0*/  LDL.LU.64 R14, [R1+0x3a40] ;  /* 0x003a4000010e7983 */ /* 0x000ea80000300a00 */
[----:B------:R-:W2:Y:S11]  /*258d0*/  LDL.LU.64 R12, [R1+0x3a38] ;  /* 0x003a3800010c7983 */ /* 0x000eb60000300a00 */
[----:B------:R-:W-:Y:S06]  /*258e0*/  @!UPT UIADD3 URZ, URZ, URZ, URZ ;  /* 0x0000003f3f3ff290 */ /* 0x000fec000fffe03f */
[----:B------:R-:W-:Y:S01]  /*258f0*/  STL.64 [R1], R8 ;  /* 0x0000000801007387 */ /* 0x000fe20000100a00 */
[----:B------:R-:W-:-:S03]  /*25900*/  MOV R3, R11 ;  /* 0x0000000b00037202 */ /* 0x000fc60000000f00 */
[----:B------:R-:W-:Y:S04]  /*25910*/  STL [R1+0x8], R10 ;  /* 0x0000080a01007387 */ /* 0x000fe80000100800 */
[----:B------:R-:W0:Y:S01]  /*25920*/  LDSM.16.MT88.4 R8, [R28+0x22c00] ;  /* 0x022c00001c08783b */ /* 0x000e220000004200 */
[----:B---3--:R-:W-:Y:S02]  /*25930*/  MOV R5, R23 ;  /* 0x0000001700057202 */ /* 0x008fe40000000f00 */
[----:B------:R-:W-:Y:S01]  /*25940*/  MOV R6, R22 ;  /* 0x0000001600067202 */ /* 0x000fe20000000f00 */
[----:B0-----:R4:W-:Y:S02]  /*25950*/  STL.64 [R1+0x39a0], R10 ;  /* 0x0039a00a01007387 */ /* 0x0019e40000100a00 */
[----:B----4-:R-:W-:-:S02]  /*25960*/  MOV R10, R21 ;  /* 0x00000015000a7202 */ /* 0x010fc40000000f00 */
[----:B------:R-:W-:Y:S02]  /*25970*/  MOV R11, R20 ;  /* 0x00000014000b7202 */ /* 0x000fe40000000f00 */
[----:B------:R-:W0:Y:S04]  /*25980*/  LDSM.16.MT88.4 R20, [R0+0x22c00] ;  /* 0x022c00000014783b */ /* 0x000e280000004200 */
[----:B------:R-:W-:Y:S04]  /*25990*/  STL.64 [R1+0x3998], R8 ;  /* 0x0039980801007387 */ /* 0x000fe80000100a00 */
[----:B0-----:R-:W-:Y:S04]  /*259a0*/  STL [R1+0x3944], R22 ;  /* 0x0039441601007387 */ /* 0x001fe80000100800 */
[----:B------:R-:W-:Y:S04]  /*259b0*/  STL [R1+0x3940], R23 ;  /* 0x0039401701007387 */ /* 0x000fe80000100800 */
[----:B------:R0:W-:Y:S04]  /*259c0*/  STL.64 [R1+0x3970], R20 ;  /* 0x0039701401007387 */ /* 0x0001e80000100a00 */
[----:B0-----:R-:W3:Y:S04]  /*259d0*/  LDL.LU R20, [R1+0x50] ;  /* 0x0000500001147983 */ /* 0x001ee80000300800 */
[----:B------:R-:W3:Y:S04]  /*259e0*/  LDL.LU R21, [R1+0x54] ;  /* 0x0000540001157983 */ /* 0x000ee80000300800 */
[----:B------:R-:W3:Y:S04]  /*259f0*/  LDL.LU R22, [R1+0x58] ;  /* 0x0000580001167983 */ /* 0x000ee80000300800 */
[----:B------:R-:W3:Y:S01]  /*25a00*/  LDL.LU R23, [R1+0x5c] ;  /* 0x00005c0001177983 */ /* 0x000ee20000300800 */
[----:B--2---:R-:W-:Y:S03]  /*25a10*/  HMMA.16816.F32 R8, R16, R10, R12 ;  /* 0x0000000a1008723c */ /* 0x004fe6000000180c */
[----:B------:R-:W2:Y:S04]  /*25a20*/  LDL.LU.64 R14, [R1+0x3a30] ;  /* 0x003a3000010e7983 */ /* 0x000ea80000300a00 */
[----:B------:R-:W2:Y:S04]  /*25a30*/  LDL.LU.64 R12, [R1+0x3a28] ;  /* 0x003a2800010c7983 */ /* 0x000ea80000300a00 */
[----:B------:R-:W4:Y:S11]  /*25a40*/  LDL.LU.64 R16, [R1+0x90] ;  /* 0x0000900001107983 */ /* 0x000f360000300a00 */
[----:B------:R-:W-:Y:S01]  /*25a50*/  @!UPT UIADD3 URZ, URZ, URZ, URZ ;  /* 0x0000003f3f3ff290 */ /* 0x000fe2000fffe03f */
[----:B------:R-:W-:Y:S04]  /*25a60*/  STL.64 [R1+0x39b0], R10 ;  /* 0x0039b00a01007387 */ /* 0x000fe80000100a00 */
[----:B------:R0:W-:Y:S04]  /*25a70*/  STL.64 [R1+0x39a8], R8 ;  /* 0x0039a80801007387 */ /* 0x0001e80000100a00 */
[----:B0-----:R-:W3:Y:S04]  /*25a80*/  LDL.LU R8, [R1+0x80] ;  /* 0x0000800001087983 */ /* 0x001ee80000300800 */
[----:B------:R-:W3:Y:S01]  /*25a90*/  LDL.LU R9, [R1+0x84] ;  /* 0x0000840001097983 */ /* 0x000ee20000300800 */
[C---:B--2---:R-:W-:Y:S03]  /*25aa0*/  HMMA.16816.F32 R24, R12.reuse, R24, R4 ;  /* 0x000000180c18723c */ /* 0x044fe60000001804 */
[----:B------:R-:W2:Y:S04]  /*25ab0*/  LDL.LU.64 R6, [R1+0x3a20] ;  /* 0x003a200001067983 */ /* 0x000ea80000300a00 */
[----:B------:R-:W4:Y:S11]  /*25ac0*/  LDL.LU.64 R4, [R1+0x3a18] ;  /* 0x003a180001047983 */ /* 0x000f360000300a00 */
[----:B------:R-:W-:Y:S05]  /*25ad0*/  @!UPT UIADD3 URZ, URZ, URZ, URZ ;  /* 0x0000003f3f3ff290 */ /* 0x000fea000fffe03f */
[----:B------:R-:W-:Y:S04]  /*25ae0*/  STL.64 [R1+0x40], R24 ;  /* 0x0000401801007387 */ /* 0x000fe80000100a00 */
[----:B------:R0:W-:Y:S04]  /*25af0*/  STL.64 [R1+0x48], R26 ;  /* 0x0000481a01007387 */ /* 0x0001e80000100a00 */
[----:B0-----:R-:W4:Y:S04]  /*25b00*/  LDL.LU.64 R26, [R1+0x3a10] ;  /* 0x003a1000011a7983 */ /* 0x001f280000300a00 */
[----:B------:R-:W4:Y:S01]  /*25b10*/  LDL.LU.64 R24, [R1+0x3a08] ;  /* 0x003a080001187983 */ /* 0x000f220000300a00 */
[----:B---3--:R-:W-:Y:S03]  /*25b20*/  HMMA.16816.F32 R20, R12, R8, R20 ;  /* 0x000000080c14723c */ /* 0x008fe60000001814 */
[----:B------:R0:W-:Y:S04]  /*25b30*/  STL.64 [R1+0x39c8], R8 ;  /* 0x0039c80801007387 */ /* 0x0001e80000100a00 */
[----:B0-----:R-:W3:Y:S04]  /*25b40*/  LDL.LU R8, [R1+0x20] ;  /* 0x0000200001087983 */ /* 0x001ee80000300800 */
[----:B------:R-:W3:Y:S01]  /*25b50*/  LDL.LU R9, [R1+0x24] ;  /* 0x0000240001097983 */ /* 0x000ee20000300800 */
[----:B--2---:R-:W-:Y:S01]  /*25b60*/  IMAD.MOV.U32 R10, RZ, RZ, R7 ;  /* 0x000000ffff0a7224 */ /* 0x004fe200078e0007 */
[----:B------:R-:W-:-:S05]  /*25b70*/  MOV R11, R6 ;  /* 0x00000006000b7202 */ /* 0x000fca0000000f00 */
[----:B------:R-:W-:Y:S01]  /*25b80*/  STL.64 [R1+0x39e8], R10 ;  /* 0x0039e80a01007387 */ /* 0x000fe20000100a00 */
[----:B----4-:R-:W-:Y:S02]  /*25b90*/  MOV R6, R16 ;  /* 0x0000001000067202 */ /* 0x010fe40000000f00 */
[----:B------:R-:W-:Y:S01]  /*25ba0*/  MOV R7, R17 ;  /* 0x0000001100077202 */ /* 0x000fe20000000f00 */
[----:B------:R-:W-:Y:S01]  /*25bb0*/  HMMA.16816.F32 R24, R12, R16, R24 ;  /* 0x000000100c18723c */ /* 0x000fe20000001818 */
[----:B---3--:R0:W-:Y:S11]  /*25bc0*/  STL.64 [R1+0x39e0], R8 ;  /* 0x0039e00801007387 */ /* 0x0081f60000100a00 */
[----:B------:R-:W-:Y:S11]  /*25bd0*/  @!UPT UIADD3 URZ, URZ, URZ, URZ ;  /* 0x0000003f3f3ff290 */ /* 0x000ff6000fffe03f */
[----:B------:R-:W-:Y:S01]  /*25be0*/  @!UPT UIADD3 URZ, URZ, URZ, URZ ;  /* 0x0000003f3f3ff290 */ /* 0x000fe2000fffe03f */
[----:B------:R-:W-:Y:S01]  /*25bf0*/  MOV R17, R26 ;  /* 0x0000001a00117202 */ /* 0x000fe20000000f00 */
[----:B------:R-:W-:Y:S01]  /*25c00*/  IMAD.MOV.U32 R19, RZ, RZ, R24 ;  /* 0x000000ffff137224 */ /* 0x000fe200078e0018 */
[----:B------:R-:W-:Y:S01]  /*25c10*/  MOV R16, R27 ;  /* 0x0000001b00107202 */ /* 0x000fe20000000f00 */
[----:B0-----:R-:W2:Y:S04]  /*25c20*/  LDL.LU.64 R8, [R1+0xe0] ;  /* 0x0000e00001087983 */ /* 0x001ea80000300a00 */
[----:B------:R-:W-:Y:S01]  /*25c30*/  STL.64 [R1+0x3990], R22 ;  /* 0x0039901601007387 */ /* 0x000fe20000100a00 */
[----:B------:R-:W-:-:S03]  /*25c40*/  MOV R18, R25 ;  /* 0x0000001900127202 */ /* 0x000fc60000000f00 */
[----:B------:R0:W-:Y:S04]  /*25c50*/  STL.64 [R1+0x3988], R20 ;  /* 0x0039881401007387 */ /* 0x0001e80000100a00 */
[----:B0-----:R-:W3:Y:S04]  /*25c60*/  LDL.LU.64 R20, [R1+0x70] ;  /* 0x0000700001147983 */ /* 0x001ee80000300a00 */
[----:B------:R-:W4:Y:S04]  /*25c70*/  LDL.LU.64 R22, [R1+0x78] ;  /* 0x0000780001167983 */ /* 0x000f280000300a00 */
[----:B------:R-:W3:Y:S04]  /*25c80*/  LDL.LU.64 R26, [R1+0x3a00] ;  /* 0x003a0000011a7983 */ /* 0x000ee80000300a00 */
[----:B------:R-:W3:Y:S04]  /*25c90*/  LDL.LU.64 R24, [R1+0x39f8] ;  /* 0x0039f80001187983 */ /* 0x000ee80000300a00 */
[----:B------:R0:W-:Y:S04]  /*25ca0*/  STL.64 [R1+0x39c0], R18 ;  /* 0x0039c01201007387 */ /* 0x0001e80000100a00 */
[----:B------:R1:W-:Y:S01]  /*25cb0*/  STL.64 [R1+0x39b8], R16 ;  /* 0x0039b81001007387 */ /* 0x0003e20000100a00 */
[----:B0-----:R-:W-:-:S02]  /*25cc0*/  MOV R18, R29 ;  /* 0x0000001d00127202 */ /* 0x001fc40000000f00 */
[----:B------:R-:W-:Y:S01]  /*25cd0*/  MOV R19, R2 ;  /* 0x0000000200137202 */ /* 0x000fe20000000f00 */
[----:B-1----:R-:W-:Y:S01]  /*25ce0*/  IMAD.MOV.U32 R16, RZ, RZ, R4 ;  /* 0x000000ffff107224 */ /* 0x002fe200078e0004 */
[----:B------:R-:W-:Y:S01]  /*25cf0*/  MOV R17, R5 ;  /* 0x0000000500117202 */ /* 0x000fe20000000f00 */
[----:B------:R-:W4:Y:S04]  /*25d00*/  LDL.LU R4, [R1+0x39f4] ;  /* 0x0039f40001047983 */ /* 0x000f280000300800 */
[----:B------:R-:W4:Y:S04]  /*25d10*/  LDL.LU R5, [R1+0x39f0] ;  /* 0x0039f00001057983 */ /* 0x000f280000300800 */
[----:B------:R-:W4:Y:S01]  /*25d20*/  LDL.LU.64 R10, [R1+0x39e8] ;  /* 0x0039e800010a7983 */ /* 0x000f220000300a00 */
[----:B--2---:R-:W-:Y:S01]  /*25d30*/  IMAD.MOV.U32 R29, RZ, RZ, R8 ;  /* 0x000000ffff1d7224 */ /* 0x004fe200078e0008 */
[----:B------:R-:W-:Y:S01]  /*25d40*/  MOV R2, R9 ;  /* 0x0000000900027202 */ /* 0x000fe20000000f00 */
[----:B---3--:R-:W-:Y:S01]  /*25d50*/  HMMA.16816.F32 R24, R12, R8, R24 ;  /* 0x000000080c18723c */ /* 0x008fe20000001818 */
[----:B------:R-:W4:Y:S06]  /*25d60*/  LDL.LU.64 R8, [R1+0x39e0] ;  /* 0x0039e00001087983 */ /* 0x000f2c0000300a00 */
[----:B------:R-:W-:-:S02]  /*25d70*/  MOV R12, R6 ;  /* 0x00000006000c7202 */ /* 0x000fc40000000f00 */
[----:B------:R-:W4:Y:S01]  /*25d80*/  LDL.LU R6, [R1+0x39d8] ;  /* 0x0039d80001067983 */ /* 0x000f220000300800 */
[----:B------:R-:W-:-:S03]  /*25d90*/  MOV R13, R7 ;  /* 0x00000007000d7202 */ /* 0x000fc60000000f00 */
[----:B------:R-:W4:Y:S10]  /*25da0*/  LDL.LU R7, [R1+0x39d4] ;  /* 0x0039d40001077983 */ /* 0x000f340000300800 */
[----:B------:R0:W-:Y:S04]  /*25db0*/  STL.64 [R1+0x3960], R26 ;  /* 0x0039601a01007387 */ /* 0x0001e80000100a00 */
[----:B------:R1:W-:Y:S01]  /*25dc0*/  STL.64 [R1+0x3958], R24 ;  /* 0x0039581801007387 */ /* 0x0003e20000100a00 */
[----:B0-----:R-:W-:-:S03]  /*25dd0*/  IMAD.MOV.U32 R27, RZ, RZ, R3 ;  /* 0x000000ffff1b7224 */ /* 0x001fc600078e0003 */
[----:B-1----:R-:W2:Y:S04]  /*25de0*/  LDL.LU R24, [R1] ;  /* 0x0000000001187983 */ /* 0x002ea80000300800 */
[----:B------:R-:W2:Y:S04]  /*25df0*/  LDL.LU R25, [R1+0x4] ;  /* 0x0000040001197983 */ /* 0x000ea80000300800 */
[----:B------:R-:W2:Y:S04]  /*25e00*/  LDL.LU R26, [R1+0x8] ;  /* 0x00000800011a7983 */ /* 0x000ea80000300800 */
[----:B------:R-:W3:Y:S01]  /*25e10*/  LDL.LU R3, [R1+0x39d0] ;  /* 0x0039d00001037983 */ /* 0x000ee20000300800 */
[C---:B----4-:R-:W-:Y:S11]  /*25e20*/  HMMA.16816.F32 R8, R4.reuse, R20, R8 ;  /* 0x000000140408723c */ /* 0x050ff60000001808 */
[----:B------:R-:W-:Y:S11]  /*25e30*/  @!UPT UIADD3 URZ, URZ, URZ, URZ ;  /* 0x0000003f3f3ff290 */ /* 0x000ff6000fffe03f */
[----:B------:R-:W-:Y:S01]  /*25e40*/  @!UPT UIADD3 URZ, URZ, URZ, URZ ;  /* 0x0000003f3f3ff290 */ /* 0x000fe2000fffe03f */
[----:B------:R0:W-:Y:S04]  /*25e50*/  STL.64 [R1+0x20], R8 ;  /* 0x0000200801007387 */ /* 0x0001e80000100a00 */
[----:B------:R1:W-:Y:S04]  /*25e60*/  STL.64 [R1+0x28], R10 ;  /* 0x0000280a01007387 */ /* 0x0003e80000100a00 */
[----:B0-----:R-:W1:Y:S01]  /*25e70*/  LDL.LU.64 R8, [R1+0x39c8] ;  /* 0x0039c80001087983 */ /* 0x001e620000300a00 */
[C---:B--2---:R-:W-:Y:S03]  /*25e80*/  HMMA.16816.F32 R24, R4.reuse, R12, R24 ;  /* 0x0000000c0418723c */ /* 0x044fe60000001818 */
[----:B------:R-:W0:Y:S05]  /*25e90*/  LDSM.16.MT88.4 R12, [R28+0x23000] ;  /* 0x023000001c0c783b */ /* 0x000e2a0000004200 */
[----:B-1----:R-:W-:Y:S01]  /*25ea0*/  HMMA.16816.F32 R8, R4, R8, R16 ;  /* 0x000000080408723c */ /* 0x002fe20000001810 */
[----:B------:R-:W2:Y:S04]  /*25eb0*/  LDL.LU.64 R18, [R1+0x39c0] ;  /* 0x0039c00001127983 */ /* 0x000ea80000300a00 */
[----:B------:R-:W4:Y:S11]  /*25ec0*/  LDL.LU.64 R16, [R1+0x39b8] ;  /* 0x0039b80001107983 */ /* 0x000f360000300a00 */
[----:B------:R-:W-:Y:S07]  /*25ed0*/  @!UPT UIADD3 URZ, URZ, URZ, URZ ;  /* 0x0000003f3f3ff290 */ /* 0x000fee000fffe03f */
[----:B------:R-:W-:Y:S04]  /*25ee0*/  STL.64 [R1+0x10], R8 ;  /* 0x0000100801007387 */ /* 0x000fe80000100a00 */
[----:B------:R1:W-:Y:S04]  /*25ef0*/  STL.64 [R1+0x18], R10 ;  /* 0x0000180a01007387 */ /* 0x0003e80000100a00 */
[----:B-1----:R-:W4:Y:S04]  /*25f00*/  LDL.LU.64 R10, [R1+0x39b0] ;  /* 0x0039b000010a7983 */ /* 0x002f280000300a00 */
[----:B------:R-:W4:Y:S04]  /*25f10*/  LDL.LU.64 R8, [R1+0x39a8] ;  /* 0x0039a80001087983 */ /* 0x000f280000300a00 */
[----:B------:R-:W-:Y:S04]  /*25f20*/  STL [R1+0x3908], R28 ;  /* 0x0039081c01007387 */ /* 0x000fe80000100800 */
[----:B------:R-:W-:Y:S04]  /*25f30*/  STL.64 [R1], R24 ;  /* 0x0000001801007387 */ /* 0x000fe80000100a00 */
[----:B------:R-:W-:Y:S04]  /*25f40*/  STL.64 [R1+0x8], R26 ;  /* 0x0000081a01007387 */ /* 0x000fe80000100a00 */
[----:B---3--:R-:W1:Y:S04]  /*25f50*/  LDSM.16.M88.4 R24, [R3+0x180] ;  /* 0x000180000318783b */ /* 0x008e680000000200 */
[----:B0-----:R0:W-:Y:S04]  /*25f60*/  STL [R1+0x3904], R12 ;  /* 0x0039040c01007387 */ /* 0x0011e80000100800 */
[----:B------:R3:W-:Y:S04]  /*25f70*/  STL [R1+0x3900], R13 ;  /* 0x0039000d01007387 */ /* 0x0007e80000100800 */
[----:B------:R3:W-:Y:S04]  /*25f80*/  STL [R1+0x38fc], R14 ;  /* 0x0038fc0e01007387 */ /* 0x0007e80000100800 */
[----:B------:R3:W-:Y:S04]  /*25f90*/  STL [R1+0x38f8], R15 ;  /* 0x0038f80f01007387 */ /* 0x0007e80000100800 */
[----:B0-----:R-:W4:Y:S04]  /*25fa0*/  LDL.LU R12, [R1+0x40] ;  /* 0x00004000010c7983 */ /* 0x001f280000300800 */
[----:B---3--:R-:W3:Y:S04]  /*25fb0*/  LDL.LU R13, [R1+0x44] ;  /* 0x00004400010d7983 */ /* 0x008ee80000300800 */
[----:B------:R-:W3:Y:S04]  /*25fc0*/  LDL.LU R14, [R1+0x48] ;  /* 0x00004800010e7983 */ /* 0x000ee80000300800 */
[----:B------:R-:W3:Y:S04]  /*25fd0*/  LDL.LU R15, [R1+0x4c] ;  /* 0x00004c00010f7983 */ /* 0x000ee80000300800 */
[----:B-1----:R-:W-:Y:S04]  /*25fe0*/  STL.64 [R1+0xa0], R24 ;  /* 0x0000a01801007387 */ /* 0x002fe80000100a00 */
[----:B------:R-:W-:Y:S04]  /*25ff0*/  STL.64 [R1+0xa8], R26 ;  /* 0x0000a81a01007387 */ /* 0x000fe80000100a00 */
[----:B------:R-:W0:Y:S04]  /*26000*/  LDSM.16.M88.4 R24, [R3+0x8180] ;  /* 0x008180000318783b */ /* 0x000e280000000200 */
[----:B0-----:R-:W-:Y:S04]  /*26010*/  STL.64 [R1+0xb0], R24 ;  /* 0x0000b01801007387 */ /* 0x001fe80000100a00 */
[----:B------:R-:W-:Y:S04]  /*26020*/  STL.64 [R1+0xb8], R26 ;  /* 0x0000b81a01007387 */ /* 0x000fe80000100a00 */
[----:B------:R-:W0:Y:S04]  /*26030*/  LDSM.16.M88.4 R24, [R3+0x10180] ;  /* 0x010180000318783b */ /* 0x000e280000000200 */
[----:B0-----:R2:W-:Y:S04]  /*26040*/  STL.64 [R1+0xc0], R24 ;  /* 0x0000c01801007387 */ /* 0x0015e80000100a00 */
[----:B------:R4:W-:Y:S01]  /*26050*/  STL.64 [R1+0xc8], R26 ;  /* 0x0000c81a01007387 */ /* 0x0009e20000100a00 */
[----:B--2---:R-:W-:-:S02]  /*26060*/  MOV R24, R19 ;  /* 0x0000001300187202 */ /* 0x004fc40000000f00 */
[----:B------:R-:W-:Y:S02]  /*26070*/  MOV R25, R18 ;  /* 0x0000001200197202 */ /* 0x000fe40000000f00 */
[----:B----4-:R-:W-:Y:S01]  /*26080*/  MOV R26, R17 ;  /* 0x00000011001a7202 */ /* 0x010fe20000000f00 */
[----:B------:R-:W-:Y:S02]  /*26090*/  IMAD.MOV.U32 R27, RZ, RZ, R16 ;  /* 0x000000ffff1b7224 */ /* 0x000fe400078e0010 */
[----:B------:R-:W0:Y:S04]  /*260a0*/  LDSM.16.M88.4 R16, [R3+0x18180] ;  /* 0x018180000310783b */ /* 0x000e280000000200 */
[----:B------:R1:W-:Y:S04]  /*260b0*/  STL.64 [R1+0x3980], R26 ;  /* 0x0039801a01007387 */ /* 0x0003e80000100a00 */
[----:B------:R-:W-:Y:S04]  /*260c0*/  STL.64 [R1+0x3978], R24 ;  /* 0x0039781801007387 */ /* 0x000fe80000100a00 */
[----:B-1----:R-:W2:Y:S04]  /*260d0*/  LDL.LU.64 R26, [R1+0x88] ;  /* 0x00008800011a7983 */ /* 0x002ea80000300a00 */
[----:B------:R-:W-:Y:S04]  /*260e0*/  STL [R1+0x3720], R3 ;  /* 0x0037200301007387 */ /* 0x000fe80000100800 */
[----:B0-----:R-:W-:Y:S04]  /*260f0*/  STL.64 [R1+0xf0], R16 ;  /* 0x0000f01001007387 */ /* 0x001fe80000100a00 */
[----:B------:R-:W-:Y:S04]  /*26100*/  STL.64 [R1+0xf8], R18 ;  /* 0x0000f81201007387 */ /* 0x000fe80000100a00 */
[----:B------:R-:W0:Y:S04]  /*26110*/  LDSM.16.MT88.4 R16, [R0+0x23000] ;  /* 0x023000000010783b */ /* 0x000e280000004200 */
[----:B0-----:R0:W-:Y:S04]  /*26120*/  STL [R1+0x3914], R16 ;  /* 0x0039141001007387 */ /* 0x0011e80000100800 */
[----:B------:R1:W-:Y:S01]  /*26130*/  STL [R1+0x3910], R17 ;  /* 0x0039101101007387 */ /* 0x0003e20000100800 */
[----:B0-----:R-:W-:-:S02]  /*26140*/  MOV R16, R29 ;  /* 0x0000001d00107202 */ /* 0x001fc40000000f00 */
[----:B-1----:R-:W-:Y:S01]  /*26150*/  MOV R17, R2 ;  /* 0x0000000200117202 */ /* 0x002fe20000000f00 */
[----:B------:R-:W-:Y:S04]  /*26160*/  STL [R1+0x390c], R0 ;  /* 0x00390c0001007387 */ /* 0x000fe80000100800 */
[----:B------:R-:W-:Y:S04]  /*26170*/  STL [R1+0x38a4], R18 ;  /* 0x0038a41201007387 */ /* 0x000fe80000100800 */
[----:B------:R0:W-:Y:S02]  /*26180*/  STL [R1+0x38a0], R19 ;  /* 0x0038a01301007387 */ /* 0x0001e40000100800 */
[----:B0-----:R-:W-:Y:S02]  /*26190*/  HMMA.16816.F32 R16, R4, R16, R8 ;  /* 0x000000100410723c */ /* 0x001fe40000001808 */
[----:B------:R-:W3:Y:S04]  /*261a0*/  LDL.LU.64 R10, [R1+0x39a0] ;  /* 0x0039a000010a7983 */ /* 0x000ee80000300a00 */
[----:B------:R-:W3:Y:S11]  /*261b0*/  LDL.LU.64 R8, [R1+0x3998] ;  /* 0x0039980001087983 */ /* 0x000ef60000300a00 */
[----:B------:R-:W-:Y:S07]  /*261c0*/  @!UPT UIADD3 URZ, URZ, URZ, URZ ;  /* 0x0000003f3f3ff290 */ /* 0x000fee000fffe03f */
[----:B------:R-:W-:Y:S01]  /*261d0*/  IMAD.MOV.U32 R6, RZ, RZ, R17 ;  /* 0x000000ffff067224 */ /* 0x000fe200078e0011 */
[----:B------:R-:W-:Y:S02]  /*261e0*/  MOV R7, R16 ;  /* 0x0000001000077202 */ /* 0x000fe40000000f00 */
[----:B------:R-:W-:Y:S02]  /*261f0*/  MOV R5, R18 ;  /* 0x0000001200057202 */ /* 0x000fe40000000f00 */
[----:B------:R-:W-:Y:S01]  /*26200*/  MOV R4, R19 ;  /* 0x0000001300047202 */ /* 0x000fe20000000f00 */
[----:B------:R-:W-:Y:S01]  /*26210*/  STL [R1+0x391c], R6 ;  /* 0x00391c0601007387 */ /* 0x000fe20000100800 */
[----:B------:R-:W-:Y:S01]  /*26220*/  MOV R18, R22 ;  /* 0x0000001600127202 */ /* 0x000fe20000000f00 */
[----:B------:R-:W-:Y:S02]  /*26230*/  IMAD.MOV.U32 R19, RZ, RZ, R23 ;  /* 0x000000ffff137224 */ /* 0x000fe400078e0017 */
[----:B------:R0:W-:Y:S04]  /*26240*/  STL [R1+0x3918], R7 ;  /* 0x0039180701007387 */ /* 0x0001e80000100800 */
[----:B------:R-:W-:Y:S04]  /*26250*/  STL.64 [R1+0x3968], R4 ;  /* 0x0039680401007387 */ /* 0x000fe80000100a00 */
[----:B0-----:R-:W4:Y:S01]  /*26260*/  LDL.LU.64 R6, [R1+0x98] ;  /* 0x0000980001067983 */ /* 0x001f220000300a00 */
[C---:B---3--:R-:W-:Y:S03]  /*26270*/  HMMA.16816.F32 R12, R8.reuse, R22, R12 ;  /* 0x00000016080c723c */ /* 0x048fe6000000180c */
[----:B------:R-:W3:Y:S04]  /*26280*/  LDL.LU.64 R22, [R1+0x3990] ;  /* 0x0039900001167983 */ /* 0x000ee80000300a00 */
[----:B------:R-:W3:Y:S11]  /*26290*/  LDL.LU.64 R20, [R1+0x3988] ;  /* 0x0039880001147983 */ /* 0x000ef60000300a00 */
[----:B------:R-:W-:Y:S05]  /*262a0*/  @!UPT UIADD3 URZ, URZ, URZ, URZ ;  /* 0x0000003f3f3ff290 */ /* 0x000fea000fffe03f */
[----:B------:R0:W-:Y:S01]  /*262b0*/  STL [R1+0x40], R12 ;  /* 0x0000400c01007387 */ /* 0x0001e20000100800 */
[----:B------:R-:W-:Y:S02]  /*262c0*/  MOV R3, R14 ;  /* 0x0000000e00037202 */ /* 0x000fe40000000f00 */
[----:B------:R-:W-:Y:S01]  /*262d0*/  MOV R2, R15 ;  /* 0x0000000f00027202 */ /* 0x000fe20000000f00 */
[----:B--2---:R-:W-:Y:S01]  /*262e0*/  IMAD.MOV.U32 R15, RZ, RZ, R26 ;  /* 0x000000ffff0f7224 */ /* 0x004fe200078e001a */
[----:B------:R-:W-:Y:S01]  /*262f0*/  MOV R14, R27 ;  /* 0x0000001b000e7202 */ /* 0x000fe20000000f00 */
[C---:B---3--:R-:W-:Y:S01]  /*26300*/  HMMA.16816.F32 R20, R8.reuse, R26, R20 ;  /* 0x0000001a0814723c */ /* 0x048fe20000001814 */
[----:B------:R-:W2:Y:S04]  /*26310*/  LDL.LU.64 R26, [R1+0x3980] ;  /* 0x00398000011a7983 */ /* 0x000ea80000300a00 */
[----:B------:R-:W2:Y:S11]  /*26320*/  LDL.LU.64 R24, [R1+0x3978] ;  /* 0x0039780001187983 */ /* 0x000eb60000300a00 */
[----:B------:R-:W-:Y:S08]  /*26330*/  @!UPT UIADD3 URZ, URZ, URZ, URZ ;  /* 0x0000003f3f3ff290 */ /* 0x000ff0000fffe03f */
[----:B------:R-:W-:Y:S02]  /*26340*/  MOV R0, R20 ;  /* 0x0000001400007202 */ /* 0x000fe40000000f00 */
[----:B------:R-:W-:Y:S02]  /*26350*/  MOV R28, R21 ;  /* 0x00000015001c7202 */ /* 0x000fe40000000f00 */
[----:B------:R-:W3:Y:S01]  /*26360*/  LDL.LU.64 R20, [R1+0x3970] ;  /* 0x0039700001147983 */ /* 0x000ee20000300a00 */
[----:B------:R-:W-:Y:S01]  /*26370*/  MOV R29, R13 ;  /* 0x0000000d001d7202 */ /* 0x000fe20000000f00 */
[----:B0-----:R-:W-:Y:S01]  /*26380*/  IMAD.MOV.U32 R12, RZ, RZ, R22 ;  /* 0x000000ffff0c7224 */ /* 0x001fe200078e0016 */
[----:B------:R-:W-:Y:S01]  /*26390*/  MOV R13, R23 ;  /* 0x00000017000d7202 */ /* 0x000fe20000000f00 */
[----:B------:R-:W3:Y:S01]  /*263a0*/  LDL.LU.64 R4, [R1+0x3968] ;  /* 0x0039680001047983 */ /* 0x000ee20000300a00 */
[----:B----4-:R-:W-:Y:S02]  /*263b0*/  MOV R22, R6 ;  /* 0x0000000600167202 */ /* 0x010fe40000000f00 */
[----:B------:R-:W-:Y:S01]  /*263c0*/  MOV R23, R7 ;  /* 0x0000000700177202 */ /* 0x000fe20000000f00 */
        /* <DEDUP_REMOVED lines=9> */
[----:B------:R0:W-:Y:S04]  /*26460*/  STL.64 [R1+0x3950], R22 ;  /* 0x0039501601007387 */ /* 0x0001e80000100a00 */
[----:B---3--:R-:W-:Y:S04]  /*26470*/  STL.64 [R1+0x3948], R20 ;  /* 0x0039481401007387 */ /* 0x008fe80000100a00 */
[----:B0-----:R-:W2:Y:S04]  /*26480*/  LDL.LU.64 R22, [R1+0xe8] ;  /* 0x0000e80001167983 */ /* 0x001ea80000300a00 */
[----:B------:R-:W-:Y:S04]  /*26490*/  STL.64 [R1+0x3930], R16 ;  /* 0x0039301001007387 */ /* 0x000fe80000100a00 */
[----:B------:R0:W-:Y:S04]  /*264a0*/  STL.64 [R1+0x3928], R6 ;  /* 0x0039280601007387 */ /* 0x0001e80000100a00 */
[----:B------:R1:W-:Y:S01]  /*264b0*/  STL.64 [R1+0x3920], R4 ;  /* 0x0039200401007387 */ /* 0x0003e20000100a00 */
[----:B0-----:R-:W-:Y:S01]  /*264c0*/  IMAD.MOV.U32 R6, RZ, RZ, R15 ;  /* 0x000000ffff067224 */ /* 0x001fe200078e000f */
[----:B------:R-:W-:-:S05]  /*264d0*/  MOV R7, R14 ;  /* 0x0000000e00077202 */ /* 0x000fca0000000f00 */
[----:B------:R0:W-:Y:S04]  /*264e0*/  STL.64 [R1+0x3938], R6 ;  /* 0x0039380601007387 */ /* 0x0001e80000100a00 */
[----:B-1----:R-:W3:Y:S04]  /*264f0*/  LDL.LU R4, [R1+0x20] ;  /* 0x0000200001047983 */ /* 0x002ee80000300800 */
[----:B------:R-:W3:Y:S04]  /*26500*/  LDL.LU R5, [R1+0x24] ;  /* 0x0000240001057983 */ /* 0x000ee80000300800 */
[----:B0-----:R-:W3:Y:S04]  /*26510*/  LDL.LU R6, [R1+0x28] ;  /* 0x0000280001067983 */ /* 0x001ee80000300800 */
[----:B------:R-:W3:Y:S01]  /*26520*/  LDL.LU R7, [R1+0x2c] ;  /* 0x00002c0001077983 */ /* 0x000ee20000300800 */
[----:B--2---:R-:W-:Y:S01]  /*26530*/  HMMA.16816.F32 R24, R8, R22, R24 ;  /* 0x000000160818723c */ /* 0x004fe20000001818 */
[----:B------:R-:W-:-:S02]  /*26540*/  MOV R14, R22 ;  /* 0x00000016000e7202 */ /* 0x000fc40000000f00 */
[----:B------:R-:W-:Y:S02]  /*26550*/  MOV R15, R23 ;  /* 0x00000017000f7202 */ /* 0x000fe40000000f00 */
[----:B------:R-:W2:Y:S04]  /*26560*/  LDL.LU.64 R22, [R1+0x3950] ;  /* 0x0039500001167983 */ /* 0x000ea80000300a00 */
[----:B------:R-:W3:Y:S01]  /*26570*/  LDL.LU.64 R20, [R1+0x3948] ;  /* 0x0039480001147983 */ /* 0x000ee20000300a00 */
[----:B--2---:R-:W-:Y:S01]  /*26580*/  IMAD.MOV.U32 R10, RZ, RZ, R22 ;  /* 0x000000ffff0a7224 */ /* 0x004fe200078e0016 */
[----:B------:R-:W-:Y:S02]  /*26590*/  MOV R11, R23 ;  /* 0x00000017000b7202 */ /* 0x000fe40000000f00 */
[----:B------:R-:W3:Y:S04]  /*265a0*/  LDL.LU R22, [R1+0x3944] ;  /* 0x0039440001167983 */ /* 0x000ee80000300800 */
[----:B------:R-:W3:Y:S06]  /*265b0*/  LDL.LU R23, [R1+0x3940] ;  /* 0x0039400001177983 */ /* 0x000eec0000300800 */
[----:B------:R0:W-:Y:S04]  /*265c0*/  STL [R1+0x38c4], R24 ;  /* 0x0038c41801007387 */ /* 0x0001e80000100800 */
[----:B------:R1:W-:Y:S04]  /*265d0*/  STL [R1+0x38c0], R25 ;  /* 0x0038c01901007387 */ /* 0x0003e80000100800 */
[----:B------:R2:W-:Y:S04]  /*265e0*/  STL [R1+0x38bc], R26 ;  /* 0x0038bc1a01007387 */ /* 0x0005e80000100800 */
[----:B------:R4:W-:Y:S04]  /*265f0*/  STL [R1+0x38b8], R27 ;  /* 0x0038b81b01007387 */ /* 0x0009e80000100800 */
[----:B0-----:R-:W3:Y:S04]  /*26600*/  LDL.LU R24, [R1+0x10] ;  /* 0x0000100001187983 */ /* 0x001ee80000300800 */
[----:B-1----:R-:W3:Y:S04]  /*26610*/  LDL.LU R25, [R1+0x14] ;  /* 0x0000140001197983 */ /* 0x002ee80000300800 */
[----:B--2---:R-:W2:Y:S04]  /*26620*/  LDL.LU R26, [R1+0x18] ;  /* 0x00001800011a7983 */ /* 0x004ea80000300800 */
[----:B----4-:R-:W2:Y:S01]  /*26630*/  LDL.LU R27, [R1+0x1c] ;  /* 0x00001c00011b7983 */ /* 0x010ea20000300800 */
[C---:B---3--:R-:W-:Y:S03]  /*26640*/  HMMA.16816.F32 R16, R20.reuse, R18, R4 ;  /* 0x000000121410723c */ /* 0x048fe60000001804 */
[----:B------:R-:W2:Y:S11]  /*26650*/  LDL.LU.64 R6, [R1+0x3938] ;  /* 0x0039380001067983 */ /* 0x000eb60000300a00 */
[----:B------:R-:W-:Y:S09]  /*26660*/  @!UPT UIADD3 URZ, URZ, URZ, URZ ;  /* 0x0000003f3f3ff290 */ /* 0x000ff2000fffe03f */
[----:B------:R0:W-:Y:S04]  /*26670*/  STL.64 [R1+0x20], R16 ;  /* 0x0000201001007387 */ /* 0x0001e80000100a00 */
[----:B------:R-:W-:Y:S04]  /*26680*/  STL.64 [R1+0x28], R18 ;  /* 0x0000281201007387 */ /* 0x000fe80000100a00 */
[----:B0-----:R-:W3:Y:S01]  /*26690*/  LDL.LU.64 R16, [R1+0x3930] ;  /* 0x0039300001107983 */ /* 0x001ee20000300a00 */
[----:B--2---:R-:W-:Y:S11]  /*266a0*/  HMMA.16816.F32 R4, R20, R6, R24 ;  /* 0x000000061404723c */ /* 0x004ff60000001818 */
[----:B------:R-:W-:Y:S11]  /*266b0*/  @!UPT UIADD3 URZ, URZ, URZ, URZ ;  /* 0x0000003f3f3ff290 */ /* 0x000ff6000fffe03f */
[----:B------:R-:W-:Y:S02]  /*266c0*/  @!UPT UIADD3 URZ, URZ, URZ, URZ ;  /* 0x0000003f3f3ff290 */ /* 0x000fe4000fffe03f */
[----:B------:R-:W-:Y:S01]  /*266d0*/  IMAD.MOV.U32 R26, RZ, RZ, R6 ;  /* 0x000000ffff1a7224 */ /* 0x000fe200078e0006 */
[----:B------:R-:W-:Y:S02]  /*266e0*/  MOV R27, R7 ;  /* 0x00000007001b7202 */ /* 0x000fe40000000f00 */
[----:B------:R-:W-:Y:S01]  /*266f0*/  MOV R24, R4 ;  /* 0x0000000400187202 */ /* 0x000fe20000000f00 */
[----:B------:R-:W2:Y:S01]  /*26700*/  LDL.LU.64 R6, [R1+0x3928] ;  /* 0x0039280001067983 */ /* 0x000ea20000300a00 */
[----:B------:R-:W-:-:S03]  /*26710*/  MOV R25, R5 ;  /* 0x0000000500197202 */ /* 0x000fc60000000f00 */
[----:B------:R-:W4:Y:S04]  /*26720*/  LDL.LU.64 R4, [R1+0x3920] ;  /* 0x0039200001047983 */ /* 0x000f280000300a00 */
[----:B------:R-:W-:Y:S04]  /*26730*/  STL.64 [R1+0x38d0], R26 ;  /* 0x0038d01a01007387 */ /* 0x000fe80000100a00 */
[----:B------:R0:W-:Y:S04]  /*26740*/  STL.64 [R1+0x38c8], R24 ;  /* 0x0038c81801007387 */ /* 0x0001e80000100a00 */
[----:B0-----:R-:W2:Y:S04]  /*26750*/  LDL.LU R24, [R1] ;  /* 0x0000000001187983 */ /* 0x001ea80000300800 */
[----:B------:R-:W2:Y:S04]  /*26760*/  LDL.LU R25, [R1+0x4] ;  /* 0x0000040001197983 */ /* 0x000ea80000300800 */
[----:B------:R-:W2:Y:S04]  /*26770*/  LDL.LU R26, [R1+0x8] ;  /* 0x00000800011a7983 */ /* 0x000ea80000300800 */
[----:B------:R-:W2:Y:S02]  /*26780*/  LDL.LU R27, [R1+0xc] ;  /* 0x00000c00011b7983 */ /* 0x000ea40000300800 */
[----:B--2---:R-:W-:Y:S07]  /*26790*/  HMMA.16816.F32 R8, R20, R10, R24 ;  /* 0x0000000a1408723c */ /* 0x004fee0000001818 */
[----:B------:R-:W-:Y:S01]  /*267a0*/  IMAD.MOV.U32 R24, RZ, RZ, R6 ;  /* 0x000000ffff187224 */ /* 0x000fe200078e0006 */
[----:B---3--:R-:W-:-:S02]  /*267b0*/  MOV R26, R16 ;  /* 0x00000010001a7202 */ /* 0x008fc40000000f00 */
[----:B------:R-:W-:Y:S02]  /*267c0*/  MOV R27, R17 ;  /* 0x00000011001b7202 */ /* 0x000fe40000000f00 */
[----:B------:R-:W-:-:S11]  /*267d0*/  MOV R25, R7 ;  /* 0x0000000700197202 */ /* 0x000fd60000000f00 */
[----:B------:R-:W-:Y:S04]  /*267e0*/  STL.64 [R1+0x8], R10 ;  /* 0x0000080a01007387 */ /* 0x000fe80000100a00 */
[----:B------:R-:W2:Y:S04]  /*267f0*/  LDL.LU R6, [R1+0x391c] ;  /* 0x00391c0001067983 */ /* 0x000ea80000300800 */
[----:B------:R-:W3:Y:S04]  /*26800*/  LDL.LU R7, [R1+0x3918] ;  /* 0x0039180001077983 */ /* 0x000ee80000300800 */
[----:B------:R-:W2:Y:S04]  /*26810*/  LDL.LU R16, [R1+0x3914] ;  /* 0x0039140001107983 */ /* 0x000ea80000300800 */
[----:B------:R-:W2:Y:S04]  /*26820*/  LDL.LU R17, [R1+0x3910] ;  /* 0x0039100001117983 */ /* 0x000ea80000300800 */
[----:B------:R-:W-:Y:S04]  /*26830*/  STL.64 [R1+0x38e0], R26 ;  /* 0x0038e01a01007387 */ /* 0x000fe80000100a00 */
[----:B------:R0:W-:Y:S02]  /*26840*/  STL.64 [R1+0x38d8], R24 ;  /* 0x0038d81801007387 */ /* 0x0001e40000100a00 */
[----:B0-----:R-:W-:Y:S01]  /*26850*/  IMAD.MOV.U32 R24, RZ, RZ, R0 ;  /* 0x000000ffff187224 */ /* 0x001fe200078e0000 */
[----:B------:R-:W-:Y:S01]  /*26860*/  MOV R25, R28 ;  /* 0x0000001c00197202 */ /* 0x000fe20000000f00 */
[----:B------:R-:W2:Y:S04]  /*26870*/  LDL.LU R0, [R1+0x390c] ;  /* 0x00390c0001007983 */ /* 0x000ea80000300800 */
[----:B------:R-:W2:Y:S01]  /*26880*/  LDL.LU R28, [R1+0x3908] ;  /* 0x00390800011c7983 */ /* 0x000ea20000300800 */
[----:B------:R-:W-:-:S02]  /*26890*/  MOV R18, R8 ;  /* 0x0000000800127202 */ /* 0x000fc40000000f00 */
[----:B------:R-:W-:Y:S02]  /*268a0*/  MOV R19, R9 ;  /* 0x0000000900137202 */ /* 0x000fe40000000f00 */
[----:B------:R-:W-:Y:S02]  /*268b0*/  MOV R26, R12 ;  /* 0x0000000c001a7202 */ /* 0x000fe40000000f00 */
[----:B------:R-:W3:Y:S01]  /*268c0*/  LDL.LU R12, [R1+0x3904] ;  /* 0x00390400010c7983 */ /* 0x000ee20000300800 */
[----:B------:R-:W-:-:S03]  /*268d0*/  MOV R27, R13 ;  /* 0x0000000d001b7202 */ /* 0x000fc60000000f00 */
[----:B------:R-:W3:Y:S04]  /*268e0*/  LDL.LU R13, [R1+0x3900] ;  /* 0x00390000010d7983 */ /* 0x000ee80000300800 */
[----:B------:R0:W-:Y:S02]  /*268f0*/  STL.64 [R1+0x38b0], R18 ;  /* 0x0038b01201007387 */ /* 0x0001e40000100a00 */
[----:B0-----:R-:W-:Y:S01]  /*26900*/  IMAD.MOV.U32 R18, RZ, RZ, R14 ;  /* 0x000000ffff127224 */ /* 0x001fe200078e000e */
[----:B------:R-:W-:Y:S01]  /*26910*/  MOV R19, R15 ;  /* 0x0000000f00137202 */ /* 0x000fe20000000f00 */
[----:B--2---:R-:W0:Y:S04]  /*26920*/  LDSM.16.MT88.4 R8, [R28+0x23400] ;  /* 0x023400001c08783b */ /* 0x004e280000004200 */
[----:B------:R-:W-:Y:S04]  /*26930*/  STL.64 [R1+0x38a8], R16 ;  /* 0x0038a81001007387 */ /* 0x000fe80000100a00 */
[----:B------:R-:W2:Y:S04]  /*26940*/  LDL.LU R14, [R1+0x38fc] ;  /* 0x0038fc00010e7983 */ /* 0x000ea80000300800 */
[----:B------:R-:W2:Y:S04]  /*26950*/  LDL.LU R15, [R1+0x38f8] ;  /* 0x0038f800010f7983 */ /* 0x000ea80000300800 */
[----:B------:R-:W-:Y:S04]  /*26960*/  STL [R1+0x389c], R28 ;  /* 0x00389c1c01007387 */ /* 0x000fe80000100800 */
[----:B0-----:R4:W-:Y:S04]  /*26970*/  STL.64 [R1+0x3848], R10 ;  /* 0x0038480a01007387 */ /* 0x0019e80000100a00 */
[----:B------:R3:W-:Y:S01]  /*26980*/  STL.64 [R1+0x3840], R8 ;  /* 0x0038400801007387 */ /* 0x0007e20000100a00 */
[----:B----4-:R-:W-:Y:S01]  /*26990*/  IMAD.MOV.U32 R10, RZ, RZ, R5 ;  /* 0x000000ffff0a7224 */ /* 0x010fe200078e0005 */
[----:B------:R-:W-:-:S02]  /*269a0*/  MOV R11, R4 ;  /* 0x00000004000b7202 */ /* 0x000fc40000000f00 */
[----:B---3--:R-:W-:Y:S02]  /*269b0*/  MOV R8, R7 ;  /* 0x0000000700087202 */ /* 0x008fe40000000f00 */
[----:B------:R-:W-:Y:S02]  /*269c0*/  MOV R9, R6 ;  /* 0x0000000600097202 */ /* 0x000fe40000000f00 */
[----:B------:R-:W0:Y:S04]  /*269d0*/  LDSM.16.MT88.4 R4, [R0+0x23400] ;  /* 0x023400000004783b */ /* 0x000e280000004200 */
[----:B------:R-:W-:Y:S04]  /*269e0*/  STL [R1+0x3850], R0 ;  /* 0x0038500001007387 */ /* 0x000fe80000100800 */
[----:B0-----:R-:W-:Y:S04]  /*269f0*/  STL.64 [R1+0x3810], R6 ;  /* 0x0038100601007387 */ /* 0x001fe80000100a00 */
[----:B------:R0:W-:Y:S04]  /*26a00*/  STL.64 [R1+0x3808], R4 ;  /* 0x0038080401007387 */ /* 0x0001e80000100a00 */
[----:B0-----:R-:W3:Y:S04]  /*26a10*/  LDL.LU.64 R4, [R1+0xc0] ;  /* 0x0000c00001047983 */ /* 0x001ee80000300a00 */
[----:B------:R-:W4:Y:S01]  /*26a20*/  LDL.LU.64 R6, [R1+0xc8] ;  /* 0x0000c80001067983 */ /* 0x000f220000300a00 */
[----:B------:R-:W-:Y:S03]  /*26a30*/  HMMA.16816.F32 R8, R20, R18, R8 ;  /* 0x000000121408723c */ /* 0x000fe60000001808 */
[----:B----4-:R-:W-:Y:S04]  /*26a40*/  STL.64 [R1+0x38f0], R6 ;  /* 0x0038f00601007387 */ /* 0x010fe80000100a00 */
[----:B---3--:R0:W-:Y:S04]  /*26a50*/  STL.64 [R1+0x38e8], R4 ;  /* 0x0038e80401007387 */ /* 0x0081e80000100a00 */
[----:B0-----:R-:W2:Y:S04]  /*26a60*/  LDL.LU.64 R4, [R1+0xb0] ;  /* 0x0000b00001047983 */ /* 0x001ea80000300a00 */
[----:B------:R-:W3:Y:S04]  /*26a70*/  LDL.LU R20, [R1+0x40] ;  /* 0x0000400001147983 */ /* 0x000ee80000300800 */
[----:B------:R-:W4:Y:S04]  /*26a80*/  LDL.LU.64 R16, [R1+0xf0] ;  /* 0x0000f00001107983 */ /* 0x000f280000300a00 */
[----:B------:R-:W-:Y:S04]  /*26a90*/  STL [R1+0x3860], R8 ;  /* 0x0038600801007387 */ /* 0x000fe80000100800 */
[----:B------:R0:W-:Y:S04]  /*26aa0*/  STL [R1+0x385c], R9 ;  /* 0x00385c0901007387 */ /* 0x0001e80000100800 */
[----:B------:R-:W-:Y:S04]  /*26ab0*/  STL [R1+0x3858], R10 ;  /* 0x0038580a01007387 */ /* 0x000fe80000100800 */
[----:B------:R1:W-:Y:S04]  /*26ac0*/  STL [R1+0x3854], R11 ;  /* 0x0038540b01007387 */ /* 0x0003e80000100800 */
[----:B0-----:R-:W3:Y:S01]  /*26ad0*/  LDL.LU.64 R8, [R1+0xa0] ;  /* 0x0000a00001087983 */ /* 0x001ee20000300a00 */
[----:B------:R-:W-:Y:S01]  /*26ae0*/  MOV R21, R29 ;  /* 0x0000001d00157202 */ /* 0x000fe20000000f00 */
[----:B------:R-:W-:Y:S01]  /*26af0*/  IMAD.MOV.U32 R23, RZ, RZ, R2 ;  /* 0x000000ffff177224 */ /* 0x000fe200078e0002 */
[----:B------:R-:W-:Y:S01]  /*26b00*/  MOV R22, R3 ;  /* 0x0000000300167202 */ /* 0x000fe20000000f00 */
[C---:B--2---:R-:W-:Y:S08]  /*26b10*/  HMMA.16816.F32 R24, R12.reuse, R4, R24 ;  /* 0x000000040c18723c */ /* 0x044ff00000001818 */
[C---:B---3--:R-:W-:Y:S01]  /*26b20*/  HMMA.16816.F32 R20, R12.reuse, R8, R20 ;  /* 0x000000080c14723c */ /* 0x048fe20000001814 */
[----:B------:R-:W-:Y:S01]  /*26b30*/  MOV R18, R8 ;  /* 0x0000000800127202 */ /* 0x000fe20000000f00 */
[----:B------:R-:W-:Y:S01]  /*26b40*/  IMAD.MOV.U32 R28, RZ, RZ, R4 ;  /* 0x000000ffff1c7224 */ /* 0x000fe200078e0004 */
[----:B------:R-:W-:Y:S11]  /*26b50*/  MOV R2, R5 ;  /* 0x0000000500027202 */ /* 0x000ff60000000f00 */
[----:B------:R-:W-:Y:S02]  /*26b60*/  @!UPT UIADD3 URZ, URZ, URZ, URZ ;  /* 0x0000003f3f3ff290 */ /* 0x000fe4000fffe03f */
[----:B-1----:R-:W-:Y:S01]  /*26b70*/  IMAD.MOV.U32 R11, RZ, RZ, R26 ;  /* 0x000000ffff0b7224 */ /* 0x002fe200078e001a */
[----:B------:R-:W-:Y:S02]  /*26b80*/  MOV R0, R27 ;  /* 0x0000001b00007202 */ /* 0x000fe40000000f00 */
[----:B------:R-:W-:Y:S02]  /*26b90*/  MOV R8, R9 ;  /* 0x0000000900087202 */ /* 0x000fe40000000f00 */
[----:B------:R-:W-:Y:S02]  /*26ba0*/  MOV R9, R24 ;  /* 0x0000001800097202 */ /* 0x000fe40000000f00 */
[----:B------:R-:W-:Y:S02]  /*26bb0*/  MOV R10, R25 ;  /* 0x00000019000a7202 */ /* 0x000fe40000000f00 */
[----:B------:R-:W-:Y:S01]  /*26bc0*/  MOV R29, R22 ;  /* 0x00000016001d7202 */ /* 0x000fe20000000f00 */
[----:B------:R0:W-:Y:S04]  /*26bd0*/  STL.64 [R1+0x40], R20 ;  /* 0x0000401401007387 */ /* 0x0001e80000100a00 */
[----:B------:R-:W-:Y:S04]  /*26be0*/  STL [R1+0x3864], R29 ;  /* 0x0038641d01007387 */ /* 0x000fe80000100800 */
[----:B------:R-:W2:Y:S04]  /*26bf0*/  LDL.LU.64 R6, [R1+0x38f0] ;  /* 0x0038f00001067983 */ /* 0x000ea80000300a00 */
[----:B------:R-:W3:Y:S04]  /*26c00*/  LDL.LU.64 R4, [R1+0x38e8] ;  /* 0x0038e80001047983 */ /* 0x000ee80000300a00 */
[----:B------:R-:W3:Y:S04]  /*26c10*/  LDL.LU.64 R26, [R1+0x38e0] ;  /* 0x0038e000011a7983 */ /* 0x000ee80000300a00 */
[----:B------:R-:W3:Y:S02]  /*26c20*/  LDL.LU.64 R24, [R1+0x38d8] ;  /* 0x0038d80001187983 */ /* 0x000ee40000300a00 */
[----:B---3--:R-:W-:Y:S11]  /*26c30*/  HMMA.16816.F32 R24, R12, R4, R24 ;  /* 0x000000040c18723c */ /* 0x008ff60000001818 */
[----:B------:R-:W-:Y:S11]  /*26c40*/  @!UPT UIADD3 URZ, URZ, URZ, URZ ;  /* 0x0000003f3f3ff290 */ /* 0x000ff6000fffe03f */
[----:B------:R-:W-:Y:S02]  /*26c50*/  @!UPT UIADD3 URZ, URZ, URZ, URZ ;  /* 0x0000003f3f3ff290 */ /* 0x000fe4000fffe03f */
[----:B0-----:R-:W-:Y:S01]  /*26c60*/  IMAD.MOV.U32 R20, RZ, RZ, R26 ;  /* 0x000000ffff147224 */ /* 0x001fe200078e001a */
[----:B------:R-:W-:Y:S02]  /*26c70*/  MOV R3, R27 ;  /* 0x0000001b00037202 */ /* 0x000fe40000000f00 */
[----:B------:R-:W-:Y:S01]  /*26c80*/  MOV R22, R24 ;  /* 0x0000001800167202 */ /* 0x000fe20000000f00 */
[----:B------:R-:W3:Y:S01]  /*26c90*/  LDL.LU.64 R26, [R1+0x38d0] ;  /* 0x0038d000011a7983 */ /* 0x000ee20000300a00 */
[----:B------:R-:W-:-:S03]  /*26ca0*/  MOV R21, R25 ;  /* 0x0000001900157202 */ /* 0x000fc60000000f00 */
[----:B------:R-:W4:Y:S04]  /*26cb0*/  LDL.LU.64 R24, [R1+0x38c8] ;  /* 0x0038c80001187983 */ /* 0x000f280000300a00 */
[----:B------:R-:W-:Y:S04]  /*26cc0*/  STL.64 [R1+0x3880], R22 ;  /* 0x0038801601007387 */ /* 0x000fe80000100a00 */
[----:B------:R0:W-:Y:S04]  /*26cd0*/  STL.64 [R1+0x3878], R20 ;  /* 0x0038781401007387 */ /* 0x0001e80000100a00 */
[----:B--2---:R3:W-:Y:S04]  /*26ce0*/  STL.64 [R1+0x3870], R6 ;  /* 0x0038700601007387 */ /* 0x0047e80000100a00 */
[----:B------:R4:W-:Y:S01]  /*26cf0*/  STL.64 [R1+0x3868], R4 ;  /* 0x0038680401007387 */ /* 0x0009e20000100a00 */
[----:B0-----:R-:W-:-:S02]  /*26d00*/  MOV R20, R18 ;  /* 0x0000001200147202 */ /* 0x001fc40000000f00 */
[----:B---3--:R-:W-:Y:S02]  /*26d10*/  MOV R6, R26 ;  /* 0x0000001a00067202 */ /* 0x008fe40000000f00 */
[----:B------:R-:W-:Y:S01]  /*26d20*/  MOV R7, R27 ;  /* 0x0000001b00077202 */ /* 0x000fe20000000f00 */
[----:B----4-:R-:W-:Y:S01]  /*26d30*/  IMAD.MOV.U32 R4, RZ, RZ, R24 ;  /* 0x000000ffff047224 */ /* 0x010fe200078e0018 */
[----:B------:R-:W-:Y:S01]  /*26d40*/  MOV R5, R25 ;  /* 0x0000001900057202 */ /* 0x000fe20000000f00 */
[----:B------:R-:W2:Y:S04]  /*26d50*/  LDL.LU R24, [R1+0x38c4] ;  /* 0x0038c40001187983 */ /* 0x000ea80000300800 */
[----:B------:R-:W2:Y:S04]  /*26d60*/  LDL.LU R25, [R1+0x38c0] ;  /* 0x0038c00001197983 */ /* 0x000ea80000300800 */
[----:B------:R-:W2:Y:S04]  /*26d70*/  LDL.LU R26, [R1+0x38bc] ;  /* 0x0038bc00011a7983 */ /* 0x000ea80000300800 */
[----:B------:R-:W2:Y:S04]  /*26d80*/  LDL.LU R27, [R1+0x38b8] ;  /* 0x0038b800011b7983 */ /* 0x000ea80000300800 */
[----:B------:R-:W-:Y:S04]  /*26d90*/  STL.64 [R1+0x3890], R6 ;  /* 0x0038900601007387 */ /* 0x000fe80000100a00 */
[----:B------:R0:W-:Y:S04]  /*26da0*/  STL.64 [R1+0x3888], R4 ;  /* 0x0038880401007387 */ /* 0x0001e80000100a00 */
[----:B0-----:R-:W3:Y:S04]  /*26db0*/  LDL.LU R4, [R1+0x20] ;  /* 0x0000200001047983 */ /* 0x001ee80000300800 */
[----:B------:R-:W3:Y:S04]  /*26dc0*/  LDL.LU R5, [R1+0x24] ;  /* 0x0000240001057983 */ /* 0x000ee80000300800 */
[----:B------:R-:W3:Y:S04]  /*26dd0*/  LDL.LU R6, [R1+0x28] ;  /* 0x0000280001067983 */ /* 0x000ee80000300800 */
[----:B------:R-:W3:Y:S04]  /*26de0*/  LDL.LU R7, [R1+0x2c] ;  /* 0x00002c0001077983 */ /* 0x000ee80000300800 */
[----:B------:R-:W4:Y:S01]  /*26df0*/  LDL.LU.64 R18, [R1+0x38b0] ;  /* 0x0038b00001127983 */ /* 0x000f220000300a00 */
[----:B------:R-:W-:Y:S01]  /*26e00*/  MOV R21, R8 ;  /* 0x0000000800157202 */ /* 0x000fe20000000f00 */
[----:B------:R-:W-:Y:S01]  /*26e10*/  IMAD.MOV.U32 R29, RZ, RZ, R16 ;  /* 0x000000ffff1d7224 */ /* 0x000fe200078e0010 */
[----:B------:R-:W-:Y:S01]  /*26e20*/  MOV R8, R17 ;  /* 0x0000001100087202 */ /* 0x000fe20000000f00 */
[----:B--2---:R-:W-:Y:S01]  /*26e30*/  HMMA.16816.F32 R24, R12, R16, R24 ;  /* 0x000000100c18723c */ /* 0x004fe20000001818 */
[----:B------:R-:W3:Y:S06]  /*26e40*/  LDL.LU.64 R16, [R1+0x38a8] ;  /* 0x0038a80001107983 */ /* 0x000eec0000300a00 */
[----:B----4-:R-:W-:-:S02]  /*26e50*/  MOV R12, R18 ;  /* 0x00000012000c7202 */ /* 0x010fc40000000f00 */
[----:B------:R-:W3:Y:S01]  /*26e60*/  LDL.LU R18, [R1+0x38a4] ;  /* 0x0038a40001127983 */ /* 0x000ee20000300800 */
[----:B------:R-:W-:-:S03]  /*26e70*/  MOV R13, R19 ;  /* 0x00000013000d7202 */ /* 0x000fc60000000f00 */
[----:B------:R-:W3:Y:S04]  /*26e80*/  LDL.LU R19, [R1+0x38a0] ;  /* 0x0038a00001137983 */ /* 0x000ee80000300800 */
[----:B------:R-:W2:Y:S04]  /*26e90*/  LDL.LU R14, [R1+0x8] ;  /* 0x00000800010e7983 */ /* 0x000ea80000300800 */
[----:B------:R-:W2:Y:S04]  /*26ea0*/  LDL.LU R15, [R1+0xc] ;  /* 0x00000c00010f7983 */ /* 0x000ea80000300800 */
[----:B------:R-:W-:Y:S04]  /*26eb0*/  STL.64 [R1+0x3820], R26 ;  /* 0x0038201a01007387 */ /* 0x000fe80000100a00 */
[----:B------:R0:W-:Y:S02]  /*26ec0*/  STL.64 [R1+0x3818], R24 ;  /* 0x0038181801007387 */ /* 0x0001e40000100a00 */
[----:B0-----:R-:W-:Y:S01]  /*26ed0*/  IMAD.MOV.U32 R24, RZ, RZ, R28 ;  /* 0x000000ffff187224 */ /* 0x001fe200078e001c */
[----:B------:R-:W-:Y:S01]  /*26ee0*/  MOV R25, R2 ;  /* 0x0000000200197202 */ /* 0x000fe20000000f00 */
[----:B------:R-:W4:Y:S04]  /*26ef0*/  LDL.LU R28, [R1+0x389c] ;  /* 0x00389c00011c7983 */ /* 0x000f280000300800 */
[----:B------:R-:W2:Y:S01]  /*26f00*/  LDL.LU R2, [R1+0x3898] ;  /* 0x0038980001027983 */ /* 0x000ea20000300800 */
[C---:B---3--:R-:W-:Y:S03]  /*26f10*/  HMMA.16816.F32 R20, R16.reuse, R20, R4 ;  /* 0x000000141014723c */ /* 0x048fe60000001804 */
[----:B------:R-:W3:Y:S04]  /*26f20*/  LDL.LU.64 R6, [R1+0x3890] ;  /* 0x0038900001067983 */ /* 0x000ee80000300a00 */
[----:B------:R-:W3:Y:S11]  /*26f30*/  LDL.LU.64 R4, [R1+0x3888] ;  /* 0x0038880001047983 */ /* 0x000ef60000300a00 */
[----:B------:R-:W-:Y:S05]  /*26f40*/  @!UPT UIADD3 URZ, URZ, URZ, URZ ;  /* 0x0000003f3f3ff290 */ /* 0x000fea000fffe03f */
[----:B------:R-:W-:Y:S04]  /*26f50*/  STL.64 [R1+0x20], R20 ;  /* 0x0000201401007387 */ /* 0x000fe80000100a00 */
[----:B------:R0:W-:Y:S04]  /*26f60*/  STL.64 [R1+0x28], R22 ;  /* 0x0000281601007387 */ /* 0x0001e80000100a00 */
[----:B0-----:R-:W2:Y:S04]  /*26f70*/  LDL.LU.64 R22, [R1+0x3880] ;  /* 0x0038800001167983 */ /* 0x001ea80000300a00 */
[----:B------:R-:W2:Y:S01]  /*26f80*/  LDL.LU.64 R20, [R1+0x3878] ;  /* 0x0038780001147983 */ /* 0x000ea20000300a00 */
[C---:B---3--:R-:W-:Y:S03]  /*26f90*/  HMMA.16816.F32 R24, R16.reuse, R24, R4 ;  /* 0x000000181018723c */ /* 0x048fe60000001804 */
[----:B------:R-:W3:Y:S04]  /*26fa0*/  LDL.LU.64 R6, [R1+0x3870] ;  /* 0x0038700001067983 */ /* 0x000ee80000300a00 */
[----:B------:R-:W2:Y:S11]  /*26fb0*/  LDL.LU.64 R4, [R1+0x3868] ;  /* 0x0038680001047983 */ /* 0x000eb60000300a00 */
[----:B------:R-:W-:Y:S05]  /*26fc0*/  @!UPT UIADD3 URZ, URZ, URZ, URZ ;  /* 0x0000003f3f3ff290 */ /* 0x000fea000fffe03f */
[----:B------:R-:W-:Y:S04]  /*26fd0*/  STL.64 [R1+0x10], R24 ;  /* 0x0000101801007387 */ /* 0x000fe80000100a00 */
[----:B------:R2:W-:Y:S02]  /*26fe0*/  STL.64 [R1+0x18], R26 ;  /* 0x0000181a01007387 */ /* 0x0005e40000100a00 */
[----:B--2---:R-:W-:Y:S02]  /*26ff0*/  HMMA.16816.F32 R24, R16, R4, R12 ;  /* 0x000000041018723c */ /* 0x004fe4000000180c */
[----:B----4-:R-:W0:Y:S04]  /*27000*/  LDSM.16.MT88.4 R12, [R28+0x23800] ;  /* 0x023800001c0c783b */ /* 0x010e280000004200 */
[----:B---3--:R1:W-:Y:S11]  /*27010*/  STL.64 [R1+0x3828], R6 ;  /* 0x0038280601007387 */ /* 0x0083f60000100a00 */
[----:B------:R-:W-:Y:S06]  /*27020*/  @!UPT UIADD3 URZ, URZ, URZ, URZ ;  /* 0x0000003f3f3ff290 */ /* 0x000fec000fffe03f */
[----:B------:R-:W-:Y:S04]  /*27030*/  STL.64 [R1], R24 ;  /* 0x0000001801007387 */ /* 0x000fe80000100a00 */
[----:B------:R-:W-:Y:S04]  /*27040*/  STL.64 [R1+0x8], R26 ;  /* 0x0000081a01007387 */ /* 0x000fe80000100a00 */
[----:B------:R-:W2:Y:S01]  /*27050*/  LDSM.16.M88.4 R24, [R2+0x180] ;  /* 0x000180000218783b */ /* 0x000ea20000000200 */
[----:B------:R-:W-:-:S03]  /*27060*/  IMAD.MOV.U32 R4, RZ, RZ, R9 ;  /* 0x000000ffff047224 */ /* 0x000fc600078e0009 */
[----:B0-----:R-:W-:Y:S04]  /*27070*/  STL.64 [R1+0x37d8], R14 ;  /* 0x0037d80e01007387 */ /* 0x001fe80000100a00 */
[----:B------:R0:W-:Y:S01]  /*27080*/  STL.64 [R1+0x37d0], R12 ;  /* 0x0037d00c01007387 */ /* 0x0001e20000100a00 */
[----:B------:R-:W-:Y:S02]  /*27090*/  MOV R5, R10 ;  /* 0x0000000a00057202 */ /* 0x000fe40000000f00 */
[----:B-1----:R-:W-:Y:S02]  /*270a0*/  MOV R6, R11 ;  /* 0x0000000b00067202 */ /* 0x002fe40000000f00 */
[----:B0-----:R-:W-:Y:S02]  /*270b0*/  MOV R12, R29 ;  /* 0x0000001d000c7202 */ /* 0x001fe40000000f00 */
[----:B------:R-:W3:Y:S01]  /*270c0*/  LDL.LU R29, [R1+0x3864] ;  /* 0x00386400011d7983 */ /* 0x000ee20000300800 */
[----:B------:R-:W-:-:S03]  /*270d0*/  MOV R13, R8 ;  /* 0x00000008000d7202 */ /* 0x000fc60000000f00 */
[----:B------:R-:W4:Y:S04]  /*270e0*/  LDL.LU R8, [R1+0x3860] ;  /* 0x0038600001087983 */ /* 0x000f280000300800 */
[----:B------:R-:W4:Y:S04]  /*270f0*/  LDL.LU R14, [R1+0xf8] ;  /* 0x0000f800010e7983 */ /* 0x000f280000300800 */
[----:B------:R-:W4:Y:S04]  /*27100*/  LDL.LU R15, [R1+0xfc] ;  /* 0x0000fc00010f7983 */ /* 0x000f280000300800 */
[----:B------:R-:W4:Y:S01]  /*27110*/  LDL.LU R9, [R1+0x385c] ;  /* 0x00385c0001097983 */ /* 0x000f220000300800 */
[----:B------:R-:W-:-:S03]  /*27120*/  MOV R7, R0 ;  /* 0x0000000000077202 */ /* 0x000fc60000000f00 */
[----:B--2---:R-:W-:Y:S04]  /*27130*/  STL.64 [R1+0x70], R24 ;  /* 0x0000701801007387 */ /* 0x004fe80000100a00 */
[----:B------:R-:W-:Y:S04]  /*27140*/  STL.64 [R1+0x78], R26 ;  /* 0x0000781a01007387 */ /* 0x000fe80000100a00 */
[----:B------:R-:W4:Y:S04]  /*27150*/  LDL.LU R10, [R1+0x3858] ;  /* 0x00385800010a7983 */ /* 0x000f280000300800 */
[----:B------:R-:W4:Y:S04]  /*27160*/  LDL.LU R11, [R1+0x3854] ;  /* 0x00385400010b7983 */ /* 0x000f280000300800 */
[----:B------:R-:W2:Y:S04]  /*27170*/  LDL.LU R0, [R1+0x3850] ;  /* 0x0038500001007983 */ /* 0x000ea80000300800 */
[----:B------:R-:W0:Y:S04]  /*27180*/  LDSM.16.M88.4 R24, [R2+0x8180] ;  /* 0x008180000218783b */ /* 0x000e280000000200 */
[----:B------:R-:W-:Y:S04]  /*27190*/  STL.64 [R1+0x3838], R6 ;  /* 0x0038380601007387 */ /* 0x000fe80000100a00 */
[----:B------:R1:W-:Y:S04]  /*271a0*/  STL.64 [R1+0x3830], R4 ;  /* 0x0038300401007387 */ /* 0x0003e80000100a00 */
[----:B-1----:R-:W4:Y:S04]  /*271b0*/  LDL.LU R4, [R1+0x40] ;  /* 0x0000400001047983 */ /* 0x002f280000300800 */
[----:B------:R-:W4:Y:S04]  /*271c0*/  LDL.LU R5, [R1+0x44] ;  /* 0x0000440001057983 */ /* 0x000f280000300800 */
[----:B0-----:R-:W-:Y:S04]  /*271d0*/  STL.64 [R1+0x80], R24 ;  /* 0x0000801801007387 */ /* 0x001fe80000100a00 */
[----:B------:R-:W-:Y:S04]  /*271e0*/  STL.64 [R1+0x88], R26 ;  /* 0x0000881a01007387 */ /* 0x000fe80000100a00 */
[----:B------:R-:W0:Y:S01]  /*271f0*/  LDSM.16.M88.4 R24, [R2+0x10180] ;  /* 0x010180000218783b */ /* 0x000e220000000200 */
[----:B------:R-:W-:-:S03]  /*27200*/  MOV R7, R23 ;  /* 0x0000001700077202 */ /* 0x000fc60000000f00 */
[----:B0-----:R0:W-:Y:S04]  /*27210*/  STL.64 [R1+0x90], R24 ;  /* 0x0000901801007387 */ /* 0x0011e80000100a00 */
[----:B------:R1:W-:Y:S01]  /*27220*/  STL [R1+0x98], R26 ;  /* 0x0000981a01007387 */ /* 0x0003e20000100800 */
[----:B0-----:R-:W-:Y:S01]  /*27230*/  MOV R24, R22 ;  /* 0x0000001600187202 */ /* 0x001fe20000000f00 */
[----:B------:R-:W-:Y:S01]  /*27240*/  IMAD.MOV.U32 R25, RZ, RZ, R21 ;  /* 0x000000ffff197224 */ /* 0x000fe200078e0015 */
[----:B-1----:R-:W-:Y:S02]  /*27250*/  MOV R26, R20 ;  /* 0x00000014001a7202 */ /* 0x002fe40000000f00 */
[----:B------:R-:W0:Y:S01]  /*27260*/  LDSM.16.M88.4 R20, [R2+0x18180] ;  /* 0x018180000214783b */ /* 0x000e220000000200 */
[----:B---3--:R-:W-:Y:S01]  /*27270*/  IMAD.MOV.U32 R6, RZ, RZ, R29 ;  /* 0x000000ffff067224 */ /* 0x008fe200078e001d */
[----:B------:R-:W-:-:S05]  /*27280*/  MOV R29, R27 ;  /* 0x0000001b001d7202 */ /* 0x000fca0000000f00 */
[----:B------:R-:W-:Y:S04]  /*27290*/  STL [R1+0x36f0], R29 ;  /* 0x0036f01d01007387 */ /* 0x000fe80000100800 */
[----:B------:R-:W-:Y:S04]  /*272a0*/  STL [R1+0x35c8], R2 ;  /* 0x0035c80201007387 */ /* 0x000fe80000100800 */
[----:B0-----:R-:W-:Y:S04]  /*272b0*/  STL.64 [R1+0xd0], R20 ;  /* 0x0000d01401007387 */ /* 0x001fe80000100a00 */
[----:B------:R-:W-:Y:S04]  /*272c0*/  STL.64 [R1+0xd8], R22 ;  /* 0x0000d81601007387 */ /* 0x000fe80000100a00 */
[----:B--2---:R-:W0:Y:S01]  /*272d0*/  LDSM.16.MT88.4 R20, [R0+0x23800] ;  /* 0x023800000014783b */ /* 0x004e220000004200 */
[----:B----4-:R-:W-:Y:S11]  /*272e0*/  HMMA.16816.F32 R8, R16, R12, R8 ;  /* 0x0000000c1008723c */ /* 0x010ff60000001808 */
[----:B------:R-:W-:Y:S11]  /*272f0*/  @!UPT UIADD3 URZ, URZ, URZ, URZ ;  /* 0x0000003f3f3ff290 */ /* 0x000ff6000fffe03f */
[----:B------:R-:W-:Y:S02]  /*27300*/  @!UPT UIADD3 URZ, URZ, URZ, URZ ;  /* 0x0000003f3f3ff290 */ /* 0x000fe4000fffe03f */
[----:B------:R-:W-:Y:S01]  /*27310*/  IMAD.MOV.U32 R18, RZ, RZ, R10 ;  /* 0x000000ffff127224 */ /* 0x000fe200078e000a */
[----:B------:R-:W-:Y:S02]  /*27320*/  MOV R17, R11 ;  /* 0x0000000b00117202 */ /* 0x000fe40000000f00 */
[----:B------:R-:W-:Y:S01]  /*27330*/  MOV R19, R9 ;  /* 0x0000000900137202 */ /* 0x000fe20000000f00 */
[----:B0-----:R-:W-:Y:S04]  /*27340*/  STL [R1+0x376c], R20 ;  /* 0x00376c1401007387 */ /* 0x001fe80000100800 */
[----:B------:R-:W-:Y:S04]  /*27350*/  STL [R1+0x3768], R21 ;  /* 0x0037681501007387 */ /* 0x000fe80000100800 */
[----:B------:R0:W-:Y:S04]  /*27360*/  STL [R1+0x3764], R22 ;  /* 0x0037641601007387 */ /* 0x0001e80000100800 */
[----:B------:R1:W-:Y:S04]  /*27370*/  STL [R1+0x3760], R23 ;  /* 0x0037601701007387 */ /* 0x0003e80000100800 */
[----:B0-----:R-:W2:Y:S04]  /*27380*/  LDL.LU R22, [R1+0xa8] ;  /* 0x0000a80001167983 */ /* 0x001ea80000300800 */
[----:B-1----:R-:W2:Y:S04]  /*27390*/  LDL.LU R23, [R1+0xac] ;  /* 0x0000ac0001177983 */ /* 0x002ea80000300800 */
[----:B------:R0:W-:Y:S04]  /*273a0*/  STL [R1+0x30], R8 ;  /* 0x0000300801007387 */ /* 0x0001e80000100800 */
[----:B------:R-:W2:Y:S04]  /*273b0*/  LDL.LU.64 R10, [R1+0x3848] ;  /* 0x00384800010a7983 */ /* 0x000ea80000300a00 */
[----:B0-----:R-:W2:Y:S02]  /*273c0*/  LDL.LU.64 R8, [R1+0x3840] ;  /* 0x0038400001087983 */ /* 0x001ea40000300a00 */
[C---:B--2---:R-:W-:Y:S11]  /*273d0*/  HMMA.16816.F32 R4, R8.reuse, R22, R4 ;  /* 0x000000160804723c */ /* 0x044ff60000001804 */
        /* <DEDUP_REMOVED lines=9> */
[----:B------:R1:W-:Y:S04]  /*27470*/  STL.64 [R1+0x37f0], R16 ;  /* 0x0037f01001007387 */ /* 0x0003e80000100a00 */
[----:B0-----:R-:W2:Y:S04]  /*27480*/  LDL.LU R18, [R1+0xb8] ;  /* 0x0000b80001127983 */ /* 0x001ea80000300800 */
[----:B------:R-:W2:Y:S01]  /*27490*/  LDL.LU R19, [R1+0xbc] ;  /* 0x0000bc0001137983 */ /* 0x000ea20000300800 */
[----:B------:R-:W-:Y:S01]  /*274a0*/  MOV R27, R3 ;  /* 0x00000003001b7202 */ /* 0x000fe20000000f00 */
[C---:B--2---:R-:W-:Y:S11]  /*274b0*/  HMMA.16816.F32 R4, R8.reuse, R18, R4 ;  /* 0x000000120804723c */ /* 0x044ff60000001804 */
[----:B------:R-:W-:Y:S11]  /*274c0*/  @!UPT UIADD3 URZ, URZ, URZ, URZ ;  /* 0x0000003f3f3ff290 */ /* 0x000ff6000fffe03f */
[----:B------:R-:W-:Y:S01]  /*274d0*/  @!UPT UIADD3 URZ, URZ, URZ, URZ ;  /* 0x0000003f3f3ff290 */ /* 0x000fe2000fffe03f */
[----:B------:R-:W-:Y:S01]  /*274e0*/  STL.64 [R1+0x50], R4 ;  /* 0x0000500401007387 */ /* 0x000fe20000100a00 */
[----:B------:R-:W-:Y:S02]  /*274f0*/  MOV R29, R6 ;  /* 0x00000006001d7202 */ /* 0x000fe40000000f00 */
[----:B------:R-:W-:Y:S02]  /*27500*/  MOV R3, R7 ;  /* 0x0000000700037202 */ /* 0x000fe40000000f00 */
[----:B------:R-:W2:Y:S04]  /*27510*/  LDL.LU.64 R6, [R1+0x3828] ;  /* 0x0038280001067983 */ /* 0x000ea80000300a00 */
[----:B------:R0:W-:Y:S04]  /*27520*/  STL.64 [R1+0x3800], R18 ;  /* 0x0038001201007387 */ /* 0x0001e80000100a00 */
[----:B-1----:R-:W3:Y:S04]  /*27530*/  LDL.LU R16, [R1+0x20] ;  /* 0x0000200001107983 */ /* 0x002ee80000300800 */
[----:B------:R-:W3:Y:S04]  /*27540*/  LDL.LU R17, [R1+0x24] ;  /* 0x0000240001117983 */ /* 0x000ee80000300800 */
[----:B0-----:R-:W3:Y:S04]  /*27550*/  LDL.LU R18, [R1+0x28] ;  /* 0x0000280001127983 */ /* 0x001ee80000300800 */
[----:B------:R-:W3:Y:S01]  /*27560*/  LDL.LU R19, [R1+0x2c] ;  /* 0x00002c0001137983 */ /* 0x000ee20000300800 */
[----:B--2---:R-:W-:Y:S11]  /*27570*/  HMMA.16816.F32 R24, R8, R6, R24 ;  /* 0x000000060818723c */ /* 0x004ff60000001818 */
[----:B------:R-:W-:Y:S11]  /*27580*/  @!UPT UIADD3 URZ, URZ, URZ, URZ ;  /* 0x0000003f3f3ff290 */ /* 0x000ff6000fffe03f */
[----:B------:R-:W-:Y:S01]  /*27590*/  @!UPT UIADD3 URZ, URZ, URZ, URZ ;  /* 0x0000003f3f3ff290 */ /* 0x000fe2000fffe03f */
[----:B------:R-:W-:Y:S04]  /*275a0*/  STL.64 [R1+0x60], R24 ;  /* 0x0000601801007387 */ /* 0x000fe80000100a00 */
[----:B------:R0:W-:Y:S04]  /*275b0*/  STL.64 [R1+0x68], R26 ;  /* 0x0000681a01007387 */ /* 0x0001e80000100a00 */
[----:B0-----:R-:W2:Y:S04]  /*275c0*/  LDL.LU.64 R26, [R1+0x3820] ;  /* 0x00382000011a7983 */ /* 0x001ea80000300a00 */
[----:B------:R-:W2:Y:S01]  /*275d0*/  LDL.LU.64 R24, [R1+0x3818] ;  /* 0x0038180001187983 */ /* 0x000ea20000300a00 */
[----:B------:R-:W-:Y:S01]  /*275e0*/  IMAD.MOV.U32 R21, RZ, RZ, R6 ;  /* 0x000000ffff157224 */ /* 0x000fe200078e0006 */
[----:B------:R-:W-:-:S02]  /*275f0*/  MOV R20, R7 ;  /* 0x0000000700147202 */ /* 0x000fc40000000f00 */
[----:B------:R-:W3:Y:S04]  /*27600*/  LDL.LU.64 R6, [R1+0x3810] ;  /* 0x0038100001067983 */ /* 0x000ee80000300a00 */
[----:B------:R-:W3:Y:S01]  /*27610*/  LDL.LU.64 R4, [R1+0x3808] ;  /* 0x0038080001047983 */ /* 0x000ee20000300a00 */
[----:B--2---:R-:W-:Y:S07]  /*27620*/  HMMA.16816.F32 R24, R8, R14, R24 ;  /* 0x0000000e0818723c */ /* 0x004fee0000001818 */
[----:B------:R-:W-:-:S02]  /*27630*/  MOV R10, R21 ;  /* 0x00000015000a7202 */ /* 0x000fc40000000f00 */
[----:B------:R-:W-:Y:S02]  /*27640*/  MOV R11, R20 ;  /* 0x00000014000b7202 */ /* 0x000fe40000000f00 */
[----:B---3--:R-:W-:Y:S11]  /*27650*/  HMMA.16816.F32 R20, R4, R22, R16 ;  /* 0x000000160414723c */ /* 0x008ff60000001810 */
[----:B------:R-:W-:Y:S01]  /*27660*/  @!UPT UIADD3 URZ, URZ, URZ, URZ ;  /* 0x0000003f3f3ff290 */ /* 0x000fe2000fffe03f */
[----:B------:R0:W-:Y:S04]  /*27670*/  STL [R1+0x377c], R24 ;  /* 0x00377c1801007387 */ /* 0x0001e80000100800 */
[----:B------:R1:W-:Y:S04]  /*27680*/  STL [R1+0x3778], R25 ;  /* 0x0037781901007387 */ /* 0x0003e80000100800 */
[----:B------:R2:W-:Y:S04]  /*27690*/  STL [R1+0x3774], R26 ;  /* 0x0037741a01007387 */ /* 0x0005e80000100800 */
[----:B------:R3:W-:Y:S04]  /*276a0*/  STL [R1+0x3770], R27 ;  /* 0x0037701b01007387 */ /* 0x0007e80000100800 */
[----:B0-----:R-:W4:Y:S04]  /*276b0*/  LDL.LU R24, [R1+0x10] ;  /* 0x0000100001187983 */ /* 0x001f280000300800 */
[----:B-1----:R-:W4:Y:S04]  /*276c0*/  LDL.LU R25, [R1+0x14] ;  /* 0x0000140001197983 */ /* 0x002f280000300800 */
[----:B--2---:R-:W4:Y:S04]  /*276d0*/  LDL.LU R26, [R1+0x18] ;  /* 0x00001800011a7983 */ /* 0x004f280000300800 */
[----:B---3--:R-:W4:Y:S04]  /*276e0*/  LDL.LU R27, [R1+0x1c] ;  /* 0x00001c00011b7983 */ /* 0x008f280000300800 */
[----:B------:R-:W4:Y:S04]  /*276f0*/  LDL.LU.64 R18, [R1+0x3800] ;  /* 0x0038000001127983 */ /* 0x000f280000300a00 */
[----:B------:R-:W-:Y:S04]  /*27700*/  STL [R1+0x24], R21 ;  /* 0x0000241501007387 */ /* 0x000fe80000100800 */
[----:B------:R0:W-:Y:S02]  /*27710*/  STL.64 [R1+0x28], R22 ;  /* 0x0000281601007387 */ /* 0x0001e40000100a00 */
[----:B0-----:R-:W-:-:S05]  /*27720*/  IMAD.MOV.U32 R23, RZ, RZ, R20 ;  /* 0x000000ffff177224 */ /* 0x001fca00078e0014 */
[----:B------:R-:W-:Y:S01]  /*27730*/  STL [R1+0x3780], R23 ;  /* 0x0037801701007387 */ /* 0x000fe20000100800 */
[C---:B----4-:R-:W-:Y:S11]  /*27740*/  HMMA.16816.F32 R16, R4.reuse, R18, R24 ;  /* 0x000000120410723c */ /* 0x050ff60000001818 */
[----:B------:R-:W-:Y:S11]  /*27750*/  @!UPT UIADD3 URZ, URZ, URZ, URZ ;  /* 0x0000003f3f3ff290 */ /* 0x000ff6000fffe03f */
[----:B------:R-:W-:Y:S02]  /*27760*/  @!UPT UIADD3 URZ, URZ, URZ, URZ ;  /* 0x0000003f3f3ff290 */ /* 0x000fe4000fffe03f */
[----:B------:R-:W-:Y:S01]  /*27770*/  MOV R20, R17 ;  /* 0x0000001100147202 */ /* 0x000fe20000000f00 */
[----:B------:R-:W-:Y:S01]  /*27780*/  IMAD.MOV.U32 R22, RZ, RZ, R19 ;  /* 0x000000ffff167224 */ /* 0x000fe200078e0013 */
[----:B------:R-:W-:Y:S02]  /*27790*/  MOV R27, R16 ;  /* 0x00000010001b7202 */ /* 0x000fe40000000f00 */
[----:B------:R-:W-:Y:S02]  /*277a0*/  MOV R21, R18 ;  /* 0x0000001200157202 */ /* 0x000fe40000000f00 */
[----:B------:R-:W2:Y:S04]  /*277b0*/  LDL.LU.64 R18, [R1+0x37f8] ;  /* 0x0037f80001127983 */ /* 0x000ea80000300a00 */
[----:B------:R-:W3:Y:S04]  /*277c0*/  LDL.LU.64 R16, [R1+0x37f0] ;  /* 0x0037f00001107983 */ /* 0x000ee80000300a00 */
[----:B------:R-:W-:Y:S04]  /*277d0*/  STL [R1+0x3788], R20 ;  /* 0x0037881401007387 */ /* 0x000fe80000100800 */
[----:B------:R0:W-:Y:S04]  /*277e0*/  STL [R1+0x3784], R27 ;  /* 0x0037841b01007387 */ /* 0x0001e80000100800 */
[----:B------:R-:W4:Y:S04]  /*277f0*/  LDL.LU R24, [R1] ;  /* 0x0000000001187983 */ /* 0x000f280000300800 */
[----:B------:R-:W4:Y:S04]  /*27800*/  LDL.LU R25, [R1+0x4] ;  /* 0x0000040001197983 */ /* 0x000f280000300800 */
[----:B------:R-:W4:Y:S04]  /*27810*/  LDL.LU R26, [R1+0x8] ;  /* 0x00000800011a7983 */ /* 0x000f280000300800 */
[----:B0-----:R-:W4:Y:S02]  /*27820*/  LDL.LU R27, [R1+0xc] ;  /* 0x00000c00011b7983 */ /* 0x001f240000300800 */
[----:B----4-:R-:W-:Y:S01]  /*27830*/  HMMA.16816.F32 R8, R4, R10, R24 ;  /* 0x0000000a0408723c */ /* 0x010fe20000001818 */
[----:B---3--:R-:W-:-:S06]  /*27840*/  IMAD.MOV.U32 R20, RZ, RZ, R16 ;  /* 0x000000ffff147224 */ /* 0x008fcc00078e0010 */
[----:B------:R-:W-:Y:S11]  /*27850*/  MOV R27, R17 ;  /* 0x00000011001b7202 */ /* 0x000ff60000000f00 */
[----:B------:R-:W-:Y:S06]  /*27860*/  @!UPT UIADD3 URZ, URZ, URZ, URZ ;  /* 0x0000003f3f3ff290 */ /* 0x000fec000fffe03f */
[----:B------:R-:W-:Y:S01]  /*27870*/  IMAD.MOV.U32 R26, RZ, RZ, R11 ;  /* 0x000000ffff1a7224 */ /* 0x000fe200078e000b */
[----:B------:R-:W-:Y:S02]  /*27880*/  MOV R23, R8 ;  /* 0x0000000800177202 */ /* 0x000fe40000000f00 */
[----:B------:R-:W-:Y:S02]  /*27890*/  MOV R24, R9 ;  /* 0x0000000900187202 */ /* 0x000fe40000000f00 */
[----:B------:R-:W-:Y:S02]  /*278a0*/  MOV R25, R10 ;  /* 0x0000000a00197202 */ /* 0x000fe40000000f00 */
[----:B------:R-:W0:Y:S04]  /*278b0*/  LDSM.16.MT88.4 R8, [R28+0x23c00] ;  /* 0x023c00001c08783b */ /* 0x000e280000004200 */
[----:B------:R2:W-:Y:S04]  /*278c0*/  STL [R1+0x37e8], R26 ;  /* 0x0037e81a01007387 */ /* 0x0005e80000100800 */
[----:B------:R1:W-:Y:S01]  /*278d0*/  STL.64 [R1+0x37e0], R24 ;  /* 0x0037e01801007387 */ /* 0x0003e20000100a00 */
[----:B--2---:R-:W-:-:S02]  /*278e0*/  MOV R26, R18 ;  /* 0x00000012001a7202 */ /* 0x004fc40000000f00 */
[----:B-1----:R-:W-:Y:S01]  /*278f0*/  MOV R25, R19 ;  /* 0x0000001300197202 */ /* 0x002fe20000000f00 */
[----:B------:R-:W2:Y:S04]  /*27900*/  LDL.LU R24, [R1+0x30] ;  /* 0x0000300001187983 */ /* 0x000ea80000300800 */
[----:B------:R-:W1:Y:S04]  /*27910*/  LDSM.16.MT88.4 R16, [R0+0x23c00] ;  /* 0x023c00000010783b */ /* 0x000e680000004200 */
[----:B------:R-:W-:Y:S04]  /*27920*/  STL.64 [R1+0x37c8], R22 ;  /* 0x0037c81601007387 */ /* 0x000fe80000100a00 */
[----:B------:R-:W-:Y:S04]  /*27930*/  STL [R1+0x37c0], R21 ;  /* 0x0037c01501007387 */ /* 0x000fe80000100800 */
[----:B0-----:R-:W-:Y:S04]  /*27940*/  STL [R1+0x3700], R8 ;  /* 0x0037000801007387 */ /* 0x001fe80000100800 */
[----:B------:R0:W-:Y:S04]  /*27950*/  STL [R1+0x36fc], R9 ;  /* 0x0036fc0901007387 */ /* 0x0001e80000100800 */
[----:B------:R-:W-:Y:S04]  /*27960*/  STL [R1+0x36f8], R10 ;  /* 0x0036f80a01007387 */ /* 0x000fe80000100800 */
[----:B------:R-:W-:Y:S04]  /*27970*/  STL [R1+0x36f4], R11 ;  /* 0x0036f40b01007387 */ /* 0x000fe80000100800 */
[----:B0-----:R-:W3:Y:S04]  /*27980*/  LDL.LU.64 R8, [R1+0x80] ;  /* 0x0000800001087983 */ /* 0x001ee80000300a00 */
[----:B------:R-:W-:Y:S04]  /*27990*/  STL [R1+0x3704], R0 ;  /* 0x0037040001007387 */ /* 0x000fe80000100800 */
[----:B-1----:R-:W-:Y:S04]  /*279a0*/  STL.64 [R1+0x36a0], R18 ;  /* 0x0036a01201007387 */ /* 0x002fe80000100a00 */
[----:B------:R0:W-:Y:S04]  /*279b0*/  STL.64 [R1+0x3698], R16 ;  /* 0x0036981001007387 */ /* 0x0001e80000100a00 */
[----:B0-----:R-:W4:Y:S04]  /*279c0*/  LDL.LU.64 R16, [R1+0xd0] ;  /* 0x0000d00001107983 */ /* 0x001f280000300a00 */
[----:B------:R-:W3:Y:S01]  /*279d0*/  LDL.LU.64 R18, [R1+0xd8] ;  /* 0x0000d80001127983 */ /* 0x000ee20000300a00 */
[----:B------:R-:W-:-:S02]  /*279e0*/  MOV R21, R13 ;  /* 0x0000000d00157202 */ /* 0x000fc40000000f00 */
[----:B------:R-:W-:Y:S01]  /*279f0*/  MOV R22, R12 ;  /* 0x0000000c00167202 */ /* 0x000fe20000000f00 */
[----:B--2---:R-:W-:Y:S01]  /*27a00*/  HMMA.16816.F32 R4, R4, R14, R24 ;  /* 0x0000000e0404723c */ /* 0x004fe20000001818 */
[----:B---3--:R-:W-:Y:S04]  /*27a10*/  STL [R1+0x36ac], R18 ;  /* 0x0036ac1201007387 */ /* 0x008fe80000100800 */
[----:B------:R-:W-:Y:S04]  /*27a20*/  STL [R1+0x36a8], R19 ;  /* 0x0036a81301007387 */ /* 0x000fe80000100800 */
[----:B------:R-:W2:Y:S04]  /*27a30*/  LDL.LU R26, [R1+0x37e8] ;  /* 0x0037e800011a7983 */ /* 0x000ea80000300800 */
[----:B------:R-:W3:Y:S04]  /*27a40*/  LDL.LU.64 R24, [R1+0x37e0] ;  /* 0x0037e00001187983 */ /* 0x000ee80000300a00 */
[----:B------:R-:W2:Y:S04]  /*27a50*/  LDL.LU.64 R14, [R1+0x37d8] ;  /* 0x0037d800010e7983 */ /* 0x000ea80000300a00 */
[----:B------:R-:W2:Y:S04]  /*27a60*/  LDL.LU.64 R12, [R1+0x37d0] ;  /* 0x0037d000010c7983 */ /* 0x000ea80000300a00 */
[----:B------:R0:W-:Y:S04]  /*27a70*/  STL.64 [R1+0x30], R4 ;  /* 0x0000300401007387 */ /* 0x0001e80000100a00 */
[----:B------:R-:W-:Y:S04]  /*27a80*/  STL [R1+0x38], R6 ;  /* 0x0000380601007387 */ /* 0x000fe80000100800 */
[----:B0-----:R-:W2:Y:S01]  /*27a90*/  LDL.LU.64 R4, [R1+0x70] ;  /* 0x0000700001047983 */ /* 0x001ea20000300a00 */
[----:B------:R-:W-:Y:S01]  /*27aa0*/  MOV R23, R2 ;  /* 0x0000000200177202 */ /* 0x000fe20000000f00 */
[----:B------:R-:W-:-:S05]  /*27ab0*/  IMAD.MOV.U32 R28, RZ, RZ, R7 ;  /* 0x000000ffff1c7224 */ /* 0x000fca00078e0007 */
[----:B------:R-:W-:Y:S01]  /*27ac0*/  STL [R1+0x3724], R28 ;  /* 0x0037241c01007387 */ /* 0x000fe20000100800 */
[----:B--2---:R-:W-:Y:S01]  /*27ad0*/  HMMA.16816.F32 R20, R12, R4, R20 ;  /* 0x000000040c14723c */ /* 0x004fe20000001814 */
[----:B------:R-:W-:Y:S02]  /*27ae0*/  MOV R19, R4 ;  /* 0x0000000400137202 */ /* 0x000fe40000000f00 */
[----:B------:R-:W-:Y:S11]  /*27af0*/  MOV R18, R5 ;  /* 0x0000000500127202 */ /* 0x000ff60000000f00 */
[----:B------:R-:W-:Y:S10]  /*27b00*/  @!UPT UIADD3 URZ, URZ, URZ, URZ ;  /* 0x0000003f3f3ff290 */ /* 0x000ff4000fffe03f */
[----:B------:R-:W-:Y:S01]  /*27b10*/  MOV R4, R22 ;  /* 0x0000001600047202 */ /* 0x000fe20000000f00 */
[----:B------:R-:W-:Y:S01]  /*27b20*/  IMAD.MOV.U32 R5, RZ, RZ, R21 ;  /* 0x000000ffff057224 */ /* 0x000fe200078e0015 */
[----:B------:R-:W-:Y:S02]  /*27b30*/  MOV R2, R23 ;  /* 0x0000001700027202 */ /* 0x000fe40000000f00 */
[----:B------:R-:W2:Y:S04]  /*27b40*/  LDL.LU.64 R22, [R1+0x37c8] ;  /* 0x0037c80001167983 */ /* 0x000ea80000300a00 */
[----:B------:R-:W2:Y:S04]  /*27b50*/  LDL.LU R21, [R1+0x37c0] ;  /* 0x0037c00001157983 */ /* 0x000ea80000300800 */
[----:B------:R-:W-:Y:S04]  /*27b60*/  STL.64 [R1+0x3798], R18 ;  /* 0x0037981201007387 */ /* 0x000fe80000100a00 */
[----:B----4-:R0:W-:Y:S04]  /*27b70*/  STL.64 [R1+0x3790], R16 ;  /* 0x0037901001007387 */ /* 0x0101e80000100a00 */
[----:B0-----:R-:W4:Y:S04]  /*27b80*/  LDL.LU R16, [R1+0x60] ;  /* 0x0000600001107983 */ /* 0x001f280000300800 */
[----:B------:R-:W4:Y:S04]  /*27b90*/  LDL.LU R17, [R1+0x64] ;  /* 0x0000640001117983 */ /* 0x000f280000300800 */
[----:B------:R-:W2:Y:S04]  /*27ba0*/  LDL.LU R18, [R1+0x68] ;  /* 0x0000680001127983 */ /* 0x000ea80000300800 */
[----:B------:R-:W2:Y:S04]  /*27bb0*/  LDL.LU R19, [R1+0x6c] ;  /* 0x00006c0001137983 */ /* 0x000ea80000300800 */
[----:B--2---:R-:W-:Y:S04]  /*27bc0*/  STL.64 [R1+0x37b8], R18 ;  /* 0x0037b81201007387 */ /* 0x004fe80000100a00 */
[----:B----4-:R0:W-:Y:S04]  /*27bd0*/  STL.64 [R1+0x37b0], R16 ;  /* 0x0037b01001007387 */ /* 0x0101e80000100a00 */
[----:B0-----:R-:W2:Y:S04]  /*27be0*/  LDL.LU R16, [R1+0x50] ;  /* 0x0000500001107983 */ /* 0x001ea80000300800 */
[----:B------:R-:W2:Y:S01]  /*27bf0*/  LDL.LU R17, [R1+0x54] ;  /* 0x0000540001117983 */ /* 0x000ea20000300800 */
[----:B------:R-:W-:Y:S01]  /*27c00*/  MOV R18, R29 ;  /* 0x0000001d00127202 */ /* 0x000fe20000000f00 */
[----:B------:R-:W-:Y:S01]  /*27c10*/  IMAD.MOV.U32 R19, RZ, RZ, R3 ;  /* 0x000000ffff137224 */ /* 0x000fe200078e0003 */
[----:B------:R-:W-:-:S02]  /*27c20*/  MOV R6, R20 ;  /* 0x0000001400067202 */ /* 0x000fc40000000f00 */
[----:B------:R-:W-:-:S03]  /*27c30*/  MOV R20, R8 ;  /* 0x0000000800147202 */ /* 0x000fc60000000f00 */
[----:B------:R-:W-:Y:S01]  /*27c40*/  STL [R1+0x3708], R6 ;  /* 0x0037080601007387 */ /* 0x000fe20000100800 */
        /* <DEDUP_REMOVED lines=10> */
[----:B------:R0:W-:Y:S04]  /*27cf0*/  STL.64 [R1+0x37a0], R20 ;  /* 0x0037a01401007387 */ /* 0x0001e80000100a00 */
[----:B0-----:R-:W2:Y:S04]  /*27d00*/  LDL.LU.64 R20, [R1+0x90] ;  /* 0x0000900001147983 */ /* 0x001ea80000300a00 */
[----:B------:R-:W4:Y:S01]  /*27d10*/  LDL.LU.64 R22, [R1+0x37a8] ;  /* 0x0037a80001167983 */ /* 0x000f220000300a00 */
[----:B------:R-:W-:Y:S01]  /*27d20*/  MOV R27, R9 ;  /* 0x00000009001b7202 */ /* 0x000fe20000000f00 */
        /* <DEDUP_REMOVED lines=8> */
[----:B------:R-:W3:Y:S01]  /*27db0*/  LDL.LU.64 R18, [R1+0x3798] ;  /* 0x0037980001127983 */ /* 0x000ee20000300a00 */
[----:B------:R-:W-:-:S03]  /*27dc0*/  MOV R0, R17 ;  /* 0x0000001100007202 */ /* 0x000fc60000000f00 */
[----:B------:R-:W3:Y:S04]  /*27dd0*/  LDL.LU.64 R16, [R1+0x3790] ;  /* 0x0037900001107983 */ /* 0x000ee80000300a00 */
[----:B------:R-:W-:Y:S04]  /*27de0*/  STL.64 [R1+0x3730], R10 ;  /* 0x0037300a01007387 */ /* 0x000fe80000100a00 */
[----:B------:R0:W-:Y:S02]  /*27df0*/  STL.64 [R1+0x3728], R8 ;  /* 0x0037280801007387 */ /* 0x0001e40000100a00 */
[----:B0-----:R-:W-:-:S02]  /*27e00*/  MOV R9, R27 ;  /* 0x0000001b00097202 */ /* 0x001fc40000000f00 */
[----:B--2---:R-:W-:Y:S02]  /*27e10*/  MOV R8, R20 ;  /* 0x0000001400087202 */ /* 0x004fe40000000f00 */
[----:B------:R-:W2:Y:S04]  /*27e20*/  LDL.LU R20, [R1+0x3788] ;  /* 0x0037880001147983 */ /* 0x000ea80000300800 */
[----:B------:R-:W2:Y:S04]  /*27e30*/  LDL.LU R27, [R1+0x3784] ;  /* 0x00378400011b7983 */ /* 0x000ea80000300800 */
[----:B------:R-:W-:Y:S04]  /*27e40*/  STL.64 [R1+0x3748], R8 ;  /* 0x0037480801007387 */ /* 0x000fe80000100a00 */
[----:B------:R-:W-:Y:S04]  /*27e50*/  STL.64 [R1+0x3718], R6 ;  /* 0x0037180601007387 */ /* 0x000fe80000100a00 */
[----:B------:R4:W-:Y:S02]  /*27e60*/  STL.64 [R1+0x3710], R4 ;  /* 0x0037100401007387 */ /* 0x0009e40000100a00 */
[----:B----4-:R-:W-:-:S02]  /*27e70*/  MOV R4, R23 ;  /* 0x0000001700047202 */ /* 0x010fc40000000f00 */
[----:B------:R-:W4:Y:S01]  /*27e80*/  LDL.LU R23, [R1+0x3780] ;  /* 0x0037800001177983 */ /* 0x000f220000300800 */
[----:B---3--:R-:W-:Y:S01]  /*27e90*/  MOV R6, R25 ;  /* 0x0000001900067202 */ /* 0x008fe20000000f00 */
[----:B------:R-:W-:Y:S01]  /*27ea0*/  IMAD.MOV.U32 R7, RZ, RZ, R26 ;  /* 0x000000ffff077224 */ /* 0x000fe200078e001a */
[----:B------:R-:W-:Y:S02]  /*27eb0*/  MOV R5, R24 ;  /* 0x0000001800057202 */ /* 0x000fe40000000f00 */
[----:B------:R-:W3:Y:S04]  /*27ec0*/  LDL.LU R24, [R1+0x377c] ;  /* 0x00377c0001187983 */ /* 0x000ee80000300800 */
[----:B------:R-:W3:Y:S04]  /*27ed0*/  LDL.LU R25, [R1+0x3778] ;  /* 0x0037780001197983 */ /* 0x000ee80000300800 */
[----:B------:R-:W3:Y:S04]  /*27ee0*/  LDL.LU R26, [R1+0x3774] ;  /* 0x00377400011a7983 */ /* 0x000ee80000300800 */
[----:B------:R0:W-:Y:S04]  /*27ef0*/  STL.64 [R1+0x3740], R6 ;  /* 0x0037400601007387 */ /* 0x0001e80000100a00 */
[----:B------:R2:W-:Y:S01]  /*27f00*/  STL.64 [R1+0x3738], R4 ;  /* 0x0037380401007387 */ /* 0x0005e20000100a00 */
[----:B0-----:R-:W-:Y:S01]  /*27f10*/  MOV R6, R21 ;  /* 0x0000001500067202 */ /* 0x001fe20000000f00 */
[----:B------:R-:W-:Y:S01]  /*27f20*/  IMAD.MOV.U32 R7, RZ, RZ, R22 ;  /* 0x000000ffff077224 */ /* 0x000fe200078e0016 */
[----:B--2---:R-:W-:-:S02]  /*27f30*/  MOV R5, R20 ;  /* 0x0000001400057202 */ /* 0x004fc40000000f00 */
[----:B------:R-:W-:Y:S02]  /*27f40*/  MOV R4, R27 ;  /* 0x0000001b00047202 */ /* 0x000fe40000000f00 */
[----:B------:R-:W3:Y:S04]  /*27f50*/  LDL.LU R27, [R1+0x3770] ;  /* 0x00377000011b7983 */ /* 0x000ee80000300800 */
[----:B------:R-:W2:Y:S04]  /*27f60*/  LDL.LU R20, [R1+0x376c] ;  /* 0x00376c0001147983 */ /* 0x000ea80000300800 */
[----:B------:R-:W2:Y:S04]  /*27f70*/  LDL.LU R21, [R1+0x3768] ;  /* 0x0037680001157983 */ /* 0x000ea80000300800 */
[----:B------:R-:W2:Y:S04]  /*27f80*/  LDL.LU R22, [R1+0x3764] ;  /* 0x0037640001167983 */ /* 0x000ea80000300800 */
[----:B------:R-:W-:Y:S04]  /*27f90*/  STL.64 [R1+0x3758], R6 ;  /* 0x0037580601007387 */ /* 0x000fe80000100a00 */
[----:B------:R4:W-:Y:S02]  /*27fa0*/  STL.64 [R1+0x3750], R4 ;  /* 0x0037500401007387 */ /* 0x0009e40000100a00 */
[----:B----4-:R-:W-:-:S02]  /*27fb0*/  MOV R4, R23 ;  /* 0x0000001700047202 */ /* 0x010fc40000000f00 */
[----:B------:R-:W2:Y:S04]  /*27fc0*/  LDL.LU R23, [R1+0x3760] ;  /* 0x0037600001177983 */ /* 0x000ea80000300800 */
[----:B------:R-:W2:Y:S04]  /*27fd0*/  LDL.LU R5, [R1+0x24] ;  /* 0x0000240001057983 */ /* 0x000ea80000300800 */
[----:B------:R-:W2:Y:S04]  /*27fe0*/  LDL.LU R6, [R1+0x28] ;  /* 0x0000280001067983 */ /* 0x000ea80000300800 */
[----:B------:R-:W2:Y:S01]  /*27ff0*/  LDL.LU R7, [R1+0x2c] ;  /* 0x00002c0001077983 */ /* 0x000ea20000300800 */
[----:B------:R-:W-:Y:S01]  /*28000*/  MOV R8, R19 ;  /* 0x0000001300087202 */ /* 0x000fe20000000f00 */
[----:B------:R-:W-:Y:S01]  /*28010*/  IMAD.MOV.U32 R9, RZ, RZ, R18 ;  /* 0x000000ffff097224 */ /* 0x000fe200078e0012 */
[----:B---3--:R-:W-:Y:S01]  /*28020*/  HMMA.16816.F32 R24, R12, R16, R24 ;  /* 0x000000100c18723c */ /* 0x008fe20000001818 */
[----:B------:R-:W3:Y:S11]  /*28030*/  LDL R15, [R1+0x464] ;  /* 0x00046400010f7983 */ /* 0x000ef60000100800 */
[----:B------:R-:W-:Y:S11]  /*28040*/  @!UPT UIADD3 URZ, URZ, URZ, URZ ;  /* 0x0000003f3f3ff290 */ /* 0x000ff6000fffe03f */
[----:B------:R-:W-:Y:S01]  /*28050*/  STL [R1+0x36b4], R26 ;  /* 0x0036b41a01007387 */ /* 0x000fe20000100800 */
[C---:B--2---:R-:W-:Y:S03]  /*28060*/  HMMA.16816.F32 R8, R20.reuse, R8, R4 ;  /* 0x000000081408723c */ /* 0x044fe60000001804 */
[----:B------:R-:W-:Y:S04]  /*28070*/  STL [R1+0x36b0], R27 ;  /* 0x0036b01b01007387 */ /* 0x000fe80000100800 */
[----:B------:R-:W2:Y:S04]  /*28080*/  LDL.LU.64 R6, [R1+0x3758] ;  /* 0x0037580001067983 */ /* 0x000ea80000300a00 */
[----:B------:R-:W2:Y:S11]  /*28090*/  LDL.LU.64 R4, [R1+0x3750] ;  /* 0x0037500001047983 */ /* 0x000eb60000300a00 */
[----:B------:R-:W-:Y:S01]  /*280a0*/  @!UPT UIADD3 URZ, URZ, URZ, URZ ;  /* 0x0000003f3f3ff290 */ /* 0x000fe2000fffe03f */
[----:B------:R0:W-:Y:S04]  /*280b0*/  STL.64 [R1+0x20], R8 ;  /* 0x0000200801007387 */ /* 0x0001e80000100a00 */
[----:B------:R2:W-:Y:S04]  /*280c0*/  STL.64 [R1+0x28], R10 ;  /* 0x0000280a01007387 */ /* 0x0005e80000100a00 */
[----:B0-----:R-:W2:Y:S04]  /*280d0*/  LDL.LU.64 R8, [R1+0x3748] ;  /* 0x0037480001087983 */ /* 0x001ea80000300a00 */
[----:B---3--:R-:W0:Y:S01]  /*280e0*/  LDSM.16.MT88.4 R12, [R15+0x24000] ;  /* 0x024000000f0c783b */ /* 0x008e220000004200 */
[----:B--2---:R-:W-:Y:S03]  /*280f0*/  HMMA.16816.F32 R8, R20, R8, R4 ;  /* 0x000000081408723c */ /* 0x004fe60000001804 */
[----:B------:R-:W2:Y:S04]  /*28100*/  LDL.LU.64 R6, [R1+0x3740] ;  /* 0x0037400001067983 */ /* 0x000ea80000300a00 */
[----:B------:R-:W2:Y:S11]  /*28110*/  LDL.LU.64 R4, [R1+0x3738] ;  /* 0x0037380001047983 */ /* 0x000eb60000300a00 */
[----:B------:R-:W-:Y:S06]  /*28120*/  @!UPT UIADD3 URZ, URZ, URZ, URZ ;  /* 0x0000003f3f3ff290 */ /* 0x000fec000fffe03f */
[----:B------:R-:W-:Y:S02]  /*28130*/  MOV R26, R8 ;  /* 0x00000008001a7202 */ /* 0x000fe40000000f00 */
[----:B------:R-:W-:Y:S01]  /*28140*/  MOV R27, R9 ;  /* 0x00000009001b7202 */ /* 0x000fe20000000f00 */
[----:B------:R-:W-:Y:S01]  /*28150*/  IMAD.MOV.U32 R18, RZ, RZ, R10 ;  /* 0x000000ffff127224 */ /* 0x000fe200078e000a */
[----:B------:R-:W-:Y:S02]  /*28160*/  MOV R19, R11 ;  /* 0x0000000b00137202 */ /* 0x000fe40000000f00 */
[----:B------:R-:W3:Y:S04]  /*28170*/  LDL.LU.64 R10, [R1+0x3730] ;  /* 0x00373000010a7983 */ /* 0x000ee80000300a00 */
[----:B------:R-:W4:Y:S04]  /*28180*/  LDL.LU.64 R8, [R1+0x3728] ;  /* 0x0037280001087983 */ /* 0x000f280000300a00 */
[----:B------:R-:W-:Y:S04]  /*28190*/  STL.64 [R1+0x36c0], R26 ;  /* 0x0036c01a01007387 */ /* 0x000fe80000100a00 */
[----:B------:R1:W-:Y:S02]  /*281a0*/  STL.64 [R1+0x36b8], R24 ;  /* 0x0036b81801007387 */ /* 0x0003e40000100a00 */
[----:B-1----:R-:W-:-:S02]  /*281b0*/  MOV R24, R28 ;  /* 0x0000001c00187202 */ /* 0x002fc40000000f00 */
[----:B------:R-:W3:Y:S01]  /*281c0*/  LDL.LU R28, [R1+0x3724] ;  /* 0x00372400011c7983 */ /* 0x000ee20000300800 */
[----:B------:R-:W-:-:S03]  /*281d0*/  MOV R25, R3 ;  /* 0x0000000300197202 */ /* 0x000fc60000000f00 */
[----:B------:R-:W3:Y:S04]  /*281e0*/  LDL.LU R3, [R1+0x3720] ;  /* 0x0037200001037983 */ /* 0x000ee80000300800 */
[----:B--2---:R-:W-:Y:S01]  /*281f0*/  HMMA.16816.F32 R24, R20, R24, R4 ;  /* 0x000000181418723c */ /* 0x004fe20000001804 */
[----:B------:R-:W2:Y:S04]  /*28200*/  LDL.LU.64 R6, [R1+0x3718] ;  /* 0x0037180001067983 */ /* 0x000ea80000300a00 */
[----:B------:R-:W2:Y:S04]  /*28210*/  LDL.LU.64 R4, [R1+0x3710] ;  /* 0x0037100001047983 */ /* 0x000ea80000300a00 */
[----:B0-----:R-:W-:Y:S11]  /*28220*/  STL.64 [R1+0x3638], R14 ;  /* 0x0036380e01007387 */ /* 0x001ff60000100a00 */
[----:B------:R-:W-:Y:S03]  /*28230*/  @!UPT UIADD3 URZ, URZ, URZ, URZ ;  /* 0x0000003f3f3ff290 */ /* 0x000fe6000fffe03f */
[----:B------:R-:W-:Y:S04]  /*28240*/  STL.64 [R1], R24 ;  /* 0x0000001801007387 */ /* 0x000fe80000100a00 */
[----:B------:R-:W-:Y:S04]  /*28250*/  STL.64 [R1+0x8], R26 ;  /* 0x0000081a01007387 */ /* 0x000fe80000100a00 */
[----:B---3--:R-:W0:Y:S04]  /*28260*/  LDSM.16.M88.4 R24, [R3+0x200] ;  /* 0x000200000318783b */ /* 0x008e280000000200 */
[----:B------:R1:W-:Y:S04]  /*28270*/  STL.64 [R1+0x3630], R12 ;  /* 0x0036300c01007387 */ /* 0x0003e80000100a00 */
[----:B-1----:R-:W3:Y:S04]  /*28280*/  LDL.LU R12, [R1+0x30] ;  /* 0x00003000010c7983 */ /* 0x002ee80000300800 */
[----:B------:R-:W3:Y:S04]  /*28290*/  LDL.LU R13, [R1+0x34] ;  /* 0x00003400010d7983 */ /* 0x000ee80000300800 */
[----:B------:R-:W3:Y:S04]  /*282a0*/  LDL.LU R14, [R1+0x38] ;  /* 0x00003800010e7983 */ /* 0x000ee80000300800 */
[----:B0-----:R-:W-:Y:S04]  /*282b0*/  STL.64 [R1+0xa0], R24 ;  /* 0x0000a01801007387 */ /* 0x001fe80000100a00 */
[----:B------:R-:W-:Y:S04]  /*282c0*/  STL.64 [R1+0xa8], R26 ;  /* 0x0000a81a01007387 */ /* 0x000fe80000100a00 */
[----:B------:R-:W0:Y:S04]  /*282d0*/  LDSM.16.M88.4 R24, [R3+0x8200] ;  /* 0x008200000318783b */ /* 0x000e280000000200 */
[----:B0-----:R-:W-:Y:S04]  /*282e0*/  STL.64 [R1+0xb0], R24 ;  /* 0x0000b01801007387 */ /* 0x001fe80000100a00 */
[----:B------:R-:W-:Y:S04]  /*282f0*/  STL.64 [R1+0xb8], R26 ;  /* 0x0000b81a01007387 */ /* 0x000fe80000100a00 */
[----:B------:R-:W0:Y:S04]  /*28300*/  LDSM.16.M88.4 R24, [R3+0x10200] ;  /* 0x010200000318783b */ /* 0x000e280000000200 */
[----:B0-----:R-:W-:Y:S04]  /*28310*/  STL.64 [R1+0xc0], R24 ;  /* 0x0000c01801007387 */ /* 0x001fe80000100a00 */
[----:B------:R-:W-:Y:S04]  /*28320*/  STL.64 [R1+0xc8], R26 ;  /* 0x0000c81a01007387 */ /* 0x000fe80000100a00 */
[----:B------:R-:W0:Y:S01]  /*28330*/  LDSM.16.M88.4 R24, [R3+0x18200] ;  /* 0x018200000318783b */ /* 0x000e220000000200 */
[----:B------:R-:W-:-:S03]  /*28340*/  IMAD.MOV.U32 R15, RZ, RZ, R28 ;  /* 0x000000ffff0f7224 */ /* 0x000fc600078e001c */
[----:B0-----:R0:W-:Y:S04]  /*28350*/  STL.64 [R1+0xf0], R24 ;  /* 0x0000f01801007387 */ /* 0x0011e80000100a00 */
[----:B------:R4:W-:Y:S01]  /*28360*/  STL [R1+0xf8], R26 ;  /* 0x0000f81a01007387 */ /* 0x0009e20000100800 */
[----:B0-----:R-:W-:Y:S02]  /*28370*/  MOV R25, R0 ;  /* 0x0000000000197202 */ /* 0x001fe40000000f00 */
[----:B------:R-:W-:Y:S01]  /*28380*/  MOV R28, R27 ;  /* 0x0000001b001c7202 */ /* 0x000fe20000000f00 */
[----:B----4-:R-:W-:Y:S01]  /*28390*/  IMAD.MOV.U32 R26, RZ, RZ, R8 ;  /* 0x000000ffff1a7224 */ /* 0x010fe200078e0008 */
[----:B------:R-:W-:Y:S02]  /*283a0*/  MOV R27, R9 ;  /* 0x00000009001b7202 */ /* 0x000fe40000000f00 */
[----:B--2---:R-:W-:-:S02]  /*283b0*/  MOV R24, R6 ;  /* 0x0000000600187202 */ /* 0x004fc40000000f00 */
[----:B------:R-:W2:Y:S04]  /*283c0*/  LDL.LU R6, [R1+0x3708] ;  /* 0x0037080001067983 */ /* 0x000ea80000300800 */
[----:B------:R-:W4:Y:S04]  /*283d0*/  LDL.LU R0, [R1+0x3704] ;  /* 0x0037040001007983 */ /* 0x000f280000300800 */
[----:B------:R-:W3:Y:S04]  /*283e0*/  LDL.LU R8, [R1+0x3700] ;  /* 0x0037000001087983 */ /* 0x000ee80000300800 */
[----:B------:R-:W3:Y:S04]  /*283f0*/  LDL.LU R9, [R1+0x36fc] ;  /* 0x0036fc0001097983 */ /* 0x000ee80000300800 */
[----:B------:R0:W-:Y:S04]  /*28400*/  STL.64 [R1+0x36d0], R26 ;  /* 0x0036d01a01007387 */ /* 0x0001e80000100a00 */
[----:B------:R1:W-:Y:S01]  /*28410*/  STL.64 [R1+0x36c8], R24 ;  /* 0x0036c81801007387 */ /* 0x0003e20000100a00 */
[----:B0-----:R-:W-:Y:S01]  /*28420*/  IMAD.MOV.U32 R26, RZ, RZ, R29 ;  /* 0x000000ffff1a7224 */ /* 0x001fe200078e001d */
[----:B------:R-:W-:-:S02]  /*28430*/  MOV R27, R7 ;  /* 0x00000007001b7202 */ /* 0x000fc40000000f00 */
[----:B-1----:R-:W-:Y:S02]  /*28440*/  MOV R24, R10 ;  /* 0x0000000a00187202 */ /* 0x002fe40000000f00 */
[----:B------:R-:W-:Y:S01]  /*28450*/  MOV R25, R11 ;  /* 0x0000000b00197202 */ /* 0x000fe20000000f00 */
[----:B------:R-:W3:Y:S04]  /*28460*/  LDL.LU R10, [R1+0x36f8] ;  /* 0x0036f800010a7983 */ /* 0x000ee80000300800 */
[----:B------:R-:W3:Y:S04]  /*28470*/  LDL.LU R11, [R1+0x36f4] ;  /* 0x0036f400010b7983 */ /* 0x000ee80000300800 */
[----:B------:R-:W3:Y:S04]  /*28480*/  LDL.LU R29, [R1+0x36f0] ;  /* 0x0036f000011d7983 */ /* 0x000ee80000300800 */
[----:B------:R-:W-:Y:S04]  /*28490*/  STL.64 [R1+0x36e0], R26 ;  /* 0x0036e01a01007387 */ /* 0x000fe80000100a00 */
[----:B------:R-:W-:Y:S04]  /*284a0*/  STL.64 [R1+0x36d8], R24 ;  /* 0x0036d81801007387 */ /* 0x000fe80000100a00 */
[----:B------:R-:W-:Y:S04]  /*284b0*/  STL [R1+0x35cc], R28 ;  /* 0x0035cc1c01007387 */ /* 0x000fe80000100800 */
[----:B------:R0:W-:Y:S04]  /*284c0*/  STL [R1+0x3438], R3 ;  /* 0x0034380301007387 */ /* 0x0001e80000100800 */
[----:B0-----:R-:W3:Y:S01]  /*284d0*/  LDL R3, [R1+0x464] ;  /* 0x0004640001037983 */ /* 0x001ee20000100800 */
[----:B------:R-:W-:Y:S01]  /*284e0*/  MOV R25, R5 ;  /* 0x0000000500197202 */ /* 0x000fe20000000f00 */
[----:B------:R-:W-:Y:S01]  /*284f0*/  IMAD.MOV.U32 R26, RZ, RZ, R4 ;  /* 0x000000ffff1a7224 */ /* 0x000fe200078e0004 */
[----:B--2---:R-:W-:-:S02]  /*28500*/  MOV R24, R6 ;  /* 0x0000000600187202 */ /* 0x004fc40000000f00 */
[----:B----4-:R-:W0:Y:S04]  /*28510*/  LDSM.16.MT88.4 R4, [R0+0x24000] ;  /* 0x024000000004783b */ /* 0x010e280000004200 */
[----:B---3--:R-:W-:Y:S04]  /*28520*/  STL [R1+0x3640], R3 ;  /* 0x0036400301007387 */ /* 0x008fe80000100800 */
[----:B------:R-:W-:Y:S04]  /*28530*/  STL [R1+0x3644], R0 ;  /* 0x0036440001007387 */ /* 0x000fe80000100800 */
[----:B0-----:R-:W-:Y:S04]  /*28540*/  STL.64 [R1+0x35d8], R6 ;  /* 0x0035d80601007387 */ /* 0x001fe80000100a00 */
[----:B------:R-:W-:Y:S04]  /*28550*/  STL.64 [R1+0x35d0], R4 ;  /* 0x0035d00401007387 */ /* 0x000fe80000100a00 */
[----:B------:R0:W-:Y:S04]  /*28560*/  STL.64 [R1+0x36e8], R18 ;  /* 0x0036e81201007387 */ /* 0x0001e80000100a00 */
[----:B0-----:R-:W2:Y:S01]  /*28570*/  LDL.LU.64 R18, [R1+0x78] ;  /* 0x0000780001127983 */ /* 0x001ea20000300a00 */
[----:B------:R-:W-:Y:S01]  /*28580*/  MOV R27, R2 ;  /* 0x00000002001b7202 */ /* 0x000fe20000000f00 */
[----:B------:R-:W-:Y:S11]  /*28590*/  HMMA.16816.F32 R12, R20, R16, R12 ;  /* 0x00000010140c723c */ /* 0x000ff6000000180c */
[----:B------:R-:W-:Y:S11]  /*285a0*/  @!UPT UIADD3 URZ, URZ, URZ, URZ ;  /* 0x0000003f3f3ff290 */ /* 0x000ff6000fffe03f */
[----:B------:R-:W-:Y:S01]  /*285b0*/  @!UPT UIADD3 URZ, URZ, URZ, URZ ;  /* 0x0000003f3f3ff290 */ /* 0x000fe2000fffe03f */
[----:B------:R-:W-:Y:S04]  /*285c0*/  STL [R1+0x3654], R12 ;  /* 0x0036540c01007387 */ /* 0x000fe80000100800 */
[----:B------:R-:W-:Y:S04]  /*285d0*/  STL [R1+0x3650], R13 ;  /* 0x0036500d01007387 */ /* 0x000fe80000100800 */
[----:B------:R-:W-:Y:S04]  /*285e0*/  STL [R1+0x364c], R14 ;  /* 0x00364c0e01007387 */ /* 0x000fe80000100800 */
[----:B------:R0:W-:Y:S04]  /*285f0*/  STL [R1+0x3648], R15 ;  /* 0x0036480f01007387 */ /* 0x0001e80000100800 */
[----:B0-----:R-:W3:Y:S04]  /*28600*/  LDL.LU.64 R14, [R1+0x88] ;  /* 0x00008800010e7983 */ /* 0x001ee80000300a00 */
[----:B------:R-:W4:Y:S01]  /*28610*/  LDL.LU R22, [R1+0x98] ;  /* 0x0000980001167983 */ /* 0x000f220000300800 */
        /* <DEDUP_REMOVED lines=10> */
[----:B------:R-:W2:Y:S01]  /*286c0*/  LDL.LU.64 R24, [R1+0x36d8] ;  /* 0x0036d80001187983 */ /* 0x000ea20000300a00 */
[----:B------:R-:W-:-:S03]  /*286d0*/  MOV R23, R29 ;  /* 0x0000001d00177202 */ /* 0x000fc60000000f00 */
[----:B------:R0:W-:Y:S01]  /*286e0*/  STL [R1+0x3658], R28 ;  /* 0x0036581c01007387 */ /* 0x0001e20000100800 */
[----:B---3--:R-:W-:Y:S01]  /*286f0*/  MOV R4, R15 ;  /* 0x0000000f00047202 */ /* 0x008fe20000000f00 */
[C---:B--2---:R-:W-:Y:S11]  /*28700*/  HMMA.16816.F32 R24, R8.reuse, R14, R24 ;  /* 0x0000000e0818723c */ /* 0x044ff60000001818 */
[----:B------:R-:W-:Y:S11]  /*28710*/  @!UPT UIADD3 URZ, URZ, URZ, URZ ;  /* 0x0000003f3f3ff290 */ /* 0x000ff6000fffe03f */
[----:B------:R-:W-:Y:S02]  /*28720*/  @!UPT UIADD3 URZ, URZ, URZ, URZ ;  /* 0x0000003f3f3ff290 */ /* 0x000fe4000fffe03f */
[----:B------:R-:W-:Y:S01]  /*28730*/  MOV R3, R26 ;  /* 0x0000001a00037202 */ /* 0x000fe20000000f00 */
[----:B------:R-:W-:Y:S01]  /*28740*/  IMAD.MOV.U32 R0, RZ, RZ, R25 ;  /* 0x000000ffff007224 */ /* 0x000fe200078e0019 */
[----:B------:R-:W-:Y:S02]  /*28750*/  MOV R29, R27 ;  /* 0x0000001b001d7202 */ /* 0x000fe40000000f00 */
[----:B------:R-:W-:Y:S01]  /*28760*/  MOV R15, R24 ;  /* 0x00000018000f7202 */ /* 0x000fe20000000f00 */
[----:B------:R-:W4:Y:S04]  /*28770*/  LDL.LU.64 R26, [R1+0x36d0] ;  /* 0x0036d000011a7983 */ /* 0x000f280000300a00 */
[----:B------:R-:W4:Y:S01]  /*28780*/  LDL.LU.64 R24, [R1+0x36c8] ;  /* 0x0036c80001187983 */ /* 0x000f220000300a00 */
[----:B------:R-:W-:Y:S01]  /*28790*/  MOV R5, R14 ;  /* 0x0000000e00057202 */ /* 0x000fe20000000f00 */
[----:B----4-:R-:W-:Y:S11]  /*287a0*/  HMMA.16816.F32 R24, R8, R22, R24 ;  /* 0x000000160818723c */ /* 0x010ff60000001818 */
[----:B------:R-:W-:Y:S11]  /*287b0*/  @!UPT UIADD3 URZ, URZ, URZ, URZ ;  /* 0x0000003f3f3ff290 */ /* 0x000ff6000fffe03f */
[----:B------:R-:W-:Y:S02]  /*287c0*/  @!UPT UIADD3 URZ, URZ, URZ, URZ ;  /* 0x0000003f3f3ff290 */ /* 0x000fe4000fffe03f */
[----:B------:R-:W-:Y:S02]  /*287d0*/  MOV R13, R26 ;  /* 0x0000001a000d7202 */ /* 0x000fe40000000f00 */
[----:B------:R-:W-:Y:S02]  /*287e0*/  MOV R14, R27 ;  /* 0x0000001b000e7202 */ /* 0x000fe40000000f00 */
[----:B------:R-:W2:Y:S01]  /*287f0*/  LDL.LU.64 R26, [R1+0x36c0] ;  /* 0x0036c000011a7983 */ /* 0x000ea20000300a00 */
[----:B------:R-:W-:Y:S01]  /*28800*/  IMAD.MOV.U32 R12, RZ, RZ, R25 ;  /* 0x000000ffff0c7224 */ /* 0x000fe200078e0019 */
[----:B0-----:R-:W-:Y:S02]  /*28810*/  MOV R28, R24 ;  /* 0x00000018001c7202 */ /* 0x001fe40000000f00 */
[----:B------:R-:W3:Y:S04]  /*28820*/  LDL.LU.64 R24, [R1+0x36b8] ;  /* 0x0036b80001187983 */ /* 0x000ee80000300a00 */
[----:B------:R0:W-:Y:S04]  /*28830*/  STL.64 [R1+0x3678], R14 ;  /* 0x0036780e01007387 */ /* 0x0001e80000100a00 */
[----:B------:R2:W-:Y:S01]  /*28840*/  STL.64 [R1+0x3670], R12 ;  /* 0x0036700c01007387 */ /* 0x0005e20000100a00 */
[----:B0-----:R-:W-:-:S02]  /*28850*/  MOV R14, R18 ;  /* 0x00000012000e7202 */ /* 0x001fc40000000f00 */
[----:B------:R-:W-:Y:S02]  /*28860*/  MOV R15, R19 ;  /* 0x00000013000f7202 */ /* 0x000fe40000000f00 */
[----:B--2---:R-:W-:Y:S01]  /*28870*/  MOV R12, R26 ;  /* 0x0000001a000c7202 */ /* 0x004fe20000000f00 */
[----:B------:R-:W-:Y:S01]  /*28880*/  IMAD.MOV.U32 R13, RZ, RZ, R27 ;  /* 0x000000ffff0d7224 */ /* 0x000fe200078e001b */
[----:B------:R-:W3:Y:S04]  /*28890*/  LDL.LU R26, [R1+0x36b4] ;  /* 0x0036b400011a7983 */ /* 0x000ee80000300800 */
[----:B------:R-:W3:Y:S04]  /*288a0*/  LDL.LU R27, [R1+0x36b0] ;  /* 0x0036b000011b7983 */ /* 0x000ee80000300800 */
[----:B------:R-:W2:Y:S04]  /*288b0*/  LDL.LU R18, [R1+0x36ac] ;  /* 0x0036ac0001127983 */ /* 0x000ea80000300800 */
[----:B------:R-:W3:Y:S04]  /*288c0*/  LDL.LU R19, [R1+0x36a8] ;  /* 0x0036a80001137983 */ /* 0x000ee80000300800 */
[----:B------:R-:W-:Y:S04]  /*288d0*/  STL.64 [R1+0x3688], R14 ;  /* 0x0036880e01007387 */ /* 0x000fe80000100a00 */
[----:B------:R-:W-:Y:S04]  /*288e0*/  STL.64 [R1+0x3680], R12 ;  /* 0x0036800c01007387 */ /* 0x000fe80000100a00 */
[----:B------:R0:W-:Y:S04]  /*288f0*/  STL.64 [R1+0x3668], R22 ;  /* 0x0036681601007387 */ /* 0x0001e80000100a00 */
[----:B------:R1:W-:Y:S01]  /*28900*/  STL.64 [R1+0x3660], R20 ;  /* 0x0036601401007387 */ /* 0x0003e20000100a00 */
[----:B0-----:R-:W-:-:S02]  /*28910*/  MOV R22, R5 ;  /* 0x0000000500167202 */ /* 0x001fc40000000f00 */
[----:B------:R-:W-:-:S05]  /*28920*/  MOV R23, R4 ;  /* 0x0000000400177202 */ /* 0x000fca0000000f00 */
[----:B------:R0:W-:Y:S04]  /*28930*/  STL.64 [R1+0x3690], R22 ;  /* 0x0036901601007387 */ /* 0x0001e80000100a00 */
[----:B-1----:R-:W4:Y:S04]  /*28940*/  LDL.LU R20, [R1+0x20] ;  /* 0x0000200001147983 */ /* 0x002f280000300800 */
[----:B------:R-:W4:Y:S04]  /*28950*/  LDL.LU R21, [R1+0x24] ;  /* 0x0000240001157983 */ /* 0x000f280000300800 */
[----:B0-----:R-:W4:Y:S04]  /*28960*/  LDL.LU R22, [R1+0x28] ;  /* 0x0000280001167983 */ /* 0x001f280000300800 */
[----:B------:R-:W4:Y:S01]  /*28970*/  LDL.LU R23, [R1+0x2c] ;  /* 0x00002c0001177983 */ /* 0x000f220000300800 */
[----:B--2---:R-:W-:Y:S01]  /*28980*/  MOV R5, R18 ;  /* 0x0000001200057202 */ /* 0x004fe20000000f00 */
[----:B---3--:R-:W-:Y:S01]  /*28990*/  HMMA.16816.F32 R24, R8, R18, R24 ;  /* 0x000000120818723c */ /* 0x008fe20000001818 */
[----:B------:R-:W-:-:S02]  /*289a0*/  IMAD.MOV.U32 R4, RZ, RZ, R19 ;  /* 0x000000ffff047224 */ /* 0x000fc400078e0013 */
[----:B------:R-:W4:Y:S04]  /*289b0*/  LDL.LU.64 R18, [R1+0x36a0] ;  /* 0x0036a00001127983 */ /* 0x000f280000300a00 */
[----:B------:R-:W4:Y:S01]  /*289c0*/  LDL.LU.64 R16, [R1+0x3698] ;  /* 0x0036980001107983 */ /* 0x000f220000300a00 */
[----:B------:R-:W-:Y:S01]  /*289d0*/  MOV R14, R7 ;  /* 0x00000007000e7202 */ /* 0x000fe20000000f00 */
[----:B------:R-:W-:Y:S02]  /*289e0*/  IMAD.MOV.U32 R15, RZ, RZ, R6 ;  /* 0x000000ffff0f7224 */ /* 0x000fe400078e0006 */
[----:B------:R-:W2:Y:S04]  /*289f0*/  LDL.LU R8, [R1] ;  /* 0x0000000001087983 */ /* 0x000ea80000300800 */
[----:B------:R-:W2:Y:S04]  /*28a00*/  LDL.LU R9, [R1+0x4] ;  /* 0x0000040001097983 */ /* 0x000ea80000300800 */
[----:B------:R-:W2:Y:S04]  /*28a10*/  LDL.LU R10, [R1+0x8] ;  /* 0x00000800010a7983 */ /* 0x000ea80000300800 */
[----:B------:R-:W2:Y:S04]  /*28a20*/  LDL.LU R11, [R1+0xc] ;  /* 0x00000c00010b7983 */ /* 0x000ea80000300800 */
[----:B------:R-:W-:Y:S04]  /*28a30*/  STL [R1+0x35e8], R25 ;  /* 0x0035e81901007387 */ /* 0x000fe80000100800 */
[----:B------:R-:W-:Y:S04]  /*28a40*/  STL [R1+0x35e4], R26 ;  /* 0x0035e41a01007387 */ /* 0x000fe80000100800 */
[----:B------:R-:W-:Y:S01]  /*28a50*/  STL [R1+0x35e0], R27 ;  /* 0x0035e01b01007387 */ /* 0x000fe20000100800 */
[C---:B----4-:R-:W-:Y:S03]  /*28a60*/  HMMA.16816.F32 R12, R16.reuse, R14, R20 ;  /* 0x0000000e100c723c */ /* 0x050fe60000001814 */
[----:B------:R-:W3:Y:S11]  /*28a70*/  LDL.LU.64 R22, [R1+0x3690] ;  /* 0x0036900001167983 */ /* 0x000ef60000300a00 */
[----:B------:R-:W-:Y:S09]  /*28a80*/  @!UPT UIADD3 URZ, URZ, URZ, URZ ;  /* 0x0000003f3f3ff290 */ /* 0x000ff2000fffe03f */
[----:B------:R0:W-:Y:S01]  /*28a90*/  STL.64 [R1+0x20], R12 ;  /* 0x0000200c01007387 */ /* 0x0001e20000100a00 */
[----:B------:R-:W-:Y:S02]  /*28aa0*/  MOV R7, R14 ;  /* 0x0000000e00077202 */ /* 0x000fe40000000f00 */
[----:B------:R-:W-:Y:S02]  /*28ab0*/  MOV R6, R15 ;  /* 0x0000000f00067202 */ /* 0x000fe40000000f00 */
[----:B------:R-:W3:Y:S04]  /*28ac0*/  LDL.LU.64 R14, [R1+0x3688] ;  /* 0x00368800010e7983 */ /* 0x000ee80000300a00 */
[----:B0-----:R-:W3:Y:S02]  /*28ad0*/  LDL.LU.64 R12, [R1+0x3680] ;  /* 0x00368000010c7983 */ /* 0x001ee40000300a00 */
[----:B---3--:R-:W-:Y:S02]  /*28ae0*/  HMMA.16816.F32 R20, R16, R22, R12 ;  /* 0x000000161014723c */ /* 0x008fe4000000180c */
[----:B------:R-:W3:Y:S04]  /*28af0*/  LDL.LU.64 R14, [R1+0x3678] ;  /* 0x00367800010e7983 */ /* 0x000ee80000300a00 */
[----:B------:R-:W4:Y:S11]  /*28b00*/  LDL.LU.64 R12, [R1+0x3670] ;  /* 0x00367000010c7983 */ /* 0x000f360000300a00 */
[----:B------:R-:W-:Y:S06]  /*28b10*/  @!UPT UIADD3 URZ, URZ, URZ, URZ ;  /* 0x0000003f3f3ff290 */ /* 0x000fec000fffe03f */
[----:B------:R0:W-:Y:S01]  /*28b20*/  STL [R1+0x1c], R23 ;  /* 0x00001c1701007387 */ /* 0x0001e20000100800 */
[----:B------:R-:W-:Y:S01]  /*28b30*/  MOV R27, R22 ;  /* 0x00000016001b7202 */ /* 0x000fe20000000f00 */
[----:B------:R-:W-:Y:S02]  /*28b40*/  IMAD.MOV.U32 R26, RZ, RZ, R21 ;  /* 0x000000ffff1a7224 */ /* 0x000fe400078e0015 */
[----:B0-----:R-:W2:Y:S01]  /*28b50*/  LDL.LU.64 R22, [R1+0x3668] ;  /* 0x0036680001167983 */ /* 0x001ea20000300a00 */
[----:B------:R-:W-:-:S03]  /*28b60*/  MOV R25, R20 ;  /* 0x0000001400197202 */ /* 0x000fc60000000f00 */
[----:B------:R-:W2:Y:S04]  /*28b70*/  LDL.LU.64 R20, [R1+0x3660] ;  /* 0x0036600001147983 */ /* 0x000ea80000300a00 */
[----:B------:R-:W-:Y:S04]  /*28b80*/  STL.64 [R1+0x35f8], R26 ;  /* 0x0035f81a01007387 */ /* 0x000fe80000100a00 */
[----:B------:R0:W-:Y:S02]  /*28b90*/  STL.64 [R1+0x35f0], R24 ;  /* 0x0035f01801007387 */ /* 0x0001e40000100a00 */
[----:B0-----:R-:W-:-:S02]  /*28ba0*/  MOV R24, R28 ;  /* 0x0000001c00187202 */ /* 0x001fc40000000f00 */
[----:B------:R-:W2:Y:S01]  /*28bb0*/  LDL.LU R28, [R1+0x3658] ;  /* 0x00365800011c7983 */ /* 0x000ea20000300800 */
[----:B---3--:R-:W-:Y:S01]  /*28bc0*/  MOV R27, R14 ;  /* 0x0000000e001b7202 */ /* 0x008fe20000000f00 */
[----:B----4-:R-:W-:Y:S01]  /*28bd0*/  IMAD.MOV.U32 R26, RZ, RZ, R13 ;  /* 0x000000ffff1a7224 */ /* 0x010fe200078e000d */
[----:B------:R-:W-:Y:S02]  /*28be0*/  MOV R25, R12 ;  /* 0x0000000c00197202 */ /* 0x000fe40000000f00 */
[----:B------:R-:W3:Y:S04]  /*28bf0*/  LDL.LU R12, [R1+0x3654] ;  /* 0x00365400010c7983 */ /* 0x000ee80000300800 */
[----:B------:R-:W3:Y:S04]  /*28c00*/  LDL.LU R13, [R1+0x3650] ;  /* 0x00365000010d7983 */ /* 0x000ee80000300800 */
[----:B------:R-:W3:Y:S04]  /*28c10*/  LDL.LU R14, [R1+0x364c] ;  /* 0x00364c00010e7983 */ /* 0x000ee80000300800 */
[----:B------:R0:W-:Y:S04]  /*28c20*/  STL.64 [R1+0x3608], R26 ;  /* 0x0036081a01007387 */ /* 0x0001e80000100a00 */
[----:B------:R1:W-:Y:S01]  /*28c30*/  STL.64 [R1+0x3600], R24 ;  /* 0x0036001801007387 */ /* 0x0003e20000100a00 */
[----:B0-----:R-:W-:Y:S01]  /*28c40*/  IMAD.MOV.U32 R26, RZ, RZ, R3 ;  /* 0x000000ffff1a7224 */ /* 0x001fe200078e0003 */
[----:B-1----:R-:W-:-:S02]  /*28c50*/  MOV R24, R15 ;  /* 0x0000000f00187202 */ /* 0x002fc40000000f00 */
[----:B------:R-:W3:Y:S01]  /*28c60*/  LDL.LU R15, [R1+0x3648] ;  /* 0x00364800010f7983 */ /* 0x000ee20000300800 */
[----:B------:R-:W-:-:S03]  /*28c70*/  MOV R25, R0 ;  /* 0x0000000000197202 */ /* 0x000fc60000000f00 */
[----:B------:R-:W4:Y:S04]  /*28c80*/  LDL.LU R0, [R1+0x3644] ;  /* 0x0036440001007983 */ /* 0x000f280000300800 */
[----:B------:R-:W3:Y:S01]  /*28c90*/  LDL.LU R3, [R1+0x3640] ;  /* 0x0036400001037983 */ /* 0x000ee20000300800 */
[----:B--2---:R-:W-:Y:S01]  /*28ca0*/  HMMA.16816.F32 R8, R16, R22, R8 ;  /* 0x000000161008723c */ /* 0x004fe20000001808 */
[----:B------:R-:W-:-:S05]  /*28cb0*/  MOV R27, R29 ;  /* 0x0000001d001b7202 */ /* 0x000fca0000000f00 */
[----:B------:R0:W-:Y:S04]  /*28cc0*/  STL.64 [R1+0x3628], R26 ;  /* 0x0036281a01007387 */ /* 0x0001e80000100a00 */
[----:B------:R1:W-:Y:S01]  /*28cd0*/  STL.64 [R1+0x3620], R24 ;  /* 0x0036201801007387 */ /* 0x0003e20000100a00 */
[----:B0-----:R-:W-:Y:S02]  /*28ce0*/  MOV R27, R2 ;  /* 0x00000002001b7202 */ /* 0x001fe40000000f00 */
[----:B-1----:R-:W-:-:S10]  /*28cf0*/  MOV R24, R28 ;  /* 0x0000001c00187202 */ /* 0x002fd40000000f00 */
[----:B------:R-:W-:Y:S01]  /*28d00*/  STL [R1], R8 ;  /* 0x0000000801007387 */ /* 0x000fe20000100800 */
[----:B------:R-:W-:Y:S01]  /*28d10*/  MOV R28, R9 ;  /* 0x00000009001c7202 */ /* 0x000fe20000000f00 */
[----:B------:R-:W-:Y:S01]  /*28d20*/  IMAD.MOV.U32 R29, RZ, RZ, R11 ;  /* 0x000000ffff1d7224 */ /* 0x000fe200078e000b */
[----:B------:R-:W-:Y:S01]  /*28d30*/  MOV R2, R10 ;  /* 0x0000000a00027202 */ /* 0x000fe20000000f00 */
[----:B------:R-:W-:Y:S01]  /*28d40*/  IMAD.MOV.U32 R26, RZ, RZ, R20 ;  /* 0x000000ffff1a7224 */ /* 0x000fe200078e0014 */
[----:B------:R-:W-:Y:S02]  /*28d50*/  MOV R25, R21 ;  /* 0x0000001500197202 */ /* 0x000fe40000000f00 */
[----:B----4-:R-:W-:Y:S04]  /*28d60*/  LDSM.16.MT88.4 R20, [R0+0x24400] ;  /* 0x024400000014783b */ /* 0x010fe80000004200 */
[----:B---3--:R-:W0:Y:S04]  /*28d70*/  LDSM.16.MT88.4 R8, [R3+0x24400] ;  /* 0x024400000308783b */ /* 0x008e280000004200 */
[----:B0-----:R0:W-:Y:S04]  /*28d80*/  STL.64 [R1+0x3580], R10 ;  /* 0x0035800a01007387 */ /* 0x0011e80000100a00 */
[----:B------:R1:W-:Y:S04]  /*28d90*/  STL.64 [R1+0x3578], R8 ;  /* 0x0035780801007387 */ /* 0x0003e80000100a00 */
[----:B------:R-:W-:Y:S01]  /*28da0*/  STL [R1+0x3588], R0 ;  /* 0x0035880001007387 */ /* 0x000fe20000100800 */
[----:B0-----:R-:W-:-:S02]  /*28db0*/  MOV R10, R5 ;  /* 0x00000005000a7202 */ /* 0x001fc40000000f00 */
[----:B------:R-:W-:Y:S01]  /*28dc0*/  MOV R11, R4 ;  /* 0x00000004000b7202 */ /* 0x000fe20000000f00 */
[----:B------:R-:W-:Y:S04]  /*28dd0*/  STL [R1+0x3530], R20 ;  /* 0x0035301401007387 */ /* 0x000fe80000100800 */
[----:B------:R0:W-:Y:S02]  /*28de0*/  STL [R1+0x352c], R21 ;  /* 0x00352c1501007387 */ /* 0x0001e40000100800 */
[----:B-1----:R-:W-:Y:S02]  /*28df0*/  HMMA.16816.F32 R8, R16, R10, R12 ;  /* 0x0000000a1008723c */ /* 0x002fe4000000180c */
[----:B------:R-:W-:Y:S04]  /*28e00*/  STL [R1+0x3528], R22 ;  /* 0x0035281601007387 */ /* 0x000fe80000100800 */
[----:B------:R-:W-:Y:S04]  /*28e10*/  STL [R1+0x3524], R23 ;  /* 0x0035241701007387 */ /* 0x000fe80000100800 */
[----:B0-----:R-:W2:Y:S04]  /*28e20*/  LDL.LU.64 R20, [R1+0xa0] ;  /* 0x0000a00001147983 */ /* 0x001ea80000300a00 */
[----:B------:R-:W2:Y:S04]  /*28e30*/  LDL.LU.64 R14, [R1+0x3638] ;  /* 0x00363800010e7983 */ /* 0x000ea80000300a00 */
[----:B------:R-:W2:Y:S04]  /*28e40*/  LDL.LU.64 R12, [R1+0x3630] ;  /* 0x00363000010c7983 */ /* 0x000ea80000300a00 */
[----:B------:R-:W3:Y:S04]  /*28e50*/  LDL.LU.64 R16, [R1+0xc0] ;  /* 0x0000c00001107983 */ /* 0x000ee80000300a00 */
[----:B------:R-:W4:Y:S04]  /*28e60*/  LDL.LU.64 R4, [R1+0xf0] ;  /* 0x0000f00001047983 */ /* 0x000f280000300a00 */
[----:B------:R-:W-:Y:S01]  /*28e70*/  STL.64 [R1+0x3618], R6 ;  /* 0x0036180601007387 */ /* 0x000fe20000100a00 */
[----:B--2---:R-:W-:Y:S01]  /*28e80*/  HMMA.16816.F32 R24, R12, R20, R24 ;  /* 0x000000140c18723c */ /* 0x004fe20000001818 */
[----:B------:R-:W-:-:S02]  /*28e90*/  IMAD.MOV.U32 R0, RZ, RZ, R21 ;  /* 0x000000ffff007224 */ /* 0x000fc400078e0015 */
[----:B----4-:R0:W-:Y:S04]  /*28ea0*/  STL.64 [R1+0x3610], R4 ;  /* 0x0036100401007387 */ /* 0x0101e80000100a00 */
[----:B0-----:R-:W2:Y:S04]  /*28eb0*/  LDL.LU.64 R4, [R1+0xb0] ;  /* 0x0000b00001047983 */ /* 0x001ea80000300a00 */
[----:B------:R-:W-:Y:S11]  /*28ec0*/  STL [R1+0x358c], R11 ;  /* 0x00358c0b01007387 */ /* 0x000ff60000100800 */
[----:B------:R-:W-:Y:S02]  /*28ed0*/  @!UPT UIADD3 URZ, URZ, URZ, URZ ;  /* 0x0000003f3f3ff290 */ /* 0x000fe4000fffe03f */
[----:B------:R-:W-:Y:S02]  /*28ee0*/  MOV R22, R26 ;  /* 0x0000001a00167202 */ /* 0x000fe40000000f00 */
[----:B------:R-:W-:Y:S01]  /*28ef0*/  MOV R21, R27 ;  /* 0x0000001b00157202 */ /* 0x000fe20000000f00 */
[----:B------:R0:W-:Y:S04]  /*28f00*/  STL.64 [R1+0x40], R24 ;  /* 0x0000401801007387 */ /* 0x0001e80000100a00 */
[----:B------:R-:W2:Y:S04]  /*28f10*/  LDL.LU.64 R26, [R1+0x3628] ;  /* 0x00362800011a7983 */ /* 0x000ea80000300a00 */
[----:B0-----:R-:W2:Y:S01]  /*28f20*/  LDL.LU.64 R24, [R1+0x3620] ;  /* 0x0036200001187983 */ /* 0x001ea20000300a00 */
[----:B------:R-:W-:-:S03]  /*28f30*/  MOV R11, R20 ;  /* 0x00000014000b7202 */ /* 0x000fc60000000f00 */
[----:B------:R-:W4:Y:S01]  /*28f40*/  LDL.LU.64 R6, [R1+0x3618] ;  /* 0x0036180001067983 */ /* 0x000f220000300a00 */
[----:B--2---:R-:W-:Y:S01]  /*28f50*/  HMMA.16816.F32 R24, R12, R4, R24 ;  /* 0x000000040c18723c */ /* 0x004fe20000001818 */
[----:B------:R-:W-:Y:S01]  /*28f60*/  MOV R19, R4 ;  /* 0x0000000400137202 */ /* 0x000fe20000000f00 */
[----:B------:R-:W-:Y:S02]  /*28f70*/  IMAD.MOV.U32 R18, RZ, RZ, R5 ;  /* 0x000000ffff127224 */ /* 0x000fe400078e0005 */
[----:B------:R-:W2:Y:S11]  /*28f80*/  LDL.LU.64 R4, [R1+0x3610] ;  /* 0x0036100001047983 */ /* 0x000eb60000300a00 */
[----:B------:R-:W-:Y:S08]  /*28f90*/  @!UPT UIADD3 URZ, URZ, URZ, URZ ;  /* 0x0000003f3f3ff290 */ /* 0x000ff0000fffe03f */
[----:B------:R0:W-:Y:S01]  /*28fa0*/  STL.64 [R1+0x50], R24 ;  /* 0x0000501801007387 */ /* 0x0001e20000100a00 */
[----:B------:R-:W-:Y:S02]  /*28fb0*/  MOV R23, R26 ;  /* 0x0000001a00177202 */ /* 0x000fe40000000f00 */
[----:B------:R-:W-:Y:S02]  /*28fc0*/  MOV R20, R27 ;  /* 0x0000001b00147202 */ /* 0x000fe40000000f00 */
[----:B------:R-:W2:Y:S04]  /*28fd0*/  LDL.LU.64 R26, [R1+0x3608] ;  /* 0x00360800011a7983 */ /* 0x000ea80000300a00 */
[----:B0-----:R-:W2:Y:S04]  /*28fe0*/  LDL.LU.64 R24, [R1+0x3600] ;  /* 0x0036000001187983 */ /* 0x001ea80000300a00 */
[----:B------:R3:W-:Y:S04]  /*28ff0*/  STL.64 [R1+0x3598], R22 ;  /* 0x0035981601007387 */ /* 0x0007e80000100a00 */
[----:B------:R0:W-:Y:S01]  /*29000*/  STL.64 [R1+0x3590], R20 ;  /* 0x0035901401007387 */ /* 0x0001e20000100a00 */
[----:B---3--:R-:W-:-:S02]  /*29010*/  MOV R23, R16 ;  /* 0x0000001000177202 */ /* 0x008fc40000000f00 */
[----:B0-----:R-:W-:Y:S01]  /*29020*/  MOV R20, R19 ;  /* 0x0000001300147202 */ /* 0x001fe20000000f00 */
[----:B------:R-:W-:Y:S02]  /*29030*/  IMAD.MOV.U32 R21, RZ, RZ, R18 ;  /* 0x000000ffff157224 */ /* 0x000fe400078e0012 */
[----:B------:R-:W-:-:S03]  /*29040*/  IMAD.MOV.U32 R22, RZ, RZ, R17 ;  /* 0x000000ffff167224 */ /* 0x000fc600078e0011 */
[----:B------:R-:W-:Y:S01]  /*29050*/  STL.64 [R1+0x35b0], R20 ;  /* 0x0035b01401007387 */ /* 0x000fe20000100a00 */
[----:B--2---:R-:W-:Y:S11]  /*29060*/  HMMA.16816.F32 R24, R12, R16, R24 ;  /* 0x000000100c18723c */ /* 0x004ff60000001818 */
[----:B------:R-:W-:Y:S11]  /*29070*/  @!UPT UIADD3 URZ, URZ, URZ, URZ ;  /* 0x0000003f3f3ff290 */ /* 0x000ff6000fffe03f */
[----:B------:R-:W-:Y:S02]  /*29080*/  @!UPT UIADD3 URZ, URZ, URZ, URZ ;  /* 0x0000003f3f3ff290 */ /* 0x000fe4000fffe03f */
[----:B------:R-:W-:Y:S01]  /*29090*/  MOV R17, R26 ;  /* 0x0000001a00117202 */ /* 0x000fe20000000f00 */
[----:B------:R-:W-:Y:S01]  /*290a0*/  IMAD.MOV.U32 R16, RZ, RZ, R27 ;  /* 0x000000ffff107224 */ /* 0x000fe200078e001b */
[----:B------:R-:W-:Y:S01]  /*290b0*/  MOV R19, R24 ;  /* 0x0000001800137202 */ /* 0x000fe20000000f00 */
[----:B------:R-:W2:Y:S01]  /*290c0*/  LDL.LU.64 R26, [R1+0x35f8] ;  /* 0x0035f800011a7983 */ /* 0x000ea20000300a00 */
[----:B------:R-:W-:-:S03]  /*290d0*/  MOV R18, R25 ;  /* 0x0000001900127202 */ /* 0x000fc60000000f00 */
[----:B------:R-:W3:Y:S04]  /*290e0*/  LDL.LU.64 R24, [R1+0x35f0] ;  /* 0x0035f00001187983 */ /* 0x000ee80000300a00 */
[----:B------:R-:W-:Y:S04]  /*290f0*/  STL.64 [R1+0x35a8], R18 ;  /* 0x0035a81201007387 */ /* 0x000fe80000100a00 */
[----:B------:R2:W-:Y:S02]  /*29100*/  STL.64 [R1+0x35a0], R16 ;  /* 0x0035a01001007387 */ /* 0x0005e40000100a00 */
[----:B--2---:R-:W-:-:S02]  /*29110*/  MOV R17, R26 ;  /* 0x0000001a00117202 */ /* 0x004fc40000000f00 */
[----:B------:R-:W-:Y:S02]  /*29120*/  MOV R18, R27 ;  /* 0x0000001b00127202 */ /* 0x000fe40000000f00 */
[----:B---3--:R-:W-:Y:S02]  /*29130*/  MOV R16, R25 ;  /* 0x0000001900107202 */ /* 0x008fe40000000f00 */
[----:B------:R-:W2:Y:S04]  /*29140*/  LDL.LU R25, [R1+0x35e8] ;  /* 0x0035e80001197983 */ /* 0x000ea80000300800 */
[----:B------:R-:W2:Y:S04]  /*29150*/  LDL.LU R26, [R1+0x35e4] ;  /* 0x0035e400011a7983 */ /* 0x000ea80000300800 */
[----:B------:R-:W2:Y:S04]  /*29160*/  LDL.LU R27, [R1+0x35e0] ;  /* 0x0035e000011b7983 */ /* 0x000ea80000300800 */
[----:B------:R-:W3:Y:S01]  /*29170*/  LDL.LU R19, [R1+0x1c] ;  /* 0x00001c0001137983 */ /* 0x000ee20000300800 */
[----:B------:R-:W-:-:S02]  /*29180*/  MOV R20, R11 ;  /* 0x0000000b00147202 */ /* 0x000fc40000000f00 */
[----:B------:R-:W-:Y:S02]  /*29190*/  MOV R21, R0 ;  /* 0x0000000000157202 */ /* 0x000fe40000000f00 */
[----:B------:R-:W-:Y:S02]  /*291a0*/  MOV R11, R4 ;  /* 0x00000004000b7202 */ /* 0x000fe40000000f00 */
[----:B------:R-:W-:Y:S01]  /*291b0*/  MOV R0, R5 ;  /* 0x0000000500007202 */ /* 0x000fe20000000f00 */
[----:B--2---:R-:W-:Y:S01]  /*291c0*/  HMMA.16816.F32 R24, R12, R4, R24 ;  /* 0x000000040c18723c */ /* 0x004fe20000001818 */
[----:B---3--:R4:W-:Y:S04]  /*291d0*/  STL.64 [R1+0x35c0], R18 ;  /* 0x0035c01201007387 */ /* 0x0089e80000100a00 */
[----:B------:R0:W-:Y:S01]  /*291e0*/  STL.64 [R1+0x35b8], R16 ;  /* 0x0035b81001007387 */ /* 0x0001e20000100a00 */
[----:B----4-:R-:W-:Y:S01]  /*291f0*/  IMAD.MOV.U32 R18, RZ, RZ, R7 ;  /* 0x000000ffff127224 */ /* 0x010fe200078e0007 */
[----:B------:R-:W-:-:S02]  /*29200*/  MOV R19, R6 ;  /* 0x0000000600137202 */ /* 0x000fc40000000f00 */
[----:B0-----:R-:W2:Y:S04]  /*29210*/  LDL.LU R16, [R1+0x20] ;  /* 0x0000200001107983 */ /* 0x001ea80000300800 */
[----:B------:R-:W2:Y:S04]  /*29220*/  LDL.LU R17, [R1+0x24] ;  /* 0x0000240001117983 */ /* 0x000ea80000300800 */
[----:B------:R-:W2:Y:S04]  /*29230*/  LDL.LU.64 R6, [R1+0x35d8] ;  /* 0x0035d80001067983 */ /* 0x000ea80000300a00 */
[----:B------:R-:W2:Y:S04]  /*29240*/  LDL.LU.64 R4, [R1+0x35d0] ;  /* 0x0035d00001047983 */ /* 0x000ea80000300a00 */
[----:B------:R0:W-:Y:S04]  /*29250*/  STL [R1+0x3544], R24 ;  /* 0x0035441801007387 */ /* 0x0001e80000100800 */
[----:B------:R1:W-:Y:S04]  /*29260*/  STL [R1+0x3540], R25 ;  /* 0x0035401901007387 */ /* 0x0003e80000100800 */
[----:B------:R3:W-:Y:S04]  /*29270*/  STL [R1+0x353c], R26 ;  /* 0x00353c1a01007387 */ /* 0x0007e80000100800 */
[----:B------:R-:W-:Y:S04]  /*29280*/  STL [R1+0x3538], R27 ;  /* 0x0035381b01007387 */ /* 0x000fe80000100800 */
[----:B0-----:R-:W4:Y:S01]  /*29290*/  LDL.LU R24, [R1] ;  /* 0x0000000001187983 */ /* 0x001f220000300800 */
[----:B------:R-:W-:Y:S01]  /*292a0*/  IMAD.MOV.U32 R12, RZ, RZ, R23 ;  /* 0x000000ffff0c7224 */ /* 0x000fe200078e0017 */
[----:B------:R-:W-:-:S02]  /*292b0*/  MOV R13, R22 ;  /* 0x00000016000d7202 */ /* 0x000fc40000000f00 */
[----:B-1----:R-:W-:Y:S02]  /*292c0*/  MOV R25, R28 ;  /* 0x0000001c00197202 */ /* 0x002fe40000000f00 */
[----:B---3--:R-:W-:Y:S01]  /*292d0*/  MOV R26, R2 ;  /* 0x00000002001a7202 */ /* 0x008fe20000000f00 */
[----:B------:R-:W3:Y:S01]  /*292e0*/  LDL.LU R28, [R1+0x35cc] ;  /* 0x0035cc00011c7983 */ /* 0x000ee20000300800 */
[----:B------:R-:W3:Y:S01]  /*292f0*/  LDL.LU R2, [R1+0x35c8] ;  /* 0x0035c80001027983 */ /* 0x000ee20000300800 */
[----:B--2---:R-:W-:Y:S02]  /*29300*/  HMMA.16816.F32 R20, R4, R20, R16 ;  /* 0x000000140414723c */ /* 0x004fe40000001810 */
[----:B------:R-:W2:Y:S01]  /*29310*/  LDL.LU.64 R18, [R1+0x35c0] ;  /* 0x0035c00001127983 */ /* 0x000ea20000300a00 */
[----:B------:R-:W2:Y:S11]  /*29320*/  LDL.LU.64 R16, [R1+0x35b8] ;  /* 0x0035b80001107983 */ /* 0x000eb60000300a00 */
[----:B------:R-:W-:Y:S09]  /*29330*/  @!UPT UIADD3 URZ, URZ, URZ, URZ ;  /* 0x0000003f3f3ff290 */ /* 0x000ff2000fffe03f */
[----:B------:R0:W-:Y:S01]  /*29340*/  STL.64 [R1+0x20], R20 ;  /* 0x0000201401007387 */ /* 0x0001e20000100a00 */
[----:B------:R2:W-:Y:S03]  /*29350*/  STL.64 [R1+0x28], R22 ;  /* 0x0000281601007387 */ /* 0x0005e60000100a00 */
[----:B0-----:R-:W2:Y:S01]  /*29360*/  LDL.LU.64 R20, [R1+0x35b0] ;  /* 0x0035b00001147983 */ /* 0x001ea20000300a00 */
[----:B------:R-:W-:-:S07]  /*29370*/  IMAD.MOV.U32 R27, RZ, RZ, R29 ;  /* 0x000000ffff1b7224 */ /* 0x000fce00078e001d */
[C---:B----4-:R-:W-:Y:S11]  /*29380*/  HMMA.16816.F32 R12, R4.reuse, R12, R24 ;  /* 0x0000000c040c723c */ /* 0x050ff60000001818 */
[----:B------:R-:W-:Y:S11]  /*29390*/  @!UPT UIADD3 URZ, URZ, URZ, URZ ;  /* 0x0000003f3f3ff290 */ /* 0x000ff6000fffe03f */
[----:B------:R-:W-:Y:S02]  /*293a0*/  @!UPT UIADD3 URZ, URZ, URZ, URZ ;  /* 0x0000003f3f3ff290 */ /* 0x000fe4000fffe03f */
[----:B------:R-:W-:Y:S02]  /*293b0*/  MOV R24, R12 ;  /* 0x0000000c00187202 */ /* 0x000fe40000000f00 */
[----:B------:R-:W-:Y:S01]  /*293c0*/  MOV R25, R13 ;  /* 0x0000000d00197202 */ /* 0x000fe20000000f00 */
[----:B------:R-:W-:Y:S01]  /*293d0*/  IMAD.MOV.U32 R26, RZ, RZ, R14 ;  /* 0x000000ffff1a7224 */ /* 0x000fe200078e000e */
[----:B------:R-:W-:Y:S02]  /*293e0*/  MOV R27, R15 ;  /* 0x0000000f001b7202 */ /* 0x000fe40000000f00 */
[----:B------:R-:W0:Y:S01]  /*293f0*/  LDSM.16.MT88.4 R12, [R3+0x24800] ;  /* 0x02480000030c783b */ /* 0x000e220000004200 */
[----:B--2---:R-:W-:Y:S03]  /*29400*/  HMMA.16816.F32 R20, R4, R20, R16 ;  /* 0x000000140414723c */ /* 0x004fe60000001810 */
[----:B------:R-:W2:Y:S01]  /*29410*/  LDL.LU.64 R18, [R1+0x35a8] ;  /* 0x0035a80001127983 */ /* 0x000ea20000300a00 */
[----:B------:R-:W4:Y:S11]  /*29420*/  LDL.LU.64 R16, [R1+0x35a0] ;  /* 0x0035a00001107983 */ /* 0x000f360000300a00 */
[----:B------:R-:W-:Y:S08]  /*29430*/  @!UPT UIADD3 URZ, URZ, URZ, URZ ;  /* 0x0000003f3f3ff290 */ /* 0x000ff0000fffe03f */
[----:B------:R-:W-:Y:S01]  /*29440*/  STL.64 [R1+0x10], R20 ;  /* 0x0000101401007387 */ /* 0x000fe20000100a00 */
[----:B------:R-:W-:Y:S01]  /*29450*/  MOV R29, R23 ;  /* 0x00000017001d7202 */ /* 0x000fe20000000f00 */
[----:B------:R1:W-:Y:S02]  /*29460*/  STL [R1+0x18], R22 ;  /* 0x0000181601007387 */ /* 0x0003e40000100800 */
[----:B-1----:R-:W4:Y:S01]  /*29470*/  LDL.LU.64 R22, [R1+0x3598] ;  /* 0x0035980001167983 */ /* 0x002f220000300a00 */
[----:B------:R-:W4:Y:S02]  /*29480*/  LDL.LU.64 R20, [R1+0x3590] ;  /* 0x0035900001147983 */ /* 0x000f240000300a00 */
[----:B------:R-:W-:Y:S02]  /*29490*/  STL [R1+0x3534], R29 ;  /* 0x0035341d01007387 */ /* 0x000fe40000100800 */
[----:B------:R-:W-:Y:S01]  /*294a0*/  STL.64 [R1+0x3550], R26 ;  /* 0x0035501a01007387 */ /* 0x000fe20000100a00 */
[----:B------:R-:W-:Y:S01]  /*294b0*/  STL.64 [R1+0x3548], R24 ;  /* 0x0035481801007387 */ /* 0x000fe20000100a00 */
[----:B------:R-:W-:Y:S02]  /*294c0*/  STL [R1+0x3520], R3 ;  /* 0x0035200301007387 */ /* 0x000fe40000100800 */
[----:B0-----:R-:W-:Y:S02]  /*294d0*/  STL.64 [R1+0x34b8], R14 ;  /* 0x0034b80e01007387 */ /* 0x001fe40000100a00 */
[----:B------:R0:W-:Y:S01]  /*294e0*/  STL.64 [R1+0x34b0], R12 ;  /* 0x0034b00c01007387 */ /* 0x0001e20000100a00 */
[----:B---3--:R-:W1:Y:S01]  /*294f0*/  LDSM.16.M88.4 R24, [R2+0x200] ;  /* 0x000200000218783b */ /* 0x008e620000000200 */
[----:B0-----:R-:W-:-:S02]  /*29500*/  MOV R12, R11 ;  /* 0x0000000b000c7202 */ /* 0x001fc40000000f00 */
[----:B------:R-:W-:Y:S01]  /*29510*/  MOV R13, R0 ;  /* 0x00000000000d7202 */ /* 0x000fe20000000f00 */
[----:B------:R-:W3:Y:S01]  /*29520*/  LDL.LU R11, [R1+0x358c] ;  /* 0x00358c00010b7983 */ /* 0x000ee20000300800 */
[----:B------:R-:W3:Y:S02]  /*29530*/  LDL.LU R0, [R1+0x3588] ;  /* 0x0035880001007983 */ /* 0x000ee40000300800 */
[----:B------:R-:W3:Y:S01]  /*29540*/  LDL.LU R14, [R1+0xf8] ;  /* 0x0000f800010e7983 */ /* 0x000ee20000300800 */
[----:B-1----:R-:W-:Y:S01]  /*29550*/  STL.64 [R1+0x70], R24 ;  /* 0x0000701801007387 */ /* 0x002fe20000100a00 */
[----:B------:R-:W-:Y:S02]  /*29560*/  STL.64 [R1+0x78], R26 ;  /* 0x0000781a01007387 */ /* 0x000fe40000100a00 */
[----:B------:R-:W0:Y:S02]  /*29570*/  LDSM.16.M88.4 R24, [R2+0x8200] ;  /* 0x008200000218783b */ /* 0x000e240000000200 */
[----:B0-----:R-:W-:Y:S02]  /*29580*/  STL.64 [R1+0x80], R24 ;  /* 0x0000801801007387 */ /* 0x001fe40000100a00 */
[----:B------:R-:W-:Y:S02]  /*29590*/  STL.64 [R1+0x88], R26 ;  /* 0x0000881a01007387 */ /* 0x000fe40000100a00 */
[----:B------:R-:W0:Y:S04]  /*295a0*/  LDSM.16.M88.4 R24, [R2+0x10200] ;  /* 0x010200000218783b */ /* 0x000e280000000200 */
[----:B------:R-:W-:Y:S01]  /*295b0*/  IMAD.MOV.U32 R15, RZ, RZ, R28 ;  /* 0x000000ffff0f7224 */ /* 0x000fe200078e001c */
[----:B0-----:R-:W-:Y:S01]  /*295c0*/  STL.64 [R1+0x90], R24 ;  /* 0x0000901801007387 */ /* 0x001fe20000100a00 */
[----:B------:R-:W-:Y:S01]  /*295d0*/  STL.64 [R1+0x98], R26 ;  /* 0x0000981a01007387 */ /* 0x000fe20000100a00 */
[----:B------:R-:W-:-:S02]  /*295e0*/  MOV R28, R25 ;  /* 0x00000019001c7202 */ /* 0x000fc40000000f00 */
[----:B------:R-:W0:Y:S04]  /*295f0*/  LDSM.16.M88.4 R24, [R2+0x18200] ;  /* 0x018200000218783b */ /* 0x000e280000000200 */
[----:B------:R-:W-:Y:S04]  /*29600*/  STL [R1+0x34d0], R28 ;  /* 0x0034d01c01007387 */ /* 0x000fe80000100800 */
[----:B0-----:R2:W-:Y:S01]  /*29610*/  STL.64 [R1+0xe0], R24 ;  /* 0x0000e01801007387 */ /* 0x0015e20000100a00 */
[----:B------:R4:W-:Y:S01]  /*29620*/  STL.64 [R1+0xe8], R26 ;  /* 0x0000e81a01007387 */ /* 0x0009e20000100a00 */
[----:B--2---:R-:W-:-:S02]  /*29630*/  MOV R24, R19 ;  /* 0x0000001300187202 */ /* 0x004fc40000000f00 */
[----:B------:R-:W-:Y:S01]  /*29640*/  MOV R25, R18 ;  /* 0x0000001200197202 */ /* 0x000fe20000000f00 */
[----:B----4-:R-:W-:Y:S01]  /*29650*/  IMAD.MOV.U32 R26, RZ, RZ, R17 ;  /* 0x000000ffff1a7224 */ /* 0x010fe200078e0011 */
[----:B------:R-:W-:-:S05]  /*29660*/  MOV R27, R16 ;  /* 0x00000010001b7202 */ /* 0x000fca0000000f00 */
[----:B------:R0:W-:Y:S01]  /*29670*/  STL.64 [R1+0x3570], R26 ;  /* 0x0035701a01007387 */ /* 0x0001e20000100a00 */
[----:B------:R-:W-:Y:S03]  /*29680*/  STL.64 [R1+0x3568], R24 ;  /* 0x0035681801007387 */ /* 0x000fe60000100a00 */
[----:B0-----:R-:W2:Y:S04]  /*29690*/  LDL.LU.64 R26, [R1+0xb8] ;  /* 0x0000b800011a7983 */ /* 0x001ea80000300a00 */
[----:B---3--:R-:W0:Y:S01]  /*296a0*/  LDSM.16.MT88.4 R16, [R0+0x24800] ;  /* 0x024800000010783b */ /* 0x008e220000004200 */
[----:B------:R-:W-:Y:S01]  /*296b0*/  HMMA.16816.F32 R8, R4, R12, R8 ;  /* 0x0000000c0408723c */ /* 0x000fe20000001808 */
[----:B------:R1:W-:Y:S02]  /*296c0*/  STL [R1+0x32f4], R2 ;  /* 0x0032f40201007387 */ /* 0x0003e40000100800 */
[----:B------:R-:W-:Y:S11]  /*296d0*/  STL [R1+0x34d4], R0 ;  /* 0x0034d40001007387 */ /* 0x000ff60000100800 */
[----:B------:R-:W-:Y:S10]  /*296e0*/  @!UPT UIADD3 URZ, URZ, URZ, URZ ;  /* 0x0000003f3f3ff290 */ /* 0x000ff4000fffe03f */
[----:B-1----:R-:W-:Y:S01]  /*296f0*/  MOV R2, R11 ;  /* 0x0000000b00027202 */ /* 0x002fe20000000f00 */
[----:B------:R-:W-:Y:S01]  /*29700*/  IMAD.MOV.U32 R4, RZ, RZ, R10 ;  /* 0x000000ffff047224 */ /* 0x000fe200078e000a */
[----:B------:R-:W-:Y:S02]  /*29710*/  MOV R5, R9 ;  /* 0x0000000900057202 */ /* 0x000fe40000000f00 */
[----:B------:R-:W-:Y:S01]  /*29720*/  MOV R6, R8 ;  /* 0x0000000800067202 */ /* 0x000fe20000000f00 */
[----:B0-----:R0:W-:Y:S01]  /*29730*/  STL.64 [R1+0x3478], R18 ;  /* 0x0034781201007387 */ /* 0x0011e20000100a00 */
[----:B------:R-:W-:Y:S03]  /*29740*/  STL.64 [R1+0x3470], R16 ;  /* 0x0034701001007387 */ /* 0x000fe60000100a00 */
[----:B0-----:R-:W3:Y:S01]  /*29750*/  LDL.LU.64 R18, [R1+0xa8] ;  /* 0x0000a80001127983 */ /* 0x001ee20000300a00 */
[----:B------:R-:W3:Y:S02]  /*29760*/  LDL.LU.64 R10, [R1+0x3580] ;  /* 0x00358000010a7983 */ /* 0x000ee40000300a00 */
[----:B------:R-:W3:Y:S02]  /*29770*/  LDL.LU.64 R8, [R1+0x3578] ;  /* 0x0035780001087983 */ /* 0x000ee40000300a00 */
[----:B------:R-:W-:Y:S01]  /*29780*/  STL [R1+0x34e4], R2 ;  /* 0x0034e40201007387 */ /* 0x000fe20000100800 */
[----:B------:R0:W-:Y:S01]  /*29790*/  STL [R1+0x34e0], R4 ;  /* 0x0034e00401007387 */ /* 0x0001e20000100800 */
[----:B------:R1:W-:Y:S02]  /*297a0*/  STL [R1+0x34dc], R5 ;  /* 0x0034dc0501007387 */ /* 0x0003e40000100800 */
[----:B------:R4:W-:Y:S01]  /*297b0*/  STL [R1+0x34d8], R6 ;  /* 0x0034d80601007387 */ /* 0x0009e20000100800 */
[----:B0-----:R-:W3:Y:S01]  /*297c0*/  LDL.LU R4, [R1+0x40] ;  /* 0x0000400001047983 */ /* 0x001ee20000300800 */
[----:B-1----:R-:W3:Y:S01]  /*297d0*/  LDL.LU R5, [R1+0x44] ;  /* 0x0000440001057983 */ /* 0x002ee20000300800 */
[----:B----4-:R-:W-:-:S02]  /*297e0*/  MOV R6, R22 ;  /* 0x0000001600067202 */ /* 0x010fc40000000f00 */
[----:B------:R-:W-:Y:S01]  /*297f0*/  MOV R7, R21 ;  /* 0x0000001500077202 */ /* 0x000fe20000000f00 */
[----:B------:R0:W-:Y:S06]  /*29800*/  STL.64 [R1+0x3560], R14 ;  /* 0x0035600e01007387 */ /* 0x0001ec0000100a00 */
[----:B---3--:R-:W-:Y:S11]  /*29810*/  HMMA.16816.F32 R4, R8, R18, R4 ;  /* 0x000000120804723c */ /* 0x008ff60000001804 */
[----:B------:R-:W-:Y:S11]  /*29820*/  @!UPT UIADD3 URZ, URZ, URZ, URZ ;  /* 0x0000003f3f3ff290 */ /* 0x000ff6000fffe03f */
[----:B------:R-:W-:Y:S02]  /*29830*/  @!UPT UIADD3 URZ, URZ, URZ, URZ ;  /* 0x0000003f3f3ff290 */ /* 0x000fe4000fffe03f */
[----:B------:R-:W-:Y:S01]  /*29840*/  MOV R13, R5 ;  /* 0x00000005000d7202 */ /* 0x000fe20000000f00 */
[----:B------:R-:W-:Y:S01]  /*29850*/  IMAD.MOV.U32 R12, RZ, RZ, R6 ;  /* 0x000000ffff0c7224 */ /* 0x000fe200078e0006 */
[----:B------:R-:W-:-:S04]  /*29860*/  MOV R16, R4 ;  /* 0x0000000400107202 */ /* 0x000fc80000000f00 */
[----:B------:R-:W-:Y:S01]  /*29870*/  STL.64 [R1+0x3558], R12 ;  /* 0x0035580c01007387 */ /* 0x000fe20000100a00 */
[----:B0-----:R-:W3:Y:S02]  /*29880*/  LDL.LU.64 R14, [R1+0xc8] ;  /* 0x0000c800010e7983 */ /* 0x001ee40000300a00 */
[----:B------:R0:W-:Y:S02]  /*29890*/  STL [R1+0x34e8], R16 ;  /* 0x0034e81001007387 */ /* 0x0001e40000100800 */
[----:B0-----:R-:W4:Y:S01]  /*298a0*/  LDL.LU R16, [R1+0x50] ;  /* 0x0000500001107983 */ /* 0x001f220000300800 */
[----:B------:R-:W4:Y:S02]  /*298b0*/  LDL.LU R17, [R1+0x54] ;  /* 0x0000540001117983 */ /* 0x000f240000300800 */
[----:B------:R-:W-:Y:S01]  /*298c0*/  IMAD.MOV.U32 R21, RZ, RZ, R18 ;  /* 0x000000ffff157224 */ /* 0x000fe200078e0012 */
[----:B------:R-:W-:Y:S02]  /*298d0*/  MOV R22, R19 ;  /* 0x0000001300167202 */ /* 0x000fe40000000f00 */
[----:B------:R-:W-:Y:S01]  /*298e0*/  MOV R18, R23 ;  /* 0x0000001700127202 */ /* 0x000fe20000000f00 */
[----:B------:R-:W-:Y:S01]  /*298f0*/  MOV R19, R20 ;  /* 0x0000001400137202 */ /* 0x000fe20000000f00 */
[----:B--2---:R-:W-:Y:S01]  /*29900*/  MOV R29, R26 ;  /* 0x0000001a001d7202 */ /* 0x004fe20000000f00 */
[----:B------:R-:W-:-:S05]  /*29910*/  IMAD.MOV.U32 R20, RZ, RZ, R27 ;  /* 0x000000ffff147224 */ /* 0x000fca00078e001b */
[C---:B----4-:R-:W-:Y:S01]  /*29920*/  HMMA.16816.F32 R16, R8.reuse, R26, R16 ;  /* 0x0000001a0810723c */ /* 0x050fe20000001810 */
[----:B------:R-:W2:Y:S01]  /*29930*/  LDL.LU.64 R26, [R1+0x3570] ;  /* 0x00357000011a7983 */ /* 0x000ea20000300a00 */
[----:B------:R-:W2:Y:S01]  /*29940*/  LDL.LU.64 R24, [R1+0x3568] ;  /* 0x0035680001187983 */ /* 0x000ea20000300a00 */
[----:B---3--:R-:W-:Y:S02]  /*29950*/  MOV R23, R14 ;  /* 0x0000000e00177202 */ /* 0x008fe40000000f00 */
[----:B------:R-:W-:Y:S11]  /*29960*/  MOV R3, R15 ;  /* 0x0000000f00037202 */ /* 0x000ff60000000f00 */
[----:B------:R-:W-:Y:S08]  /*29970*/  @!UPT UIADD3 URZ, URZ, URZ, URZ ;  /* 0x0000003f3f3ff290 */ /* 0x000ff0000fffe03f */
[----:B------:R-:W-:Y:S01]  /*29980*/  MOV R6, R16 ;  /* 0x0000001000067202 */ /* 0x000fe20000000f00 */
[----:B--2---:R-:W-:Y:S01]  /*29990*/  HMMA.16816.F32 R24, R8, R14, R24 ;  /* 0x0000000e0818723c */ /* 0x004fe20000001818 */
[----:B------:R-:W2:Y:S01]  /*299a0*/  LDL.LU.64 R14, [R1+0x3560] ;  /* 0x00356000010e7983 */ /* 0x000ea20000300a00 */
[----:B------:R-:W3:Y:S11]  /*299b0*/  LDL.LU.64 R12, [R1+0x3558] ;  /* 0x00355800010c7983 */ /* 0x000ef60000300a00 */
[----:B------:R-:W-:Y:S11]  /*299c0*/  @!UPT UIADD3 URZ, URZ, URZ, URZ ;  /* 0x0000003f3f3ff290 */ /* 0x000ff6000fffe03f */
[----:B------:R-:W-:Y:S02]  /*299d0*/  MOV R4, R26 ;  /* 0x0000001a00047202 */ /* 0x000fe40000000f00 */
[----:B------:R-:W-:Y:S02]  /*299e0*/  MOV R5, R27 ;  /* 0x0000001b00057202 */ /* 0x000fe40000000f00 */
[----:B------:R-:W-:Y:S01]  /*299f0*/  MOV R16, R24 ;  /* 0x0000001800107202 */ /* 0x000fe20000000f00 */
[----:B------:R-:W-:Y:S01]  /*29a00*/  IMAD.MOV.U32 R2, RZ, RZ, R25 ;  /* 0x000000ffff027224 */ /* 0x000fe200078e0019 */
[----:B------:R-:W4:Y:S01]  /*29a10*/  LDL.LU.64 R26, [R1+0x3550] ;  /* 0x00355000011a7983 */ /* 0x000f220000300a00 */
[----:B------:R-:W2:Y:S01]  /*29a20*/  LDL.LU.64 R24, [R1+0x3548] ;  /* 0x0035480001187983 */ /* 0x000ea20000300a00 */
[----:B------:R-:W-:Y:S01]  /*29a30*/  MOV R0, R17 ;  /* 0x0000001100007202 */ /* 0x000fe20000000f00 */
[----:B------:R-:W-:Y:S01]  /*29a40*/  IMAD.MOV.U32 R17, RZ, RZ, R19 ;  /* 0x000000ffff117224 */ /* 0x000fe200078e0013 */
[----:B------:R-:W-:-:S04]  /*29a50*/  MOV R28, R18 ;  /* 0x00000012001c7202 */ /* 0x000fc80000000f00 */
[----:B------:R0:W-:Y:S04]  /*29a60*/  STL.64 [R1+0x3518], R16 ;  /* 0x0035181001007387 */ /* 0x0001e80000100a00 */
[----:B0-----:R-:W3:Y:S01]  /*29a70*/  LDL.LU R16, [R1+0x20] ;  /* 0x0000200001107983 */ /* 0x001ee20000300800 */
[----:B------:R-:W3:Y:S02]  /*29a80*/  LDL.LU R17, [R1+0x24] ;  /* 0x0000240001117983 */ /* 0x000ee40000300800 */
[----:B------:R-:W3:Y:S02]  /*29a90*/  LDL.LU R18, [R1+0x28] ;  /* 0x0000280001127983 */ /* 0x000ee40000300800 */
[----:B------:R-:W3:Y:S01]  /*29aa0*/  LDL.LU R19, [R1+0x2c] ;  /* 0x00002c0001137983 */ /* 0x000ee20000300800 */
[----:B------:R-:W-:Y:S01]  /*29ab0*/  STL.64 [R1+0x34f8], R6 ;  /* 0x0034f80601007387 */ /* 0x000fe20000100a00 */
[----:B------:R2:W-:Y:S02]  /*29ac0*/  STL.64 [R1+0x34f0], R4 ;  /* 0x0034f00401007387 */ /* 0x0005e40000100a00 */
[----:B--2---:R-:W-:Y:S01]  /*29ad0*/  MOV R4, R24 ;  /* 0x0000001800047202 */ /* 0x004fe20000000f00 */
[----:B------:R-:W-:Y:S01]  /*29ae0*/  IMAD.MOV.U32 R5, RZ, RZ, R25 ;  /* 0x000000ffff057224 */ /* 0x000fe200078e0019 */
[----:B------:R-:W2:Y:S01]  /*29af0*/  LDL.LU R24, [R1+0x3544] ;  /* 0x0035440001187983 */ /* 0x000ea20000300800 */
[----:B------:R-:W2:Y:S01]  /*29b00*/  LDL.LU R25, [R1+0x3540] ;  /* 0x0035400001197983 */ /* 0x000ea20000300800 */
[----:B----4-:R-:W-:-:S02]  /*29b10*/  MOV R6, R26 ;  /* 0x0000001a00067202 */ /* 0x010fc40000000f00 */
[----:B------:R-:W-:Y:S01]  /*29b20*/  MOV R7, R27 ;  /* 0x0000001b00077202 */ /* 0x000fe20000000f00 */
[----:B------:R-:W2:Y:S01]  /*29b30*/  LDL.LU R26, [R1+0x353c] ;  /* 0x00353c00011a7983 */ /* 0x000ea20000300800 */
[----:B------:R-:W2:Y:S03]  /*29b40*/  LDL.LU R27, [R1+0x3538] ;  /* 0x00353800011b7983 */ /* 0x000ea60000300800 */
[----:B------:R0:W-:Y:S01]  /*29b50*/  STL.64 [R1+0x3508], R6 ;  /* 0x0035080601007387 */ /* 0x0001e20000100a00 */
[----:B------:R-:W-:Y:S01]  /*29b60*/  STL.64 [R1+0x3500], R4 ;  /* 0x0035000401007387 */ /* 0x000fe20000100a00 */
[----:B0-----:R-:W-:Y:S01]  /*29b70*/  MOV R6, R29 ;  /* 0x0000001d00067202 */ /* 0x001fe20000000f00 */
[----:B------:R-:W-:Y:S01]  /*29b80*/  IMAD.MOV.U32 R7, RZ, RZ, R20 ;  /* 0x000000ffff077224 */ /* 0x000fe200078e0014 */
[----:B------:R-:W4:Y:S01]  /*29b90*/  LDL.LU R29, [R1+0x3534] ;  /* 0x00353400011d7983 */ /* 0x000f220000300800 */
[----:B------:R-:W3:Y:S03]  /*29ba0*/  LDL.LU R20, [R1+0x3530] ;  /* 0x0035300001147983 */ /* 0x000ee60000300800 */
[----:B------:R0:W-:Y:S02]  /*29bb0*/  STL.64 [R1+0x3510], R6 ;  /* 0x0035100601007387 */ /* 0x0001e40000100a00 */
[----:B0-----:R-:W-:-:S02]  /*29bc0*/  MOV R6, R21 ;  /* 0x0000001500067202 */ /* 0x001fc40000000f00 */
[----:B------:R-:W-:Y:S01]  /*29bd0*/  MOV R7, R22 ;  /* 0x0000001600077202 */ /* 0x000fe20000000f00 */
[----:B------:R-:W3:Y:S01]  /*29be0*/  LDL.LU R21, [R1+0x352c] ;  /* 0x00352c0001157983 */ /* 0x000ee20000300800 */
[----:B------:R-:W3:Y:S01]  /*29bf0*/  LDL.LU R22, [R1+0x3528] ;  /* 0x0035280001167983 */ /* 0x000ee20000300800 */
[----:B--2---:R-:W-:Y:S07]  /*29c00*/  HMMA.16816.F32 R24, R8, R14, R24 ;  /* 0x0000000e0818723c */ /* 0x004fee0000001818 */
[----:B------:R-:W-:-:S02]  /*29c10*/  MOV R10, R23 ;  /* 0x00000017000a7202 */ /* 0x000fc40000000f00 */
[----:B------:R-:W3:Y:S01]  /*29c20*/  LDL.LU R23, [R1+0x3524] ;  /* 0x0035240001177983 */ /* 0x000ee20000300800 */
[----:B------:R-:W-:Y:S02]  /*29c30*/  IMAD.MOV.U32 R11, RZ, RZ, R3 ;  /* 0x000000ffff0b7224 */ /* 0x000fe400078e0003 */
[----:B------:R-:W2:Y:S11]  /*29c40*/  LDL.LU R3, [R1+0x3520] ;  /* 0x0035200001037983 */ /* 0x000eb60000300800 */
[----:B------:R-:W-:Y:S01]  /*29c50*/  STL.64 [R1+0x3488], R26 ;  /* 0x0034881a01007387 */ /* 0x000fe20000100a00 */
[----:B------:R0:W-:Y:S03]  /*29c60*/  STL.64 [R1+0x3480], R24 ;  /* 0x0034801801007387 */ /* 0x0001e60000100a00 */
[----:B0-----:R-:W2:Y:S01]  /*29c70*/  LDL.LU R24, [R1+0x10] ;  /* 0x0000100001187983 */ /* 0x001ea20000300800 */
[----:B------:R-:W2:Y:S02]  /*29c80*/  LDL.LU R25, [R1+0x14] ;  /* 0x0000140001197983 */ /* 0x000ea40000300800 */
[----:B------:R-:W2:Y:S01]  /*29c90*/  LDL.LU R26, [R1+0x18] ;  /* 0x00001800011a7983 */ /* 0x000ea20000300800 */
[----:B---3--:R-:W-:Y:S01]  /*29ca0*/  HMMA.16816.F32 R4, R20, R6, R16 ;  /* 0x000000061404723c */ /* 0x008fe20000001810 */
[----:B------:R-:W3:Y:S11]  /*29cb0*/  LDL.LU.64 R16, [R1+0x3518] ;  /* 0x0035180001107983 */ /* 0x000ef60000300a00 */
[----:B------:R-:W-:Y:S11]  /*29cc0*/  @!UPT UIADD3 URZ, URZ, URZ, URZ ;  /* 0x0000003f3f3ff290 */ /* 0x000ff6000fffe03f */
[----:B------:R2:W-:Y:S01]  /*29cd0*/  STL.64 [R1+0x20], R4 ;  /* 0x0000200401007387 */ /* 0x0005e20000100a00 */
[----:B------:R-:W-:Y:S02]  /*29ce0*/  MOV R19, R6 ;  /* 0x0000000600137202 */ /* 0x000fe40000000f00 */
[----:B------:R-:W-:Y:S02]  /*29cf0*/  MOV R18, R7 ;  /* 0x0000000700127202 */ /* 0x000fe40000000f00 */
[----:B------:R-:W2:Y:S01]  /*29d00*/  LDL.LU.64 R6, [R1+0x3510] ;  /* 0x0035100001067983 */ /* 0x000ea20000300a00 */
[----:B----4-:R-:W-:-:S07]  /*29d10*/  MOV R27, R29 ;  /* 0x0000001d001b7202 */ /* 0x010fce0000000f00 */
[C---:B--2---:R-:W-:Y:S11]  /*29d20*/  HMMA.16816.F32 R4, R20.reuse, R6, R24 ;  /* 0x000000061404723c */ /* 0x044ff60000001818 */
[----:B------:R-:W-:Y:S11]  /*29d30*/  @!UPT UIADD3 URZ, URZ, URZ, URZ ;  /* 0x0000003f3f3ff290 */ /* 0x000ff6000fffe03f */
[----:B------:R-:W-:Y:S02]  /*29d40*/  @!UPT UIADD3 URZ, URZ, URZ, URZ ;  /* 0x0000003f3f3ff290 */ /* 0x000fe4000fffe03f */
[----:B------:R-:W-:Y:S02]  /*29d50*/  MOV R25, R6 ;  /* 0x0000000600197202 */ /* 0x000fe40000000f00 */
[----:B------:R-:W-:Y:S01]  /*29d60*/  MOV R24, R7 ;  /* 0x0000000700187202 */ /* 0x000fe20000000f00 */
[----:B------:R-:W-:Y:S01]  /*29d70*/  IMAD.MOV.U32 R27, RZ, RZ, R4 ;  /* 0x000000ffff1b7224 */ /* 0x000fe200078e0004 */
[----:B------:R-:W-:Y:S01]  /*29d80*/  MOV R26, R5 ;  /* 0x00000005001a7202 */ /* 0x000fe20000000f00 */
[----:B------:R-:W2:Y:S01]  /*29d90*/  LDL.LU.64 R6, [R1+0x3508] ;  /* 0x0035080001067983 */ /* 0x000ea20000300a00 */
[----:B------:R-:W2:Y:S02]  /*29da0*/  LDL.LU.64 R4, [R1+0x3500] ;  /* 0x0035000001047983 */ /* 0x000ea40000300a00 */
[----:B--2---:R-:W-:Y:S01]  /*29db0*/  HMMA.16816.F32 R8, R20, R10, R4 ;  /* 0x0000000a1408723c */ /* 0x004fe20000001804 */
[----:B------:R-:W2:Y:S01]  /*29dc0*/  LDL.LU.64 R6, [R1+0x34f8] ;  /* 0x0034f80001067983 */ /* 0x000ea20000300a00 */
[----:B------:R-:W4:Y:S11]  /*29dd0*/  LDL.LU.64 R4, [R1+0x34f0] ;  /* 0x0034f00001047983 */ /* 0x000f360000300a00 */
[----:B------:R-:W-:Y:S10]  /*29de0*/  @!UPT UIADD3 URZ, URZ, URZ, URZ ;  /* 0x0000003f3f3ff290 */ /* 0x000ff4000fffe03f */
[----:B------:R-:W-:Y:S01]  /*29df0*/  STL.64 [R1], R8 ;  /* 0x0000000801007387 */ /* 0x000fe20000100a00 */
[----:B------:R-:W-:Y:S02]  /*29e00*/  STL [R1+0x8], R10 ;  /* 0x0000080a01007387 */ /* 0x000fe40000100800 */
[----:B------:R-:W-:Y:S02]  /*29e10*/  IMAD.MOV.U32 R29, RZ, RZ, R11 ;  /* 0x000000ffff1d7224 */ /* 0x000fe400078e000b */
[----:B------:R-:W0:Y:S04]  /*29e20*/  LDSM.16.MT88.4 R8, [R3+0x24c00] ;  /* 0x024c00000308783b */ /* 0x000e280000004200 */
[----:B0-----:R0:W-:Y:S01]  /*29e30*/  STL [R1+0x341c], R10 ;  /* 0x00341c0a01007387 */ /* 0x0011e20000100800 */
[----:B------:R1:W-:Y:S02]  /*29e40*/  STL [R1+0x3418], R11 ;  /* 0x0034180b01007387 */ /* 0x0003e40000100800 */
[----:B------:R3:W-:Y:S01]  /*29e50*/  STL.64 [R1+0x3450], R8 ;  /* 0x0034500801007387 */ /* 0x0007e20000100a00 */
[----:B0-----:R-:W-:Y:S01]  /*29e60*/  MOV R10, R25 ;  /* 0x00000019000a7202 */ /* 0x001fe20000000f00 */
[----:B-1----:R-:W-:Y:S01]  /*29e70*/  IMAD.MOV.U32 R11, RZ, RZ, R24 ;  /* 0x000000ffff0b7224 */ /* 0x002fe200078e0018 */
[----:B---3--:R-:W-:-:S02]  /*29e80*/  MOV R24, R16 ;  /* 0x0000001000187202 */ /* 0x008fc40000000f00 */
[----:B------:R-:W-:Y:S02]  /*29e90*/  MOV R8, R27 ;  /* 0x0000001b00087202 */ /* 0x000fe40000000f00 */
[----:B------:R-:W-:Y:S01]  /*29ea0*/  MOV R9, R26 ;  /* 0x0000001a00097202 */ /* 0x000fe20000000f00 */
[----:B------:R-:W3:Y:S01]  /*29eb0*/  LDL.LU R16, [R1+0x34e8] ;  /* 0x0034e80001107983 */ /* 0x000ee20000300800 */
[----:B------:R-:W-:Y:S02]  /*29ec0*/  MOV R25, R2 ;  /* 0x0000000200197202 */ /* 0x000fe40000000f00 */
[----:B------:R-:W3:Y:S01]  /*29ed0*/  LDL.LU R2, [R1+0x34e4] ;  /* 0x0034e40001027983 */ /* 0x000ee20000300800 */
[----:B----4-:R-:W-:Y:S01]  /*29ee0*/  MOV R26, R4 ;  /* 0x00000004001a7202 */ /* 0x010fe20000000f00 */
[----:B------:R-:W-:Y:S01]  /*29ef0*/  IMAD.MOV.U32 R27, RZ, RZ, R5 ;  /* 0x000000ffff1b7224 */ /* 0x000fe200078e0005 */
[----:B------:R-:W4:Y:S01]  /*29f00*/  LDL.LU R4, [R1+0x34e0] ;  /* 0x0034e00001047983 */ /* 0x000f220000300800 */
[----:B------:R-:W4:Y:S03]  /*29f10*/  LDL.LU R5, [R1+0x34dc] ;  /* 0x0034dc0001057983 */ /* 0x000f260000300800 */
[----:B------:R-:W-:Y:S01]  /*29f20*/  STL.64 [R1+0x3498], R26 ;  /* 0x0034981a01007387 */ /* 0x000fe20000100a00 */
[----:B------:R2:W-:Y:S02]  /*29f30*/  STL.64 [R1+0x3490], R24 ;  /* 0x0034901801007387 */ /* 0x0005e40000100a00 */
[----:B--2---:R-:W-:-:S02]  /*29f40*/  MOV R24, R6 ;  /* 0x0000000600187202 */ /* 0x004fc40000000f00 */
[----:B------:R-:W-:Y:S01]  /*29f50*/  MOV R25, R0 ;  /* 0x0000000000197202 */ /* 0x000fe20000000f00 */
[----:B------:R-:W2:Y:S01]  /*29f60*/  LDL.LU R6, [R1+0x34d8] ;  /* 0x0034d80001067983 */ /* 0x000ea20000300800 */
[----:B------:R-:W2:Y:S01]  /*29f70*/  LDL.LU R0, [R1+0x34d4] ;  /* 0x0034d40001007983 */ /* 0x000ea20000300800 */
[----:B------:R-:W-:Y:S01]  /*29f80*/  MOV R26, R28 ;  /* 0x0000001c001a7202 */ /* 0x000fe20000000f00 */
[----:B------:R-:W-:Y:S01]  /*29f90*/  IMAD.MOV.U32 R27, RZ, RZ, R17 ;  /* 0x000000ffff1b7224 */ /* 0x000fe200078e0011 */
[----:B------:R-:W2:Y:S04]  /*29fa0*/  LDL.LU R28, [R1+0x34d0] ;  /* 0x0034d000011c7983 */ /* 0x000ea80000300800 */
[----:B------:R0:W-:Y:S01]  /*29fb0*/  STL.64 [R1+0x34a8], R26 ;  /* 0x0034a81a01007387 */ /* 0x0001e20000100a00 */
[----:B------:R1:W-:Y:S01]  /*29fc0*/  STL.64 [R1+0x34a0], R24 ;  /* 0x0034a01801007387 */ /* 0x0003e20000100a00 */
[----:B0-----:R-:W-:Y:S01]  /*29fd0*/  MOV R26, R12 ;  /* 0x0000000c001a7202 */ /* 0x001fe20000000f00 */
[----:B------:R-:W-:Y:S01]  /*29fe0*/  IMAD.MOV.U32 R27, RZ, RZ, R7 ;  /* 0x000000ffff1b7224 */ /* 0x000fe200078e0007 */
[----:B-1----:R-:W-:-:S04]  /*29ff0*/  MOV R25, R13 ;  /* 0x0000000d00197202 */ /* 0x002fc80000000f00 */
[----:B------:R0:W-:Y:S01]  /*2a000*/  STL.64 [R1+0x34c8], R26 ;  /* 0x0034c81a01007387 */ /* 0x0001e20000100a00 */
[----:B---3--:R-:W-:-:S05]  /*2a010*/  MOV R24, R16 ;  /* 0x0000001000187202 */ /* 0x008fca0000000f00 */
[----:B------:R-:W-:Y:S01]  /*2a020*/  STL.64 [R1+0x34c0], R24 ;  /* 0x0034c01801007387 */ /* 0x000fe20000100a00 */
[----:B------:R-:W3:Y:S02]  /*2a030*/  LDL.LU.64 R16, [R1+0xe0] ;  /* 0x0000e00001107983 */ /* 0x000ee40000300a00 */
[----:B0-----:R-:W-:Y:S02]  /*2a040*/  IMAD.MOV.U32 R27, RZ, RZ, R2 ;  /* 0x000000ffff1b7224 */ /* 0x001fe400078e0002 */
[----:B------:R-:W-:Y:S01]  /*2a050*/  STL.64 [R1+0x3460], R10 ;  /* 0x0034600a01007387 */ /* 0x000fe20000100a00 */
[----:B------:R0:W-:Y:S04]  /*2a060*/  STL.64 [R1+0x3458], R8 ;  /* 0x0034580801007387 */ /* 0x0001e80000100a00 */
[----:B0-----:R-:W3:Y:S01]  /*2a070*/  LDL.LU R8, [R1+0x70] ;  /* 0x0000700001087983 */ /* 0x001ee20000300800 */
[----:B------:R-:W3:Y:S01]  /*2a080*/  LDL.LU R9, [R1+0x74] ;  /* 0x0000740001097983 */ /* 0x000ee20000300800 */
[----:B----4-:R-:W-:-:S02]  /*2a090*/  MOV R26, R4 ;  /* 0x00000004001a7202 */ /* 0x010fc40000000f00 */
[----:B------:R-:W-:Y:S02]  /*2a0a0*/  MOV R25, R5 ;  /* 0x0000000500197202 */ /* 0x000fe40000000f00 */
[----:B--2---:R-:W-:Y:S02]  /*2a0b0*/  MOV R24, R6 ;  /* 0x0000000600187202 */ /* 0x004fe40000000f00 */
[----:B------:R-:W0:Y:S04]  /*2a0c0*/  LDSM.16.MT88.4 R4, [R0+0x24c00] ;  /* 0x024c00000004783b */ /* 0x000e280000004200 */
[----:B------:R-:W-:Y:S01]  /*2a0d0*/  STL [R1+0x3434], R0 ;  /* 0x0034340001007387 */ /* 0x000fe20000100800 */
[----:B------:R-:W-:Y:S03]  /*2a0e0*/  HMMA.16816.F32 R20, R20, R14, R24 ;  /* 0x0000000e1414723c */ /* 0x000fe60000001818 */
[----:B0-----:R-:W-:Y:S01]  /*2a0f0*/  STL.64 [R1+0x33e8], R6 ;  /* 0x0033e80601007387 */ /* 0x001fe20000100a00 */
[----:B------:R0:W-:Y:S03]  /*2a100*/  STL.64 [R1+0x33e0], R4 ;  /* 0x0033e00401007387 */ /* 0x0001e60000100a00 */
[----:B0-----:R-:W2:Y:S01]  /*2a110*/  LDL R4, [R1+0x90] ;  /* 0x0000900001047983 */ /* 0x001ea20000100800 */
[----:B------:R-:W3:Y:S02]  /*2a120*/  LDL.LU.64 R26, [R1+0x34c8] ;  /* 0x0034c800011a7983 */ /* 0x000ee40000300a00 */
[----:B------:R-:W3:Y:S02]  /*2a130*/  LDL.LU.64 R24, [R1+0x34c0] ;  /* 0x0034c00001187983 */ /* 0x000ee40000300a00 */
[----:B------:R-:W3:Y:S01]  /*2a140*/  LDL.LU.64 R14, [R1+0x34b8] ;  /* 0x0034b800010e7983 */ /* 0x000ee20000300a00 */
[----:B------:R-:W3:Y:S10]  /*2a150*/  LDL.LU.64 R12, [R1+0x34b0] ;  /* 0x0034b000010c7983 */ /* 0x000ef40000300a00 */
[----:B------:R0:W-:Y:S02]  /*2a160*/  STL.64 [R1+0x30], R20 ;  /* 0x0000301401007387 */ /* 0x0001e40000100a00 */
[----:B------:R-:W-:Y:S01]  /*2a170*/  STL [R1+0x38], R22 ;  /* 0x0000381601007387 */ /* 0x000fe20000100800 */
[----:B------:R-:W-:Y:S01]  /*2a180*/  MOV R5, R28 ;  /* 0x0000001c00057202 */ /* 0x000fe20000000f00 */
[----:B0-----:R-:W4:Y:S01]  /*2a190*/  LDL.LU.64 R20, [R1+0x80] ;  /* 0x0000800001147983 */ /* 0x001f220000300a00 */
[----:B---3--:R-:W-:Y:S11]  /*2a1a0*/  HMMA.16816.F32 R24, R12, R8, R24 ;  /* 0x000000080c18723c */ /* 0x008ff60000001818 */
[----:B------:R-:W-:Y:S11]  /*2a1b0*/  @!UPT UIADD3 URZ, URZ, URZ, URZ ;  /* 0x0000003f3f3ff290 */ /* 0x000ff6000fffe03f */
[----:B------:R-:W-:Y:S01]  /*2a1c0*/  @!UPT UIADD3 URZ, URZ, URZ, URZ ;  /* 0x0000003f3f3ff290 */ /* 0x000fe2000fffe03f */
[----:B------:R0:W-:Y:S01]  /*2a1d0*/  STL.64 [R1+0x40], R24 ;  /* 0x0000401801007387 */ /* 0x0001e20000100a00 */
[----:B------:R-:W-:Y:S01]  /*2a1e0*/  MOV R0, R26 ;  /* 0x0000001a00007202 */ /* 0x000fe20000000f00 */
[----:B------:R-:W-:Y:S02]  /*2a1f0*/  IMAD.MOV.U32 R28, RZ, RZ, R27 ;  /* 0x000000ffff1c7224 */ /* 0x000fe400078e001b */
[----:B------:R-:W3:Y:S04]  /*2a200*/  LDL.LU.64 R26, [R1+0x34a8] ;  /* 0x0034a800011a7983 */ /* 0x000ee80000300a00 */
[----:B0-----:R-:W3:Y:S01]  /*2a210*/  LDL.LU.64 R24, [R1+0x34a0] ;  /* 0x0034a00001187983 */ /* 0x001ee20000300a00 */
[----:B----4-:R-:W-:Y:S02]  /*2a220*/  MOV R7, R20 ;  /* 0x0000001400077202 */ /* 0x010fe40000000f00 */
[----:B------:R-:W-:-:S02]  /*2a230*/  MOV R6, R21 ;  /* 0x0000001500067202 */ /* 0x000fc40000000f00 */
[----:B------:R-:W-:Y:S01]  /*2a240*/  MOV R2, R23 ;  /* 0x0000001700027202 */ /* 0x000fe20000000f00 */
[----:B---3--:R-:W-:Y:S11]  /*2a250*/  HMMA.16816.F32 R24, R12, R20, R24 ;  /* 0x000000140c18723c */ /* 0x008ff60000001818 */
[----:B------:R-:W-:Y:S11]  /*2a260*/  @!UPT UIADD3 URZ, URZ, URZ, URZ ;  /* 0x0000003f3f3ff290 */ /* 0x000ff6000fffe03f */
[----:B------:R-:W-:Y:S02]  /*2a270*/  @!UPT UIADD3 URZ, URZ, URZ, URZ ;  /* 0x0000003f3f3ff290 */ /* 0x000fe4000fffe03f */
[----:B------:R-:W-:Y:S02]  /*2a280*/  MOV R21, R26 ;  /* 0x0000001a00157202 */ /* 0x000fe40000000f00 */
[----:B------:R-:W-:Y:S02]  /*2a290*/  MOV R20, R27 ;  /* 0x0000001b00147202 */ /* 0x000fe40000000f00 */
[----:B------:R-:W-:Y:S01]  /*2a2a0*/  MOV R23, R24 ;  /* 0x0000001800177202 */ /* 0x000fe20000000f00 */
[----:B------:R-:W-:Y:S01]  /*2a2b0*/  IMAD.MOV.U32 R22, RZ, RZ, R25 ;  /* 0x000000ffff167224 */ /* 0x000fe200078e0019 */
[----:B------:R-:W2:Y:S01]  /*2a2c0*/  LDL.LU.64 R26, [R1+0x3498] ;  /* 0x00349800011a7983 */ /* 0x000ea20000300a00 */
[----:B------:R-:W2:Y:S03]  /*2a2d0*/  LDL.LU.64 R24, [R1+0x3490] ;  /* 0x0034900001187983 */ /* 0x000ea60000300a00 */
[----:B------:R-:W-:Y:S01]  /*2a2e0*/  STL.64 [R1+0x3448], R22 ;  /* 0x0034481601007387 */ /* 0x000fe20000100a00 */
[----:B------:R0:W-:Y:S02]  /*2a2f0*/  STL.64 [R1+0x3440], R20 ;  /* 0x0034401401007387 */ /* 0x0001e40000100a00 */
[----:B0-----:R-:W-:Y:S01]  /*2a300*/  MOV R20, R7 ;  /* 0x0000000700147202 */ /* 0x001fe20000000f00 */
[----:B------:R-:W-:-:S05]  /*2a310*/  IMAD.MOV.U32 R21, RZ, RZ, R6 ;  /* 0x000000ffff157224 */ /* 0x000fca00078e0006 */
[----:B------:R0:W-:Y:S04]  /*2a320*/  STL.64 [R1+0x3468], R20 ;  /* 0x0034681401007387 */ /* 0x0001e80000100a00 */
[----:B0-----:R-:W3:Y:S01]  /*2a330*/  LDL.LU R20, [R1+0x20] ;  /* 0x0000200001147983 */ /* 0x001ee20000300800 */
[----:B------:R-:W3:Y:S01]  /*2a340*/  LDL.LU R21, [R1+0x24] ;  /* 0x0000240001157983 */ /* 0x000ee20000300800 */
[----:B--2---:R-:W-:Y:S02]  /*2a350*/  HMMA.16816.F32 R4, R12, R4, R24 ;  /* 0x000000040c04723c */ /* 0x004fe40000001818 */
[----:B------:R-:W2:Y:S01]  /*2a360*/  LDL.LU.64 R26, [R1+0x3488] ;  /* 0x00348800011a7983 */ /* 0x000ea20000300a00 */
[----:B------:R-:W2:Y:S01]  /*2a370*/  LDL.LU.64 R24, [R1+0x3480] ;  /* 0x0034800001187983 */ /* 0x000ea20000300a00 */
[----:B------:R-:W-:-:S02]  /*2a380*/  MOV R22, R19 ;  /* 0x0000001300167202 */ /* 0x000fc40000000f00 */
[----:B------:R-:W-:Y:S11]  /*2a390*/  MOV R23, R18 ;  /* 0x0000001200177202 */ /* 0x000ff60000000f00 */
[----:B------:R-:W-:Y:S06]  /*2a3a0*/  @!UPT UIADD3 URZ, URZ, URZ, URZ ;  /* 0x0000003f3f3ff290 */ /* 0x000fec000fffe03f */
[----:B------:R0:W-:Y:S01]  /*2a3b0*/  STL.64 [R1+0x3408], R6 ;  /* 0x0034080601007387 */ /* 0x0001e20000100a00 */
[----:B------:R1:W-:Y:S02]  /*2a3c0*/  STL.64 [R1+0x3400], R4 ;  /* 0x0034000401007387 */ /* 0x0003e40000100a00 */
[----:B------:R-:W3:Y:S01]  /*2a3d0*/  LDL.LU.64 R18, [R1+0x3478] ;  /* 0x0034780001127983 */ /* 0x000ee20000300a00 */
[----:B0-----:R-:W-:Y:S01]  /*2a3e0*/  MOV R6, R16 ;  /* 0x0000001000067202 */ /* 0x001fe20000000f00 */
[----:B-1----:R-:W-:Y:S01]  /*2a3f0*/  IMAD.MOV.U32 R5, RZ, RZ, R17 ;  /* 0x000000ffff057224 */ /* 0x002fe200078e0011 */
[----:B--2---:R-:W-:Y:S01]  /*2a400*/  HMMA.16816.F32 R24, R12, R16, R24 ;  /* 0x000000100c18723c */ /* 0x004fe20000001818 */
[----:B------:R-:W3:Y:S01]  /*2a410*/  LDL.LU.64 R16, [R1+0x3470] ;  /* 0x0034700001107983 */ /* 0x000ee20000300a00 */
[----:B------:R-:W2:Y:S02]  /*2a420*/  LDL.LU R12, [R1] ;  /* 0x00000000010c7983 */ /* 0x000ea40000300800 */
[----:B------:R-:W2:Y:S02]  /*2a430*/  LDL.LU R13, [R1+0x4] ;  /* 0x00000400010d7983 */ /* 0x000ea40000300800 */
[----:B------:R-:W2:Y:S01]  /*2a440*/  LDL.LU R14, [R1+0x8] ;  /* 0x00000800010e7983 */ /* 0x000ea20000300800 */
[----:B------:R-:W-:Y:S11]  /*2a450*/  MOV R15, R29 ;  /* 0x0000001d000f7202 */ /* 0x000ff60000000f00 */
[----:B------:R-:W-:Y:S05]  /*2a460*/  @!UPT UIADD3 URZ, URZ, URZ, URZ ;  /* 0x0000003f3f3ff290 */ /* 0x000fea000fffe03f */
[----:B------:R-:W-:Y:S01]  /*2a470*/  STL.64 [R1+0x33f8], R26 ;  /* 0x0033f81a01007387 */ /* 0x000fe20000100a00 */
[----:B------:R0:W-:Y:S03]  /*2a480*/  STL.64 [R1+0x33f0], R24 ;  /* 0x0033f01801007387 */ /* 0x0001e60000100a00 */
[----:B0-----:R-:W2:Y:S01]  /*2a490*/  LDL.LU.64 R24, [R1+0x90] ;  /* 0x0000900001187983 */ /* 0x001ea20000300a00 */
[----:B------:R-:W4:Y:S01]  /*2a4a0*/  LDL.LU.64 R26, [R1+0x98] ;  /* 0x00009800011a7983 */ /* 0x000f220000300a00 */
[C---:B---3--:R-:W-:Y:S02]  /*2a4b0*/  HMMA.16816.F32 R8, R16.reuse, R8, R20 ;  /* 0x000000081008723c */ /* 0x048fe40000001814 */
[----:B------:R-:W3:Y:S11]  /*2a4c0*/  LDL.LU.64 R20, [R1+0x3468] ;  /* 0x0034680001147983 */ /* 0x000ef60000300a00 */
[----:B------:R-:W-:Y:S10]  /*2a4d0*/  @!UPT UIADD3 URZ, URZ, URZ, URZ ;  /* 0x0000003f3f3ff290 */ /* 0x000ff4000fffe03f */
[----:B------:R-:W-:Y:S01]  /*2a4e0*/  STL.64 [R1+0x20], R8 ;  /* 0x0000200801007387 */ /* 0x000fe20000100a00 */
[----:B------:R0:W-:Y:S01]  /*2a4f0*/  STL [R1+0x28], R10 ;  /* 0x0000280a01007387 */ /* 0x0001e20000100800 */
[----:B------:R-:W-:Y:S02]  /*2a500*/  MOV R29, R11 ;  /* 0x0000000b001d7202 */ /* 0x000fe40000000f00 */
[----:B0-----:R-:W3:Y:S01]  /*2a510*/  LDL.LU.64 R10, [R1+0x3460] ;  /* 0x00346000010a7983 */ /* 0x001ee20000300a00 */
[----:B------:R-:W3:Y:S02]  /*2a520*/  LDL.LU.64 R8, [R1+0x3458] ;  /* 0x0034580001087983 */ /* 0x000ee40000300a00 */
[----:B------:R0:W-:Y:S01]  /*2a530*/  STL [R1+0x3430], R29 ;  /* 0x0034301d01007387 */ /* 0x0001e20000100800 */
[C---:B--2---:R-:W-:Y:S08]  /*2a540*/  HMMA.16816.F32 R12, R16.reuse, R24, R12 ;  /* 0x00000018100c723c */ /* 0x044ff0000000180c */
[----:B---3--:R-:W-:Y:S01]  /*2a550*/  HMMA.16816.F32 R20, R16, R20, R8 ;  /* 0x000000141014723c */ /* 0x008fe20000001808 */
[----:B------:R-:W2:Y:S11]  /*2a560*/  LDL.LU.64 R8, [R1+0x3450] ;  /* 0x0034500001087983 */ /* 0x000eb60000300a00 */
[----:B------:R-:W-:Y:S04]  /*2a570*/  @!UPT UIADD3 URZ, URZ, URZ, URZ ;  /* 0x0000003f3f3ff290 */ /* 0x000fe8000fffe03f */
[----:B------:R-:W-:Y:S02]  /*2a580*/  MOV R4, R15 ;  /* 0x0000000f00047202 */ /* 0x000fe40000000f00 */
[----:B0-----:R-:W-:-:S06]  /*2a590*/  MOV R29, R14 ;  /* 0x0000000e001d7202 */ /* 0x001fcc0000000f00 */
[----:B------:R-:W-:Y:S01]  /*2a5a0*/  MOV R10, R20 ;  /* 0x00000014000a7202 */ /* 0x000fe20000000f00 */
[----:B------:R-:W-:Y:S01]  /*2a5b0*/  IMAD.MOV.U32 R11, RZ, RZ, R21 ;  /* 0x000000ffff0b7224 */ /* 0x000fe200078e0015 */
[----:B------:R0:W-:Y:S04]  /*2a5c0*/  STL.64 [R1+0x18], R22 ;  /* 0x0000181601007387 */ /* 0x0001e80000100a00 */
[----:B0-----:R-:W3:Y:S01]  /*2a5d0*/  LDL.LU.64 R22, [R1+0x3448] ;  /* 0x0034480001167983 */ /* 0x001ee20000300a00 */
[----:B------:R-:W3:Y:S02]  /*2a5e0*/  LDL.LU.64 R20, [R1+0x3440] ;  /* 0x0034400001147983 */ /* 0x000ee40000300a00 */
[----:B------:R-:W-:Y:S01]  /*2a5f0*/  STL.64 [R1+0x3428], R10 ;  /* 0x0034280a01007387 */ /* 0x000fe20000100a00 */
[----:B--2---:R-:W-:Y:S01]  /*2a600*/  STL.64 [R1+0x3420], R8 ;  /* 0x0034200801007387 */ /* 0x004fe20000100a00 */
[----:B------:R-:W-:Y:S02]  /*2a610*/  STL.64 [R1], R12 ;  /* 0x0000000c01007387 */ /* 0x000fe40000100a00 */
[----:B----4-:R-:W-:Y:S02]  /*2a620*/  STL.64 [R1+0x3410], R26 ;  /* 0x0034101a01007387 */ /* 0x010fe40000100a00 */
[----:B------:R0:W1:Y:S02]  /*2a630*/  LDSM.16.MT88.4 R12, [R3+0x25000] ;  /* 0x02500000030c783b */ /* 0x0000640000004200 */
[----:B0-----:R-:W2:Y:S01]  /*2a640*/  LDL.LU R3, [R1+0x3438] ;  /* 0x0034380001037983 */ /* 0x001ea20000300800 */
[----:B------:R-:W-:-:S03]  /*2a650*/  MOV R11, R2 ;  /* 0x00000002000b7202 */ /* 0x000fc60000000f00 */
[----:B-1----:R0:W-:Y:S01]  /*2a660*/  STL.64 [R1+0x3380], R14 ;  /* 0x0033800e01007387 */ /* 0x0021e20000100a00 */
[----:B------:R1:W-:Y:S03]  /*2a670*/  STL.64 [R1+0x3378], R12 ;  /* 0x0033780c01007387 */ /* 0x0003e60000100a00 */
[----:B0-----:R-:W4:Y:S01]  /*2a680*/  LDL.LU R14, [R1+0xe8] ;  /* 0x0000e800010e7983 */ /* 0x001f220000300800 */
[----:B------:R-:W4:Y:S02]  /*2a690*/  LDL.LU R15, [R1+0xec] ;  /* 0x0000ec00010f7983 */ /* 0x000f240000300800 */
[----:B------:R-:W3:Y:S02]  /*2a6a0*/  LDL.LU R8, [R1+0x30] ;  /* 0x0000300001087983 */ /* 0x000ee40000300800 */
[----:B------:R-:W3:Y:S01]  /*2a6b0*/  LDL.LU R9, [R1+0x34] ;  /* 0x0000340001097983 */ /* 0x000ee20000300800 */
[----:B------:R-:W3:Y:S01]  /*2a6c0*/  LDL.LU R10, [R1+0x38] ;  /* 0x00003800010a7983 */ /* 0x000ee20000300800 */
[----:B-1----:R-:W-:Y:S01]  /*2a6d0*/  MOV R12, R6 ;  /* 0x00000006000c7202 */ /* 0x002fe20000000f00 */
[----:B------:R-:W-:-:S02]  /*2a6e0*/  IMAD.MOV.U32 R13, RZ, RZ, R5 ;  /* 0x000000ffff0d7224 */ /* 0x000fc400078e0005 */
[----:B--2---:R-:W0:Y:S02]  /*2a6f0*/  LDSM.16.M88.4 R24, [R3+0x280] ;  /* 0x000280000318783b */ /* 0x004e240000000200 */
[----:B0-----:R-:W-:Y:S02]  /*2a700*/  MOV R2, R25 ;  /* 0x0000001900027202 */ /* 0x001fe40000000f00 */
[----:B------:R-:W-:Y:S01]  /*2a710*/  STL [R1+0xb0], R24 ;  /* 0x0000b01801007387 */ /* 0x000fe20000100800 */
[----:B------:R-:W-:Y:S02]  /*2a720*/  STL.64 [R1+0xb8], R26 ;  /* 0x0000b81a01007387 */ /* 0x000fe40000100a00 */
[----:B------:R-:W0:Y:S01]  /*2a730*/  LDSM.16.M88.4 R24, [R3+0x8280] ;  /* 0x008280000318783b */ /* 0x000e220000000200 */
[----:B------:R1:W-:Y:S02]  /*2a740*/  STL [R1+0x3398], R2 ;  /* 0x0033980201007387 */ /* 0x0003e40000100800 */
[----:B-1----:R-:W-:-:S02]  /*2a750*/  MOV R2, R4 ;  /* 0x0000000400027202 */ /* 0x002fc40000000f00 */
[----:B------:R-:W1:Y:S04]  /*2a760*/  LDSM.16.M88.4 R4, [R3+0x10280] ;  /* 0x010280000304783b */ /* 0x000e680000000200 */
[----:B0-----:R0:W-:Y:S01]  /*2a770*/  STL.64 [R1+0xc0], R24 ;  /* 0x0000c01801007387 */ /* 0x0011e20000100a00 */
[----:B------:R2:W-:Y:S03]  /*2a780*/  STL.64 [R1+0xc8], R26 ;  /* 0x0000c81a01007387 */ /* 0x0005e60000100a00 */
[----:B0-----:R-:W4:Y:S01]  /*2a790*/  LDL.LU R24, [R1+0x40] ;  /* 0x0000400001187983 */ /* 0x001f220000300800 */
[----:B-1----:R3:W-:Y:S02]  /*2a7a0*/  STL.64 [R1+0xd0], R4 ;  /* 0x0000d00401007387 */ /* 0x0027e40000100a00 */
[----:B------:R0:W-:Y:S01]  /*2a7b0*/  STL.64 [R1+0xd8], R6 ;  /* 0x0000d80601007387 */ /* 0x0001e20000100a00 */
[----:B------:R-:W4:Y:S01]  /*2a7c0*/  LDL.LU R25, [R1+0x44] ;  /* 0x0000440001197983 */ /* 0x000f220000300800 */
[----:B--2---:R-:W-:-:S03]  /*2a7d0*/  IMAD.MOV.U32 R26, RZ, RZ, R0 ;  /* 0x000000ffff1a7224 */ /* 0x004fc600078e0000 */
[----:B------:R-:W2:Y:S01]  /*2a7e0*/  LDL.LU R0, [R1+0x3434] ;  /* 0x0034340001007983 */ /* 0x000ea20000300800 */
[----:B---3--:R-:W-:Y:S02]  /*2a7f0*/  MOV R4, R23 ;  /* 0x0000001700047202 */ /* 0x008fe40000000f00 */
[----:B------:R-:W-:Y:S01]  /*2a800*/  MOV R5, R22 ;  /* 0x0000001600057202 */ /* 0x000fe20000000f00 */
[----:B0-----:R-:W-:Y:S01]  /*2a810*/  IMAD.MOV.U32 R6, RZ, RZ, R21 ;  /* 0x000000ffff067224 */ /* 0x001fe200078e0015 */
[----:B------:R-:W-:Y:S02]  /*2a820*/  MOV R7, R20 ;  /* 0x0000001400077202 */ /* 0x000fe40000000f00 */
[----:B------:R-:W0:Y:S01]  /*2a830*/  LDSM.16.M88.4 R20, [R3+0x18280] ;  /* 0x018280000314783b */ /* 0x000e220000000200 */
[----:B------:R-:W-:Y:S02]  /*2a840*/  MOV R27, R28 ;  /* 0x0000001c001b7202 */ /* 0x000fe40000000f00 */
[----:B0-----:R-:W-:Y:S01]  /*2a850*/  MOV R28, R22 ;  /* 0x00000016001c7202 */ /* 0x001fe20000000f00 */
[----:B------:R-:W-:Y:S01]  /*2a860*/  STL.64 [R1+0xf0], R20 ;  /* 0x0000f01401007387 */ /* 0x000fe20000100a00 */
[----:B------:R-:W-:-:S05]  /*2a870*/  MOV R3, R23 ;  /* 0x0000001700037202 */ /* 0x000fca0000000f00 */
[----:B------:R-:W-:Y:S01]  /*2a880*/  STL [R1+0x332c], R3 ;  /* 0x00332c0301007387 */ /* 0x000fe20000100800 */
[----:B------:R-:W-:Y:S03]  /*2a890*/  STL [R1+0x3328], R28 ;  /* 0x0033281c01007387 */ /* 0x000fe60000100800 */
[----:B--2---:R-:W0:Y:S04]  /*2a8a0*/  LDSM.16.MT88.4 R20, [R0+0x25000] ;  /* 0x025000000014783b */ /* 0x004e280000004200 */
[----:B------:R-:W-:Y:S04]  /*2a8b0*/  STL [R1+0x339c], R0 ;  /* 0x00339c0001007387 */ /* 0x000fe80000100800 */
[----:B0-----:R-:W-:Y:S01]  /*2a8c0*/  STL [R1+0x3330], R23 ;  /* 0x0033301701007387 */ /* 0x001fe20000100800 */
[----:B------:R-:W-:Y:S02]  /*2a8d0*/  STL [R1+0x33b0], R22 ;  /* 0x0033b01601007387 */ /* 0x000fe40000100800 */
[----:B------:R0:W-:Y:S02]  /*2a8e0*/  STL.64 [R1+0x33a8], R20 ;  /* 0x0033a81401007387 */ /* 0x0001e40000100a00 */
[----:B0-----:R-:W2:Y:S01]  /*2a8f0*/  LDL.LU R20, [R1] ;  /* 0x0000000001147983 */ /* 0x001ea20000300800 */
[----:B------:R-:W2:Y:S01]  /*2a900*/  LDL.LU R21, [R1+0x4] ;  /* 0x0000040001157983 */ /* 0x000ea20000300800 */
[----:B------:R-:W-:Y:S01]  /*2a910*/  HMMA.16816.F32 R16, R16, R12, R8 ;  /* 0x0000000c1010723c */ /* 0x000fe20000001808 */
[----:B------:R-:W-:Y:S01]  /*2a920*/  IMAD.MOV.U32 R22, RZ, RZ, R29 ;  /* 0x000000ffff167224 */ /* 0x000fe200078e001d */
[----:B------:R-:W-:Y:S01]  /*2a930*/  MOV R23, R2 ;  /* 0x0000000200177202 */ /* 0x000fe20000000f00 */
[----:B------:R-:W3:Y:S04]  /*2a940*/  LDL.LU R29, [R1+0x3430] ;  /* 0x00343000011d7983 */ /* 0x000ee80000300800 */
[----:B------:R0:W-:Y:S04]  /*2a950*/  STL.64 [R1+0x33c0], R22 ;  /* 0x0033c01601007387 */ /* 0x0001e80000100a00 */
[----:B--2---:R-:W-:Y:S01]  /*2a960*/  STL.64 [R1+0x33b8], R20 ;  /* 0x0033b81401007387 */ /* 0x004fe20000100a00 */
[----:B0-----:R-:W2:Y:S02]  /*2a970*/  LDL.LU R22, [R1+0x88] ;  /* 0x0000880001167983 */ /* 0x001ea40000300800 */
[----:B------:R-:W2:Y:S02]  /*2a980*/  LDL.LU R23, [R1+0x8c] ;  /* 0x00008c0001177983 */ /* 0x000ea40000300800 */
[----:B------:R-:W2:Y:S01]  /*2a990*/  LDL.LU.64 R10, [R1+0x3428] ;  /* 0x00342800010a7983 */ /* 0x000ea20000300a00 */
[----:B------:R-:W3:Y:S06]  /*2a9a0*/  LDL.LU.64 R8, [R1+0x3420] ;  /* 0x0034200001087983 */ /* 0x000eec0000300a00 */
[----:B------:R-:W-:Y:S02]  /*2a9b0*/  STL.64 [R1+0x30], R16 ;  /* 0x0000301001007387 */ /* 0x000fe40000100a00 */
[----:B------:R0:W-:Y:S02]  /*2a9c0*/  STL.64 [R1+0x38], R18 ;  /* 0x0000381201007387 */ /* 0x0001e40000100a00 */
[----:B0-----:R-:W3:Y:S01]  /*2a9d0*/  LDL R19, [R1+0x464] ;  /* 0x0004640001137983 */ /* 0x001ee20000100800 */
[----:B--2---:R-:W-:-:S02]  /*2a9e0*/  MOV R16, R10 ;  /* 0x0000000a00107202 */ /* 0x004fc40000000f00 */
[----:B------:R-:W-:Y:S01]  /*2a9f0*/  MOV R17, R11 ;  /* 0x0000000b00117202 */ /* 0x000fe20000000f00 */
[----:B---3--:R0:W-:Y:S01]  /*2aa00*/  STL [R1+0x33c8], R19 ;  /* 0x0033c81301007387 */ /* 0x0081e20000100800 */
[----:B------:R-:W2:Y:S02]  /*2aa10*/  LDL.LU R10, [R1+0x341c] ;  /* 0x00341c00010a7983 */ /* 0x000ea40000300800 */
[----:B------:R-:W2:Y:S02]  /*2aa20*/  LDL.LU R11, [R1+0x3418] ;  /* 0x00341800010b7983 */ /* 0x000ea40000300800 */
[----:B------:R-:W3:Y:S01]  /*2aa30*/  LDL.LU R18, [R1+0x18] ;  /* 0x0000180001127983 */ /* 0x000ee20000300800 */
[----:B0-----:R-:W3:Y:S04]  /*2aa40*/  LDL.LU R19, [R1+0x1c] ;  /* 0x00001c0001137983 */ /* 0x001ee80000300800 */
[----:B---3--:R0:W-:Y:S01]  /*2aa50*/  STL.64 [R1+0x33d8], R18 ;  /* 0x0033d81201007387 */ /* 0x0081e20000100a00 */
[----:B------:R-:W-:Y:S03]  /*2aa60*/  STL.64 [R1+0x33d0], R16 ;  /* 0x0033d01001007387 */ /* 0x000fe60000100a00 */
[----:B0-----:R-:W4:Y:S01]  /*2aa70*/  LDL.LU R18, [R1+0x78] ;  /* 0x0000780001127983 */ /* 0x001f220000300800 */
[----:B------:R-:W4:Y:S01]  /*2aa80*/  LDL.LU R19, [R1+0x7c] ;  /* 0x00007c0001137983 */ /* 0x000f220000300800 */
[C---:B--2---:R-:W-:Y:S11]  /*2aa90*/  HMMA.16816.F32 R4, R8.reuse, R22, R4 ;  /* 0x000000160804723c */ /* 0x044ff60000001804 */
[----:B------:R-:W-:Y:S11]  /*2aaa0*/  @!UPT UIADD3 URZ, URZ, URZ, URZ ;  /* 0x0000003f3f3ff290 */ /* 0x000ff6000fffe03f */
[----:B------:R-:W-:Y:S02]  /*2aab0*/  @!UPT UIADD3 URZ, URZ, URZ, URZ ;  /* 0x0000003f3f3ff290 */ /* 0x000fe4000fffe03f */
[----:B------:R-:W-:Y:S01]  /*2aac0*/  MOV R0, R7 ;  /* 0x0000000700007202 */ /* 0x000fe20000000f00 */
[----:B----4-:R-:W-:Y:S11]  /*2aad0*/  HMMA.16816.F32 R24, R8, R18, R24 ;  /* 0x000000120818723c */ /* 0x010ff60000001818 */
[----:B------:R-:W-:Y:S11]  /*2aae0*/  @!UPT UIADD3 URZ, URZ, URZ, URZ ;  /* 0x0000003f3f3ff290 */ /* 0x000ff6000fffe03f */
[----:B------:R-:W-:Y:S02]  /*2aaf0*/  @!UPT UIADD3 URZ, URZ, URZ, URZ ;  /* 0x0000003f3f3ff290 */ /* 0x000fe4000fffe03f */
[----:B------:R-:W-:Y:S01]  /*2ab00*/  IMAD.MOV.U32 R2, RZ, RZ, R27 ;  /* 0x000000ffff027224 */ /* 0x000fe200078e001b */
[----:B------:R-:W-:Y:S01]  /*2ab10*/  STL.64 [R1+0x40], R24 ;  /* 0x0000401801007387 */ /* 0x000fe20000100a00 */
[----:B------:R0:W-:Y:S03]  /*2ab20*/  STL [R1+0x48], R26 ;  /* 0x0000481a01007387 */ /* 0x0001e60000100800 */
[----:B0-----:R-:W2:Y:S01]  /*2ab30*/  LDL.LU.64 R26, [R1+0x3410] ;  /* 0x00341000011a7983 */ /* 0x001ea20000300a00 */
[----:B------:R-:W-:Y:S02]  /*2ab40*/  STL [R1+0x33a0], R2 ;  /* 0x0033a00201007387 */ /* 0x000fe40000100800 */
[----:B------:R-:W-:Y:S02]  /*2ab50*/  STL.64 [R1+0x50], R4 ;  /* 0x0000500401007387 */ /* 0x000fe40000100a00 */
[----:B------:R0:W-:Y:S02]  /*2ab60*/  STL [R1+0x58], R6 ;  /* 0x0000580601007387 */ /* 0x0001e40000100800 */
[----:B0-----:R-:W3:Y:S01]  /*2ab70*/  LDL.LU.64 R6, [R1+0x3408] ;  /* 0x0034080001067983 */ /* 0x001ee20000300a00 */
[----:B------:R-:W3:Y:S01]  /*2ab80*/  LDL.LU.64 R4, [R1+0x3400] ;  /* 0x0034000001047983 */ /* 0x000ee20000300a00 */
[----:B--2---:R-:W-:-:S02]  /*2ab90*/  MOV R12, R26 ;  /* 0x0000001a000c7202 */ /* 0x004fc40000000f00 */
[----:B------:R-:W-:Y:S01]  /*2aba0*/  MOV R3, R27 ;  /* 0x0000001b00037202 */ /* 0x000fe20000000f00 */
[C---:B---3--:R-:W-:Y:S01]  /*2abb0*/  HMMA.16816.F32 R4, R8.reuse, R26, R4 ;  /* 0x0000001a0804723c */ /* 0x048fe20000001804 */
[----:B------:R-:W2:Y:S01]  /*2abc0*/  LDL.LU.64 R26, [R1+0x33f8] ;  /* 0x0033f800011a7983 */ /* 0x000ea20000300a00 */
[----:B------:R-:W2:Y:S11]  /*2abd0*/  LDL.LU.64 R24, [R1+0x33f0] ;  /* 0x0033f00001187983 */ /* 0x000eb60000300a00 */
[----:B------:R-:W-:Y:S10]  /*2abe0*/  @!UPT UIADD3 URZ, URZ, URZ, URZ ;  /* 0x0000003f3f3ff290 */ /* 0x000ff4000fffe03f */
[----:B------:R-:W-:Y:S01]  /*2abf0*/  STL.64 [R1+0x60], R4 ;  /* 0x0000600401007387 */ /* 0x000fe20000100a00 */
[----:B------:R0:W-:Y:S02]  /*2ac00*/  STL [R1+0x68], R6 ;  /* 0x0000680601007387 */ /* 0x0001e40000100800 */
[----:B------:R-:W-:Y:S02]  /*2ac10*/  IMAD.MOV.U32 R2, RZ, RZ, R7 ;  /* 0x000000ffff027224 */ /* 0x000fe400078e0007 */
[----:B0-----:R-:W3:Y:S01]  /*2ac20*/  LDL.LU.64 R6, [R1+0x33e8] ;  /* 0x0033e80001067983 */ /* 0x001ee20000300a00 */
[----:B------:R-:W3:Y:S01]  /*2ac30*/  LDL.LU.64 R4, [R1+0x33e0] ;  /* 0x0033e00001047983 */ /* 0x000ee20000300a00 */
[----:B--2---:R-:W-:Y:S11]  /*2ac40*/  HMMA.16816.F32 R24, R8, R14, R24 ;  /* 0x0000000e0818723c */ /* 0x004ff60000001818 */
[----:B------:R-:W-:Y:S11]  /*2ac50*/  @!UPT UIADD3 URZ, URZ, URZ, URZ ;  /* 0x0000003f3f3ff290 */ /* 0x000ff6000fffe03f */
[----:B------:R-:W-:Y:S01]  /*2ac60*/  @!UPT UIADD3 URZ, URZ, URZ, URZ ;  /* 0x0000003f3f3ff290 */ /* 0x000fe2000fffe03f */
[----:B------:R-:W-:Y:S01]  /*2ac70*/  STL.64 [R1+0x3350], R26 ;  /* 0x0033501a01007387 */ /* 0x000fe20000100a00 */
[----:B------:R0:W-:Y:S03]  /*2ac80*/  STL.64 [R1+0x3348], R24 ;  /* 0x0033481801007387 */ /* 0x0001e60000100a00 */
[----:B0-----:R-:W3:Y:S01]  /*2ac90*/  LDL.LU R24, [R1+0x20] ;  /* 0x0000200001187983 */ /* 0x001ee20000300800 */
[----:B------:R-:W3:Y:S02]  /*2aca0*/  LDL.LU R25, [R1+0x24] ;  /* 0x0000240001197983 */ /* 0x000ee40000300800 */
[----:B------:R-:W3:Y:S01]  /*2acb0*/  LDL.LU R26, [R1+0x28] ;  /* 0x00002800011a7983 */ /* 0x000ee20000300800 */
[----:B------:R-:W-:-:S07]  /*2acc0*/  MOV R27, R29 ;  /* 0x0000001d001b7202 */ /* 0x000fce0000000f00 */
[C---:B---3--:R-:W-:Y:S11]  /*2acd0*/  HMMA.16816.F32 R16, R4.reuse, R18, R24 ;  /* 0x000000120410723c */ /* 0x048ff60000001818 */
[----:B------:R-:W-:Y:S11]  /*2ace0*/  @!UPT UIADD3 URZ, URZ, URZ, URZ ;  /* 0x0000003f3f3ff290 */ /* 0x000ff6000fffe03f */
[----:B------:R-:W-:Y:S01]  /*2acf0*/  @!UPT UIADD3 URZ, URZ, URZ, URZ ;  /* 0x0000003f3f3ff290 */ /* 0x000fe2000fffe03f */
[----:B------:R0:W-:Y:S01]  /*2ad00*/  STL [R1+0x20], R16 ;  /* 0x0000201001007387 */ /* 0x0001e20000100800 */
[----:B------:R-:W-:Y:S02]  /*2ad10*/  MOV R27, R18 ;  /* 0x00000012001b7202 */ /* 0x000fe40000000f00 */
[----:B------:R-:W-:Y:S01]  /*2ad20*/  MOV R26, R19 ;  /* 0x00000013001a7202 */ /* 0x000fe20000000f00 */
[----:B------:R-:W-:Y:S01]  /*2ad30*/  IMAD.MOV.U32 R29, RZ, RZ, R17 ;  /* 0x000000ffff1d7224 */ /* 0x000fe200078e0011 */
[----:B------:R-:W2:Y:S04]  /*2ad40*/  LDL.LU.64 R18, [R1+0x33d8] ;  /* 0x0033d80001127983 */ /* 0x000ea80000300a00 */
[----:B0-----:R-:W2:Y:S01]  /*2ad50*/  LDL.LU.64 R16, [R1+0x33d0] ;  /* 0x0033d00001107983 */ /* 0x001ea20000300a00 */
[----:B------:R-:W-:Y:S01]  /*2ad60*/  MOV R10, R12 ;  /* 0x0000000c000a7202 */ /* 0x000fe20000000f00 */
[----:B--2---:R-:W-:Y:S02]  /*2ad70*/  HMMA.16816.F32 R20, R4, R22, R16 ;  /* 0x000000160414723c */ /* 0x004fe40000001810 */
[----:B------:R-:W2:Y:S11]  /*2ad80*/  LDL.LU R19, [R1+0x33c8] ;  /* 0x0033c80001137983 */ /* 0x000eb60000300800 */
[----:B------:R-:W-:Y:S10]  /*2ad90*/  @!UPT UIADD3 URZ, URZ, URZ, URZ ;  /* 0x0000003f3f3ff290 */ /* 0x000ff4000fffe03f */
[----:B------:R0:W-:Y:S01]  /*2ada0*/  STL.64 [R1+0x10], R20 ;  /* 0x0000101401007387 */ /* 0x0001e20000100a00 */
[----:B------:R-:W-:Y:S01]  /*2adb0*/  MOV R13, R22 ;  /* 0x00000016000d7202 */ /* 0x000fe20000000f00 */
[----:B------:R-:W-:Y:S02]  /*2adc0*/  IMAD.MOV.U32 R12, RZ, RZ, R23 ;  /* 0x000000ffff0c7224 */ /* 0x000fe400078e0017 */
[----:B------:R-:W3:Y:S04]  /*2add0*/  LDL.LU.64 R22, [R1+0x33c0] ;  /* 0x0033c00001167983 */ /* 0x000ee80000300a00 */
[----:B0-----:R-:W3:Y:S01]  /*2ade0*/  LDL.LU.64 R20, [R1+0x33b8] ;  /* 0x0033b80001147983 */ /* 0x001ee20000300a00 */
[----:B------:R-:W-:-:S03]  /*2adf0*/  MOV R11, R3 ;  /* 0x00000003000b7202 */ /* 0x000fc60000000f00 */
[----:B--2---:R-:W0:Y:S04]  /*2ae00*/  LDSM.16.MT88.4 R16, [R19+0x25400] ;  /* 0x025400001310783b */ /* 0x004e280000004200 */
[----:B---3--:R-:W-:Y:S01]  /*2ae10*/  HMMA.16816.F32 R8, R4, R10, R20 ;  /* 0x0000000a0408723c */ /* 0x008fe20000001814 */
[----:B------:R-:W2:Y:S01]  /*2ae20*/  LDL.LU R22, [R1+0x33b0] ;  /* 0x0033b00001167983 */ /* 0x000ea20000300800 */
[----:B------:R-:W3:Y:S11]  /*2ae30*/  LDL.LU.64 R20, [R1+0x33a8] ;  /* 0x0033a80001147983 */ /* 0x000ef60000300a00 */
[----:B------:R-:W-:Y:S11]  /*2ae40*/  @!UPT UIADD3 URZ, URZ, URZ, URZ ;  /* 0x0000003f3f3ff290 */ /* 0x000ff6000fffe03f */
[----:B------:R-:W-:Y:S01]  /*2ae50*/  MOV R23, R8 ;  /* 0x0000000800177202 */ /* 0x000fe20000000f00 */
[----:B------:R-:W-:Y:S04]  /*2ae60*/  STL [R1+0x4], R9 ;  /* 0x0000040901007387 */ /* 0x000fe80000100800 */
[----:B--2---:R-:W-:Y:S01]  /*2ae70*/  STL.64 [R1+0x3340], R22 ;  /* 0x0033401601007387 */ /* 0x004fe20000100a00 */
[----:B---3--:R1:W-:Y:S02]  /*2ae80*/  STL.64 [R1+0x3338], R20 ;  /* 0x0033381401007387 */ /* 0x0083e40000100a00 */
[----:B------:R-:W2:Y:S02]  /*2ae90*/  LDL R24, [R1+0xd0] ;  /* 0x0000d00001187983 */ /* 0x000ea40000100800 */
[----:B------:R-:W2:Y:S02]  /*2aea0*/  LDL R25, [R1+0xd4] ;  /* 0x0000d40001197983 */ /* 0x000ea40000100800 */
[----:B--2---:R-:W-:Y:S01]  /*2aeb0*/  STL.64 [R1+0x3360], R24 ;  /* 0x0033601801007387 */ /* 0x004fe20000100a00 */
[----:B-1----:R-:W2:Y:S02]  /*2aec0*/  LDL.LU.64 R20, [R1+0xf0] ;  /* 0x0000f00001147983 */ /* 0x002ea40000300a00 */
[----:B------:R-:W-:Y:S01]  /*2aed0*/  IMAD.MOV.U32 R23, RZ, RZ, R2 ;  /* 0x000000ffff177224 */ /* 0x000fe200078e0002 */
[----:B--2---:R1:W-:Y:S04]  /*2aee0*/  STL.64 [R1+0x3358], R20 ;  /* 0x0033581401007387 */ /* 0x0043e80000100a00 */
[----:B-1----:R-:W2:Y:S01]  /*2aef0*/  LDL.LU R20, [R1+0x60] ;  /* 0x0000600001147983 */ /* 0x002ea20000300800 */
[----:B------:R-:W2:Y:S02]  /*2af00*/  LDL.LU R21, [R1+0x64] ;  /* 0x0000640001157983 */ /* 0x000ea40000300800 */
[----:B------:R-:W3:Y:S02]  /*2af10*/  LDL.LU R22, [R1+0x68] ;  /* 0x0000680001167983 */ /* 0x000ee40000300800 */
[----:B------:R-:W4:Y:S01]  /*2af20*/  LDL.LU R2, [R1+0x33a0] ;  /* 0x0033a00001027983 */ /* 0x000f220000300800 */
[----:B---3--:R-:W-:Y:S01]  /*2af30*/  STL.64 [R1+0x3370], R22 ;  /* 0x0033701601007387 */ /* 0x008fe20000100a00 */
[----:B--2---:R1:W-:Y:S03]  /*2af40*/  STL.64 [R1+0x3368], R20 ;  /* 0x0033681401007387 */ /* 0x0043e60000100a00 */
[----:B-1----:R-:W2:Y:S01]  /*2af50*/  LDL.LU R20, [R1+0x50] ;  /* 0x0000500001147983 */ /* 0x002ea20000300800 */
[----:B------:R-:W2:Y:S02]  /*2af60*/  LDL.LU R21, [R1+0x54] ;  /* 0x0000540001157983 */ /* 0x000ea40000300800 */
[----:B------:R-:W3:Y:S01]  /*2af70*/  LDL.LU R22, [R1+0x58] ;  /* 0x0000580001167983 */ /* 0x000ee20000300800 */
[----:B------:R-:W-:-:S02]  /*2af80*/  MOV R23, R0 ;  /* 0x0000000000177202 */ /* 0x000fc40000000f00 */
[----:B------:R-:W2:Y:S01]  /*2af90*/  LDL.LU R0, [R1+0x339c] ;  /* 0x00339c0001007983 */ /* 0x000ea20000300800 */
[----:B------:R-:W-:Y:S02]  /*2afa0*/  MOV R3, R10 ;  /* 0x0000000a00037202 */ /* 0x000fe40000000f00 */
[----:B------:R-:W-:Y:S02]  /*2afb0*/  MOV R28, R11 ;  /* 0x0000000b001c7202 */ /* 0x000fe40000000f00 */
[----:B--2---:R-:W1:Y:S04]  /*2afc0*/  LDSM.16.MT88.4 R8, [R0+0x25400] ;  /* 0x025400000008783b */ /* 0x004e680000004200 */
[----:B---3--:R-:W-:Y:S01]  /*2afd0*/  STL.64 [R1+0x3390], R22 ;  /* 0x0033901601007387 */ /* 0x008fe20000100a00 */
[----:B------:R2:W-:Y:S03]  /*2afe0*/  STL.64 [R1+0x3388], R20 ;  /* 0x0033881401007387 */ /* 0x0005e60000100a00 */
[----:B--2---:R-:W2:Y:S01]  /*2aff0*/  LDL.LU R20, [R1+0x30] ;  /* 0x0000300001147983 */ /* 0x004ea20000300800 */
[----:B------:R-:W2:Y:S02]  /*2b000*/  LDL.LU R21, [R1+0x34] ;  /* 0x0000340001157983 */ /* 0x000ea40000300800 */
[----:B------:R-:W2:Y:S02]  /*2b010*/  LDL.LU R22, [R1+0x38] ;  /* 0x0000380001167983 */ /* 0x000ea40000300800 */
[----:B------:R-:W2:Y:S01]  /*2b020*/  LDL.LU R23, [R1+0x3c] ;  /* 0x00003c0001177983 */ /* 0x000ea20000300800 */
[----:B------:R-:W3:Y:S01]  /*2b030*/  LDL.LU.64 R24, [R1+0xc0] ;  /* 0x0000c00001187983 */ /* 0x000ee20000300a00 */
[----:B0-----:R0:W-:Y:S02]  /*2b040*/  STL [R1+0x32ec], R16 ;  /* 0x0032ec1001007387 */ /* 0x0011e40000100800 */
[----:B------:R4:W-:Y:S02]  /*2b050*/  STL [R1+0x32e8], R17 ;  /* 0x0032e81101007387 */ /* 0x0009e40000100800 */
[----:B------:R4:W-:Y:S01]  /*2b060*/  STL [R1+0x32e4], R18 ;  /* 0x0032e41201007387 */ /* 0x0009e20000100800 */
[----:B------:R4:W-:Y:S04]  /*2b070*/  STL [R1+0x32e0], R19 ;  /* 0x0032e01301007387 */ /* 0x0009e80000100800 */
[----:B0-----:R-:W3:Y:S01]  /*2b080*/  LDL.LU R16, [R1+0x40] ;  /* 0x0000400001107983 */ /* 0x001ee20000300800 */
[----:B----4-:R-:W4:Y:S03]  /*2b090*/  LDL.LU R17, [R1+0x44] ;  /* 0x0000440001117983 */ /* 0x010f260000300800 */
[----:B------:R-:W4:Y:S01]  /*2b0a0*/  LDL.LU R18, [R1+0x48] ;  /* 0x0000480001127983 */ /* 0x000f220000300800 */
[----:B------:R-:W-:-:S03]  /*2b0b0*/  MOV R19, R2 ;  /* 0x0000000200137202 */ /* 0x000fc60000000f00 */
[----:B------:R-:W3:Y:S01]  /*2b0c0*/  LDL.LU R2, [R1+0x3398] ;  /* 0x0033980001027983 */ /* 0x000ee20000300800 */
[----:B------:R-:W-:Y:S03]  /*2b0d0*/  STL [R1+0x32f0], R0 ;  /* 0x0032f00001007387 */ /* 0x000fe60000100800 */
[----:B-1----:R-:W-:Y:S01]  /*2b0e0*/  STL [R1+0x32a8], R11 ;  /* 0x0032a80b01007387 */ /* 0x002fe20000100800 */
[----:B------:R-:W-:Y:S02]  /*2b0f0*/  STL [R1+0x3300], R10 ;  /* 0x0033000a01007387 */ /* 0x000fe40000100800 */
[----:B------:R0:W-:Y:S02]  /*2b100*/  STL.64 [R1+0x32f8], R8 ;  /* 0x0032f80801007387 */ /* 0x0001e40000100a00 */
[----:B0-----:R-:W3:Y:S01]  /*2b110*/  LDL.LU R8, [R1+0x10] ;  /* 0x0000100001087983 */ /* 0x001ee20000300800 */
[----:B------:R-:W3:Y:S01]  /*2b120*/  LDL.LU R9, [R1+0x14] ;  /* 0x0000140001097983 */ /* 0x000ee20000300800 */
[----:B------:R-:W-:Y:S01]  /*2b130*/  MOV R10, R13 ;  /* 0x0000000d000a7202 */ /* 0x000fe20000000f00 */
[----:B------:R-:W-:-:S05]  /*2b140*/  IMAD.MOV.U32 R11, RZ, RZ, R12 ;  /* 0x000000ffff0b7224 */ /* 0x000fca00078e000c */
[----:B------:R-:W-:Y:S01]  /*2b150*/  STL.64 [R1+0x3310], R10 ;  /* 0x0033100a01007387 */ /* 0x000fe20000100a00 */
[----:B--2---:R-:W-:Y:S11]  /*2b160*/  HMMA.16816.F32 R12, R4, R14, R20 ;  /* 0x0000000e040c723c */ /* 0x004ff60000001814 */
[----:B------:R-:W-:Y:S11]  /*2b170*/  @!UPT UIADD3 URZ, URZ, URZ, URZ ;  /* 0x0000003f3f3ff290 */ /* 0x000ff6000fffe03f */
[----:B------:R-:W-:Y:S02]  /*2b180*/  @!UPT UIADD3 URZ, URZ, URZ, URZ ;  /* 0x0000003f3f3ff290 */ /* 0x000fe4000fffe03f */
[----:B------:R-:W-:Y:S01]  /*2b190*/  IMAD.MOV.U32 R5, RZ, RZ, R14 ;  /* 0x000000ffff057224 */ /* 0x000fe200078e000e */
[----:B------:R-:W-:Y:S02]  /*2b1a0*/  MOV R4, R15 ;  /* 0x0000000f00047202 */ /* 0x000fe40000000f00 */
[----:B------:R-:W-:Y:S01]  /*2b1b0*/  MOV R6, R13 ;  /* 0x0000000d00067202 */ /* 0x000fe20000000f00 */
[----:B---3--:R0:W-:Y:S04]  /*2b1c0*/  STL.64 [R1+0x3308], R8 ;  /* 0x0033080801007387 */ /* 0x0081e80000100a00 */
[----:B0-----:R-:W4:Y:S01]  /*2b1d0*/  LDL.LU R8, [R1+0xb0] ;  /* 0x0000b00001087983 */ /* 0x001f220000300800 */
[----:B------:R-:W2:Y:S01]  /*2b1e0*/  LDL.LU.64 R22, [R1+0x3390] ;  /* 0x0033900001167983 */ /* 0x000ea20000300a00 */
[----:B------:R-:W-:Y:S01]  /*2b1f0*/  MOV R9, R2 ;  /* 0x0000000200097202 */ /* 0x000fe20000000f00 */
[----:B------:R-:W2:Y:S01]  /*2b200*/  LDL.LU.64 R20, [R1+0x3388] ;  /* 0x0033880001147983 */ /* 0x000ea20000300a00 */
[----:B------:R-:W-:Y:S01]  /*2b210*/  MOV R2, R12 ;  /* 0x0000000c00027202 */ /* 0x000fe20000000f00 */
[----:B------:R-:W4:Y:S01]  /*2b220*/  LDL.LU.64 R14, [R1+0x3380] ;  /* 0x00338000010e7983 */ /* 0x000f220000300a00 */
[----:B------:R-:W4:Y:S02]  /*2b230*/  LDL.LU.64 R12, [R1+0x3378] ;  /* 0x00337800010c7983 */ /* 0x000f240000300a00 */
[----:B------:R-:W3:Y:S01]  /*2b240*/  LDL R7, [R1+0x464] ;  /* 0x0004640001077983 */ /* 0x000ee20000100800 */
[----:B------:R-:W-:-:S02]  /*2b250*/  MOV R11, R24 ;  /* 0x00000018000b7202 */ /* 0x000fc40000000f00 */
[----:B------:R-:W-:Y:S01]  /*2b260*/  MOV R10, R25 ;  /* 0x00000019000a7202 */ /* 0x000fe20000000f00 */
[C---:B----4-:R-:W-:Y:S08]  /*2b270*/  HMMA.16816.F32 R16, R12.reuse, R8, R16 ;  /* 0x000000080c10723c */ /* 0x050ff00000001810 */
[C---:B--2---:R-:W-:Y:S01]  /*2b280*/  HMMA.16816.F32 R20, R12.reuse, R24, R20 ;  /* 0x000000180c14723c */ /* 0x044fe20000001814 */
[----:B---3--:R-:W-:Y:S01]  /*2b290*/  STL.64 [R1+0x3320], R6 ;  /* 0x0033200601007387 */ /* 0x008fe20000100a00 */
[----:B------:R0:W-:Y:S03]  /*2b2a0*/  STL.64 [R1+0x3318], R4 ;  /* 0x0033180401007387 */ /* 0x0001e60000100a00 */
[----:B0-----:R-:W2:Y:S10]  /*2b2b0*/  LDL.LU R4, [R1+0x20] ;  /* 0x0000200001047983 */ /* 0x001eb40000300800 */
[----:B------:R-:W-:Y:S01]  /*2b2c0*/  STL.64 [R1+0x40], R16 ;  /* 0x0000401001007387 */ /* 0x000fe20000100a00 */
[----:B------:R-:W-:Y:S07]  /*2b2d0*/  STL [R1+0x48], R18 ;  /* 0x0000481201007387 */ /* 0x000fee0000100800 */
[----:B------:R-:W-:Y:S02]  /*2b2e0*/  STL.64 [R1+0x50], R20 ;  /* 0x0000501401007387 */ /* 0x000fe40000100a00 */
[----:B------:R0:W-:Y:S02]  /*2b2f0*/  STL.64 [R1+0x58], R22 ;  /* 0x0000581601007387 */ /* 0x0001e40000100a00 */
[----:B0-----:R-:W3:Y:S01]  /*2b300*/  LDL.LU.64 R22, [R1+0x3370] ;  /* 0x0033700001167983 */ /* 0x001ee20000300a00 */
[----:B------:R-:W3:Y:S02]  /*2b310*/  LDL.LU.64 R20, [R1+0x3368] ;  /* 0x0033680001147983 */ /* 0x000ee40000300a00 */
[----:B------:R-:W3:Y:S01]  /*2b320*/  LDL.LU.64 R24, [R1+0x3360] ;  /* 0x0033600001187983 */ /* 0x000ee20000300a00 */
[----:B------:R-:W-:Y:S01]  /*2b330*/  MOV R6, R27 ;  /* 0x0000001b00067202 */ /* 0x000fe20000000f00 */
[----:B------:R-:W-:Y:S01]  /*2b340*/  IMAD.MOV.U32 R7, RZ, RZ, R26 ;  /* 0x000000ffff077224 */ /* 0x000fe200078e001a */
[----:B------:R-:W-:Y:S01]  /*2b350*/  MOV R16, R19 ;  /* 0x0000001300107202 */ /* 0x000fe20000000f00 */
[C---:B---3--:R-:W-:Y:S01]  /*2b360*/  HMMA.16816.F32 R24, R12.reuse, R24, R20 ;  /* 0x000000180c18723c */ /* 0x048fe20000001814 */
[----:B------:R-:W3:Y:S11]  /*2b370*/  LDL.LU.64 R20, [R1+0x3358] ;  /* 0x0033580001147983 */ /* 0x000ef60000300a00 */
[----:B------:R-:W-:Y:S11]  /*2b380*/  @!UPT UIADD3 URZ, URZ, URZ, URZ ;  /* 0x0000003f3f3ff290 */ /* 0x000ff6000fffe03f */
[----:B------:R0:W-:Y:S01]  /*2b390*/  STL [R1+0x6c], R27 ;  /* 0x00006c1b01007387 */ /* 0x0001e20000100800 */
[----:B------:R-:W-:Y:S01]  /*2b3a0*/  MOV R19, R26 ;  /* 0x0000001a00137202 */ /* 0x000fe20000000f00 */
[----:B------:R-:W-:Y:S01]  /*2b3b0*/  IMAD.MOV.U32 R17, RZ, RZ, R24 ;  /* 0x000000ffff117224 */ /* 0x000fe200078e0018 */
[----:B------:R-:W-:Y:S01]  /*2b3c0*/  MOV R18, R25 ;  /* 0x0000001900127202 */ /* 0x000fe20000000f00 */
[----:B0-----:R-:W4:Y:S01]  /*2b3d0*/  LDL.LU.64 R26, [R1+0x3350] ;  /* 0x00335000011a7983 */ /* 0x001f220000300a00 */
[----:B------:R-:W4:Y:S02]  /*2b3e0*/  LDL.LU.64 R24, [R1+0x3348] ;  /* 0x0033480001187983 */ /* 0x000f240000300a00 */
[----:B------:R-:W2:Y:S01]  /*2b3f0*/  LDL.LU.64 R22, [R1+0x3340] ;  /* 0x0033400001167983 */ /* 0x000ea20000300a00 */
[----:B------:R-:W-:Y:S02]  /*2b400*/  MOV R5, R29 ;  /* 0x0000001d00057202 */ /* 0x000fe40000000f00 */
[----:B---3--:R-:W-:Y:S01]  /*2b410*/  MOV R0, R20 ;  /* 0x0000001400007202 */ /* 0x008fe20000000f00 */
[----:B------:R-:W-:Y:S01]  /*2b420*/  IMAD.MOV.U32 R29, RZ, RZ, R21 ;  /* 0x000000ffff1d7224 */ /* 0x000fe200078e0015 */
[----:B----4-:R-:W-:Y:S01]  /*2b430*/  HMMA.16816.F32 R24, R12, R20, R24 ;  /* 0x000000140c18723c */ /* 0x010fe20000001818 */
[----:B------:R-:W3:Y:S06]  /*2b440*/  LDL.LU.64 R20, [R1+0x3338] ;  /* 0x0033380001147983 */ /* 0x000eec0000300a00 */
[----:B--2---:R-:W-:-:S02]  /*2b450*/  MOV R12, R23 ;  /* 0x00000017000c7202 */ /* 0x004fc40000000f00 */
[----:B------:R-:W3:Y:S01]  /*2b460*/  LDL.LU R23, [R1+0x3330] ;  /* 0x0033300001177983 */ /* 0x000ee20000300800 */
[----:B------:R-:W2:Y:S01]  /*2b470*/  LDL.LU R13, [R1+0x4] ;  /* 0x00000400010d7983 */ /* 0x000ea20000300800 */
[----:B------:R-:W-:Y:S02]  /*2b480*/  MOV R14, R3 ;  /* 0x00000003000e7202 */ /* 0x000fe40000000f00 */
[----:B------:R-:W-:Y:S01]  /*2b490*/  MOV R15, R28 ;  /* 0x0000001c000f7202 */ /* 0x000fe20000000f00 */
[----:B------:R-:W4:Y:S01]  /*2b4a0*/  LDL.LU R3, [R1+0x332c] ;  /* 0x00332c0001037983 */ /* 0x000f220000300800 */
[----:B------:R-:W2:Y:S08]  /*2b4b0*/  LDL.LU R28, [R1+0x3328] ;  /* 0x00332800011c7983 */ /* 0x000eb00000300800 */
[----:B------:R-:W-:Y:S01]  /*2b4c0*/  STL.64 [R1+0x32b8], R26 ;  /* 0x0032b81a01007387 */ /* 0x000fe20000100a00 */
[----:B------:R0:W-:Y:S02]  /*2b4d0*/  STL.64 [R1+0x32b0], R24 ;  /* 0x0032b01801007387 */ /* 0x0001e40000100a00 */
[----:B0-----:R-:W-:Y:S01]  /*2b4e0*/  IMAD.MOV.U32 R24, RZ, RZ, R11 ;  /* 0x000000ffff187224 */ /* 0x001fe200078e000b */
[----:B------:R-:W-:-:S02]  /*2b4f0*/  MOV R25, R10 ;  /* 0x0000000a00197202 */ /* 0x000fc40000000f00 */
[C---:B---3--:R-:W-:Y:S01]  /*2b500*/  HMMA.16816.F32 R8, R20.reuse, R8, R4 ;  /* 0x000000081408723c */ /* 0x048fe20000001804 */
[----:B------:R-:W3:Y:S01]  /*2b510*/  LDL.LU.64 R6, [R1+0x3320] ;  /* 0x0033200001067983 */ /* 0x000ee20000300a00 */
[----:B------:R-:W2:Y:S11]  /*2b520*/  LDL.LU.64 R4, [R1+0x3318] ;  /* 0x0033180001047983 */ /* 0x000eb60000300a00 */
[----:B------:R-:W-:Y:S10]  /*2b530*/  @!UPT UIADD3 URZ, URZ, URZ, URZ ;  /* 0x0000003f3f3ff290 */ /* 0x000ff4000fffe03f */
[----:B------:R-:W-:Y:S01]  /*2b540*/  STL.64 [R1+0x20], R8 ;  /* 0x0000200801007387 */ /* 0x000fe20000100a00 */
[----:B------:R0:W-:Y:S03]  /*2b550*/  STL.64 [R1+0x28], R10 ;  /* 0x0000280a01007387 */ /* 0x0001e60000100a00 */
[----:B0-----:R-:W2:Y:S01]  /*2b560*/  LDL.LU.64 R10, [R1+0x3310] ;  /* 0x00331000010a7983 */ /* 0x001ea20000300a00 */
[----:B------:R-:W2:Y:S02]  /*2b570*/  LDL.LU.64 R8, [R1+0x3308] ;  /* 0x0033080001087983 */ /* 0x000ea40000300a00 */
[----:B--2---:R-:W-:Y:S01]  /*2b580*/  HMMA.16816.F32 R24, R20, R24, R8 ;  /* 0x000000181418723c */ /* 0x004fe20000001808 */
[----:B------:R-:W2:Y:S01]  /*2b590*/  LDL.LU R10, [R1+0x3300] ;  /* 0x00330000010a7983 */ /* 0x000ea20000300800 */
[----:B------:R-:W3:Y:S11]  /*2b5a0*/  LDL.LU.64 R8, [R1+0x32f8] ;  /* 0x0032f80001087983 */ /* 0x000ef60000300a00 */
[----:B------:R-:W-:Y:S11]  /*2b5b0*/  @!UPT UIADD3 URZ, URZ, URZ, URZ ;  /* 0x0000003f3f3ff290 */ /* 0x000ff6000fffe03f */
[----:B------:R-:W-:Y:S01]  /*2b5c0*/  MOV R11, R24 ;  /* 0x00000018000b7202 */ /* 0x000fe20000000f00 */
[----:B------:R-:W-:Y:S01]  /*2b5d0*/  STL [R1+0x14], R25 ;  /* 0x0000141901007387 */ /* 0x000fe20000100800 */
[----:B------:R-:W-:Y:S01]  /*2b5e0*/  STL.64 [R1+0x18], R26 ;  /* 0x0000181a01007387 */ /* 0x000fe20000100a00 */
[----:B------:R-:W-:Y:S02]  /*2b5f0*/  MOV R24, R2 ;  /* 0x0000000200187202 */ /* 0x000fe40000000f00 */
[----:B------:R-:W4:Y:S04]  /*2b600*/  LDL.LU R2, [R1+0x32f4] ;  /* 0x0032f40001027983 */ /* 0x000f280000300800 */
[----:B--2---:R-:W-:Y:S01]  /*2b610*/  STL.64 [R1+0x32c8], R10 ;  /* 0x0032c80a01007387 */ /* 0x004fe20000100a00 */
[----:B---3--:R0:W-:Y:S03]  /*2b620*/  STL.64 [R1+0x32c0], R8 ;  /* 0x0032c00801007387 */ /* 0x0081e60000100a00 */
[----:B0-----:R-:W2:Y:S01]  /*2b630*/  LDL.LU.64 R8, [R1+0xd0] ;  /* 0x0000d00001087983 */ /* 0x001ea20000300a00 */
[----:B------:R-:W-:Y:S01]  /*2b640*/  IMAD.MOV.U32 R25, RZ, RZ, R6 ;  /* 0x000000ffff197224 */ /* 0x000fe200078e0006 */
[----:B------:R-:W-:-:S02]  /*2b650*/  MOV R26, R5 ;  /* 0x00000005001a7202 */ /* 0x000fc40000000f00 */
[----:B------:R-:W-:Y:S01]  /*2b660*/  MOV R27, R4 ;  /* 0x00000004001b7202 */ /* 0x000fe20000000f00 */
[----:B------:R-:W3:Y:S04]  /*2b670*/  LDL.LU.64 R10, [R1+0xd8] ;  /* 0x0000d800010a7983 */ /* 0x000ee80000300a00 */
[----:B------:R-:W0:Y:S01]  /*2b680*/  LDSM.16.MT88.4 R4, [R7+0x25800] ;  /* 0x025800000704783b */ /* 0x000e220000004200 */
[----:B--2---:R-:W-:Y:S11]  /*2b690*/  HMMA.16816.F32 R12, R20, R8, R12 ;  /* 0x00000008140c723c */ /* 0x004ff6000000180c */
[----:B------:R-:W-:Y:S11]  /*2b6a0*/  @!UPT UIADD3 URZ, URZ, URZ, URZ ;  /* 0x0000003f3f3ff290 */ /* 0x000ff6000fffe03f */
[----:B------:R-:W-:Y:S01]  /*2b6b0*/  @!UPT UIADD3 URZ, URZ, URZ, URZ ;  /* 0x0000003f3f3ff290 */ /* 0x000fe2000fffe03f */
[----:B------:R-:W-:Y:S01]  /*2b6c0*/  STL.64 [R1], R12 ;  /* 0x0000000c01007387 */ /* 0x000fe20000100a00 */
[----:B------:R-:W-:Y:S02]  /*2b6d0*/  STL [R1+0x8], R14 ;  /* 0x0000080e01007387 */ /* 0x000fe40000100800 */
[----:B0-----:R-:W-:Y:S02]  /*2b6e0*/  STL.64 [R1+0x3240], R6 ;  /* 0x0032400601007387 */ /* 0x001fe40000100a00 */
[----:B------:R0:W-:Y:S02]  /*2b6f0*/  STL.64 [R1+0x3238], R4 ;  /* 0x0032380401007387 */ /* 0x0001e40000100a00 */
[----:B0-----:R-:W-:Y:S02]  /*2b700*/  IMAD.MOV.U32 R4, RZ, RZ, R0 ;  /* 0x000000ffff047224 */ /* 0x001fe400078e0000 */
[----:B------:R-:W2:Y:S01]  /*2b710*/  LDL.LU R0, [R1+0x32f0] ;  /* 0x0032f00001007983 */ /* 0x000ea20000300800 */
[----:B------:R-:W-:-:S02]  /*2b720*/  MOV R9, R15 ;  /* 0x0000000f00097202 */ /* 0x000fc40000000f00 */
[----:B----4-:R-:W0:Y:S01]  /*2b730*/  LDSM.16.M88.4 R12, [R2+0x280] ;  /* 0x00028000020c783b */ /* 0x010e220000000200 */
[----:B------:R-:W-:Y:S02]  /*2b740*/  MOV R5, R29 ;  /* 0x0000001d00057202 */ /* 0x000fe40000000f00 */
[----:B------:R-:W-:Y:S01]  /*2b750*/  MOV R6, R28 ;  /* 0x0000001c00067202 */ /* 0x000fe20000000f00 */
[----:B0-----:R-:W-:Y:S01]  /*2b760*/  IMAD.MOV.U32 R29, RZ, RZ, R14 ;  /* 0x000000ffff1d7224 */ /* 0x001fe200078e000e */
[----:B------:R-:W-:Y:S01]  /*2b770*/  STL.64 [R1+0x80], R12 ;  /* 0x0000800c01007387 */ /* 0x000fe20000100a00 */
[----:B------:R-:W-:Y:S02]  /*2b780*/  MOV R28, R15 ;  /* 0x0000000f001c7202 */ /* 0x000fe40000000f00 */
[----:B------:R-:W0:Y:S01]  /*2b790*/  LDSM.16.M88.4 R12, [R2+0x8280] ;  /* 0x00828000020c783b */ /* 0x000e220000000200 */
[----:B------:R0:W-:Y:S03]  /*2b7a0*/  STL [R1+0x317c], R29 ;  /* 0x00317c1d01007387 */ /* 0x0001e60000100800 */
[----:B------:R1:W-:Y:S01]  /*2b7b0*/  STL [R1+0x3178], R28 ;  /* 0x0031781c01007387 */ /* 0x0003e20000100800 */
[----:B0-----:R-:W-:Y:S01]  /*2b7c0*/  MOV R29, R12 ;  /* 0x0000000c001d7202 */ /* 0x001fe20000000f00 */
[----:B------:R-:W-:Y:S01]  /*2b7d0*/  STL.64 [R1+0x98], R14 ;  /* 0x0000980e01007387 */ /* 0x000fe20000100a00 */
[----:B-1----:R-:W-:-:S02]  /*2b7e0*/  MOV R28, R13 ;  /* 0x0000000d001c7202 */ /* 0x002fc40000000f00 */
[----:B------:R-:W0:Y:S03]  /*2b7f0*/  LDSM.16.M88.4 R12, [R2+0x10280] ;  /* 0x01028000020c783b */ /* 0x000e260000000200 */
[----:B------:R-:W-:Y:S01]  /*2b800*/  STL [R1+0x3254], R28 ;  /* 0x0032541c01007387 */ /* 0x000fe20000100800 */
[----:B------:R-:W-:Y:S03]  /*2b810*/  STL [R1+0x3250], R29 ;  /* 0x0032501d01007387 */ /* 0x000fe60000100800 */
[----:B0-----:R-:W-:Y:S01]  /*2b820*/  STL.64 [R1+0xa0], R12 ;  /* 0x0000a00c01007387 */ /* 0x001fe20000100a00 */
[----:B------:R-:W-:Y:S02]  /*2b830*/  STL.64 [R1+0xa8], R14 ;  /* 0x0000a80e01007387 */ /* 0x000fe40000100a00 */
[----:B------:R-:W0:Y:S01]  /*2b840*/  LDSM.16.M88.4 R12, [R2+0x18280] ;  /* 0x01828000020c783b */ /* 0x000e220000000200 */
[----:B------:R-:W-:Y:S01]  /*2b850*/  MOV R7, R3 ;  /* 0x0000000300077202 */ /* 0x000fe20000000f00 */
[----:B------:R-:W-:Y:S02]  /*2b860*/  HMMA.16816.F32 R20, R20, R4, R24 ;  /* 0x000000041414723c */ /* 0x000fe40000001818 */
[----:B0-----:R-:W-:Y:S01]  /*2b870*/  IMAD.MOV.U32 R3, RZ, RZ, R14 ;  /* 0x000000ffff037224 */ /* 0x001fe200078e000e */
[----:B------:R-:W-:Y:S01]  /*2b880*/  STL.64 [R1+0xe0], R12 ;  /* 0x0000e00c01007387 */ /* 0x000fe20000100a00 */
[----:B------:R-:W-:-:S03]  /*2b890*/  MOV R2, R15 ;  /* 0x0000000f00027202 */ /* 0x000fc60000000f00 */
[----:B------:R-:W-:Y:S02]  /*2b8a0*/  STL [R1+0x31a8], R3 ;  /* 0x0031a80301007387 */ /* 0x000fe40000100800 */
[----:B------:R-:W-:Y:S02]  /*2b8b0*/  STL [R1+0x31a4], R2 ;  /* 0x0031a40201007387 */ /* 0x000fe40000100800 */
[----:B--2---:R-:W0:Y:S04]  /*2b8c0*/  LDSM.16.MT88.4 R12, [R0+0x25800] ;  /* 0x02580000000c783b */ /* 0x004e280000004200 */
[----:B------:R-:W-:Y:S04]  /*2b8d0*/  STL [R1+0x3258], R0 ;  /* 0x0032580001007387 */ /* 0x000fe80000100800 */
[----:B0-----:R-:W-:Y:S01]  /*2b8e0*/  STL.64 [R1+0x31e0], R14 ;  /* 0x0031e00e01007387 */ /* 0x001fe20000100a00 */
[----:B------:R-:W-:Y:S03]  /*2b8f0*/  STL.64 [R1+0x31d8], R12 ;  /* 0x0031d80c01007387 */ /* 0x000fe60000100a00 */
[----:B------:R-:W-:Y:S02]  /*2b900*/  STL.64 [R1+0x38], R22 ;  /* 0x0000381601007387 */ /* 0x000fe40000100a00 */
[----:B------:R0:W-:Y:S02]  /*2b910*/  STL.64 [R1+0x32d8], R6 ;  /* 0x0032d80601007387 */ /* 0x0001e40000100a00 */
[----:B0-----:R-:W2:Y:S01]  /*2b920*/  LDL.LU.64 R6, [R1+0xb8] ;  /* 0x0000b80001067983 */ /* 0x001ea20000300a00 */
[----:B------:R-:W4:Y:S01]  /*2b930*/  LDL.LU.64 R22, [R1+0xc8] ;  /* 0x0000c80001167983 */ /* 0x000f220000300a00 */
[----:B------:R-:W-:-:S02]  /*2b940*/  MOV R12, R20 ;  /* 0x00000014000c7202 */ /* 0x000fc40000000f00 */
[----:B------:R-:W-:Y:S02]  /*2b950*/  MOV R13, R21 ;  /* 0x00000015000d7202 */ /* 0x000fe40000000f00 */
[----:B------:R-:W-:Y:S02]  /*2b960*/  MOV R24, R17 ;  /* 0x0000001100187202 */ /* 0x000fe40000000f00 */
[----:B------:R-:W-:Y:S02]  /*2b970*/  MOV R25, R18 ;  /* 0x0000001200197202 */ /* 0x000fe40000000f00 */
[----:B------:R-:W-:Y:S01]  /*2b980*/  MOV R26, R19 ;  /* 0x00000013001a7202 */ /* 0x000fe20000000f00 */
[----:B----4-:R0:W-:Y:S01]  /*2b990*/  STL.64 [R1+0x32d0], R22 ;  /* 0x0032d01601007387 */ /* 0x0101e20000100a00 */
[----:B------:R-:W4:Y:S02]  /*2b9a0*/  LDL.LU R20, [R1+0x40] ;  /* 0x0000400001147983 */ /* 0x000f240000300800 */
[----:B------:R-:W4:Y:S01]  /*2b9b0*/  LDL.LU R21, [R1+0x44] ;  /* 0x0000440001157983 */ /* 0x000f220000300800 */
[----:B0-----:R-:W4:Y:S01]  /*2b9c0*/  LDL.LU R22, [R1+0x48] ;  /* 0x0000480001167983 */ /* 0x001f220000300800 */
[----:B------:R-:W-:-:S02]  /*2b9d0*/  IMAD.MOV.U32 R23, RZ, RZ, R16 ;  /* 0x000000ffff177224 */ /* 0x000fc400078e0010 */
[----:B------:R-:W4:Y:S02]  /*2b9e0*/  LDL.LU R16, [R1+0x32ec] ;  /* 0x0032ec0001107983 */ /* 0x000f240000300800 */
[----:B------:R-:W4:Y:S01]  /*2b9f0*/  LDL.LU R17, [R1+0x32e8] ;  /* 0x0032e80001117983 */ /* 0x000f220000300800 */
[----:B------:R-:W4:Y:S01]  /*2ba00*/  LDL.LU R18, [R1+0x32e4] ;  /* 0x0032e40001127983 */ /* 0x000f220000300800 */
[----:B------:R-:W4:Y:S02]  /*2ba10*/  LDL.LU R19, [R1+0x32e0] ;  /* 0x0032e00001137983 */ /* 0x000f240000300800 */
[----:B------:R-:W3:Y:S02]  /*2ba20*/  LDL.LU R27, [R1+0x6c] ;  /* 0x00006c00011b7983 */ /* 0x000ee40000300800 */
[----:B------:R0:W-:Y:S02]  /*2ba30*/  STL.64 [R1+0x32a0], R12 ;  /* 0x0032a00c01007387 */ /* 0x0001e40000100a00 */
[----:B--2---:R-:W-:Y:S01]  /*2ba40*/  IMAD.MOV.U32 R8, RZ, RZ, R6 ;  /* 0x000000ffff087224 */ /* 0x004fe200078e0006 */
[----:B------:R-:W-:Y:S01]  /*2ba50*/  MOV R0, R7 ;  /* 0x0000000700007202 */ /* 0x000fe20000000f00 */
[----:B0-----:R-:W2:Y:S01]  /*2ba60*/  LDL.LU R12, [R1+0x50] ;  /* 0x00005000010c7983 */ /* 0x001ea20000300800 */
[----:B------:R-:W2:Y:S02]  /*2ba70*/  LDL.LU R13, [R1+0x54] ;  /* 0x00005400010d7983 */ /* 0x000ea40000300800 */
[----:B------:R-:W2:Y:S02]  /*2ba80*/  LDL.LU R14, [R1+0x58] ;  /* 0x00005800010e7983 */ /* 0x000ea40000300800 */
[----:B------:R-:W2:Y:S01]  /*2ba90*/  LDL.LU R15, [R1+0x5c] ;  /* 0x00005c00010f7983 */ /* 0x000ea20000300800 */
[C---:B----4-:R-:W-:Y:S01]  /*2baa0*/  HMMA.16816.F32 R20, R16.reuse, R6, R20 ;  /* 0x000000061014723c */ /* 0x050fe20000001814 */
[----:B------:R-:W4:Y:S11]  /*2bab0*/  LDL.LU.64 R6, [R1+0x32d8] ;  /* 0x0032d80001067983 */ /* 0x000f360000300a00 */
[----:B------:R-:W-:Y:S11]  /*2bac0*/  @!UPT UIADD3 URZ, URZ, URZ, URZ ;  /* 0x0000003f3f3ff290 */ /* 0x000ff6000fffe03f */
[----:B------:R-:W-:Y:S01]  /*2bad0*/  @!UPT UIADD3 URZ, URZ, URZ, URZ ;  /* 0x0000003f3f3ff290 */ /* 0x000fe2000fffe03f */
[----:B------:R-:W-:Y:S01]  /*2bae0*/  IMAD.MOV.U32 R3, RZ, RZ, R22 ;  /* 0x000000ffff037224 */ /* 0x000fe200078e0016 */
[----:B------:R-:W-:Y:S02]  /*2baf0*/  MOV R2, R23 ;  /* 0x0000001700027202 */ /* 0x000fe40000000f00 */
[----:B------:R-:W2:Y:S01]  /*2bb00*/  LDL.LU.64 R22, [R1+0x32d0] ;  /* 0x0032d00001167983 */ /* 0x000ea20000300a00 */
[----:B------:R-:W-:Y:S02]  /*2bb10*/  MOV R4, R21 ;  /* 0x0000001500047202 */ /* 0x000fe40000000f00 */
[----:B------:R-:W-:Y:S01]  /*2bb20*/  MOV R5, R20 ;  /* 0x0000001400057202 */ /* 0x000fe20000000f00 */
[----:B------:R-:W-:Y:S02]  /*2bb30*/  STL [R1+0x3274], R3 ;  /* 0x0032740301007387 */ /* 0x000fe40000100800 */
[----:B------:R0:W-:Y:S02]  /*2bb40*/  STL [R1+0x3270], R4 ;  /* 0x0032700401007387 */ /* 0x0001e40000100800 */
[----:B------:R-:W-:Y:S01]  /*2bb50*/  STL [R1+0x325c], R5 ;  /* 0x00325c0501007387 */ /* 0x000fe20000100800 */
[----:B--2---:R-:W-:Y:S01]  /*2bb60*/  HMMA.16816.F32 R12, R16, R22, R12 ;  /* 0x00000016100c723c */ /* 0x004fe2000000180c */
[----:B0-----:R-:W-:-:S02]  /*2bb70*/  MOV R4, R22 ;  /* 0x0000001600047202 */ /* 0x001fc40000000f00 */
[----:B------:R-:W-:Y:S11]  /*2bb80*/  MOV R3, R23 ;  /* 0x0000001700037202 */ /* 0x000ff60000000f00 */
[----:B------:R-:W-:Y:S10]  /*2bb90*/  @!UPT UIADD3 URZ, URZ, URZ, URZ ;  /* 0x0000003f3f3ff290 */ /* 0x000ff4000fffe03f */
[----:B------:R-:W-:Y:S01]  /*2bba0*/  IMAD.MOV.U32 R23, RZ, RZ, R12 ;  /* 0x000000ffff177224 */ /* 0x000fe200078e000c */
[----:B------:R-:W-:Y:S02]  /*2bbb0*/  MOV R22, R13 ;  /* 0x0000000d00167202 */ /* 0x000fe40000000f00 */
[----:B------:R-:W-:Y:S02]  /*2bbc0*/  MOV R21, R14 ;  /* 0x0000000e00157202 */ /* 0x000fe40000000f00 */
[----:B------:R-:W-:Y:S01]  /*2bbd0*/  MOV R20, R15 ;  /* 0x0000000f00147202 */ /* 0x000fe20000000f00 */
[----:B------:R-:W2:Y:S01]  /*2bbe0*/  LDL.LU R12, [R1+0x20] ;  /* 0x00002000010c7983 */ /* 0x000ea20000300800 */
[----:B------:R-:W2:Y:S02]  /*2bbf0*/  LDL.LU R13, [R1+0x24] ;  /* 0x00002400010d7983 */ /* 0x000ea40000300800 */
[----:B------:R-:W2:Y:S02]  /*2bc00*/  LDL.LU R14, [R1+0x28] ;  /* 0x00002800010e7983 */ /* 0x000ea40000300800 */
[----:B------:R-:W2:Y:S01]  /*2bc10*/  LDL.LU R15, [R1+0x2c] ;  /* 0x00002c00010f7983 */ /* 0x000ea20000300800 */
[----:B------:R-:W-:Y:S01]  /*2bc20*/  STL.64 [R1+0x3268], R22 ;  /* 0x0032681601007387 */ /* 0x000fe20000100a00 */
[----:B------:R0:W-:Y:S03]  /*2bc30*/  STL.64 [R1+0x3260], R20 ;  /* 0x0032601401007387 */ /* 0x0001e60000100a00 */
[----:B0-----:R-:W2:Y:S01]  /*2bc40*/  LDL.LU R20, [R1] ;  /* 0x0000000001147983 */ /* 0x001ea20000300800 */
[----:B------:R-:W2:Y:S02]  /*2bc50*/  LDL.LU R21, [R1+0x4] ;  /* 0x0000040001157983 */ /* 0x000ea40000300800 */
[----:B------:R-:W2:Y:S02]  /*2bc60*/  LDL.LU R22, [R1+0x8] ;  /* 0x0000080001167983 */ /* 0x000ea40000300800 */
[----:B------:R-:W-:Y:S01]  /*2bc70*/  IMAD.MOV.U32 R23, RZ, RZ, R9 ;  /* 0x000000ffff177224 */ /* 0x000fe200078e0009 */
[----:B---3--:R-:W-:Y:S04]  /*2bc80*/  HMMA.16816.F32 R24, R16, R10, R24 ;  /* 0x0000000a1018723c */ /* 0x008fe80000001818 */
[----:B--2---:R0:W-:Y:S01]  /*2bc90*/  STL.64 [R1+0x3280], R22 ;  /* 0x0032801601007387 */ /* 0x0041e20000100a00 */
[----:B------:R-:W-:Y:S01]  /*2bca0*/  STL.64 [R1+0x3278], R20 ;  /* 0x0032781401007387 */ /* 0x000fe20000100a00 */
[----:B0-----:R-:W-:-:S02]  /*2bcb0*/  MOV R22, R4 ;  /* 0x0000000400167202 */ /* 0x001fc40000000f00 */
[----:B------:R-:W-:Y:S01]  /*2bcc0*/  MOV R23, R3 ;  /* 0x0000000300177202 */ /* 0x000fe20000000f00 */
[----:B------:R-:W-:Y:S01]  /*2bcd0*/  MOV R3, R10 ;  /* 0x0000000a00037202 */ /* 0x000fe20000000f00 */
[----:B------:R-:W-:-:S03]  /*2bce0*/  MOV R4, R11 ;  /* 0x0000000b00047202 */ /* 0x000fc60000000f00 */
[----:B------:R0:W-:Y:S01]  /*2bcf0*/  STL.64 [R1+0x3298], R22 ;  /* 0x0032981601007387 */ /* 0x0001e20000100a00 */
[----:B------:R-:W2:Y:S10]  /*2bd00*/  LDL.LU.64 R10, [R1+0x32c8] ;  /* 0x0032c800010a7983 */ /* 0x000eb40000300a00 */
[----:B------:R-:W-:-:S02]  /*2bd10*/  MOV R5, R24 ;  /* 0x0000001800057202 */ /* 0x000fc40000000f00 */
[----:B------:R-:W-:Y:S02]  /*2bd20*/  MOV R28, R26 ;  /* 0x0000001a001c7202 */ /* 0x000fe40000000f00 */
[----:B------:R-:W-:Y:S02]  /*2bd30*/  MOV R29, R27 ;  /* 0x0000001b001d7202 */ /* 0x000fe40000000f00 */
[----:B0-----:R-:W-:Y:S01]  /*2bd40*/  MOV R22, R8 ;  /* 0x0000000800167202 */ /* 0x001fe20000000f00 */
[----:B------:R-:W-:Y:S01]  /*2bd50*/  IMAD.MOV.U32 R23, RZ, RZ, R0 ;  /* 0x000000ffff177224 */ /* 0x000fe200078e0000 */
[----:B------:R-:W3:Y:S01]  /*2bd60*/  LDL.LU.64 R8, [R1+0x32c0] ;  /* 0x0032c00001087983 */ /* 0x000ee20000300a00 */
[----:B------:R-:W-:Y:S02]  /*2bd70*/  IMAD.MOV.U32 R0, RZ, RZ, R25 ;  /* 0x000000ffff007224 */ /* 0x000fe400078e0019 */
[----:B------:R-:W3:Y:S02]  /*2bd80*/  LDL.LU.64 R26, [R1+0x32b8] ;  /* 0x0032b800011a7983 */ /* 0x000ee40000300a00 */
[----:B------:R-:W3:Y:S01]  /*2bd90*/  LDL.LU.64 R24, [R1+0x32b0] ;  /* 0x0032b00001187983 */ /* 0x000ee20000300a00 */
[----:B----4-:R-:W-:Y:S01]  /*2bda0*/  STL.64 [R1+0x3290], R6 ;  /* 0x0032900601007387 */ /* 0x010fe20000100a00 */
[----:B------:R2:W-:Y:S02]  /*2bdb0*/  STL.64 [R1+0x3288], R4 ;  /* 0x0032880401007387 */ /* 0x0005e40000100a00 */
[----:B--2---:R-:W-:-:S02]  /*2bdc0*/  MOV R4, R11 ;  /* 0x0000000b00047202 */ /* 0x004fc40000000f00 */
[----:B------:R-:W2:Y:S01]  /*2bdd0*/  LDL.LU R11, [R1+0x32a8] ;  /* 0x0032a800010b7983 */ /* 0x000ea20000300800 */
[----:B------:R-:W4:Y:S01]  /*2bde0*/  LDL.LU R5, [R1+0x14] ;  /* 0x0000140001057983 */ /* 0x000f220000300800 */
[----:B---3--:R-:W-:Y:S02]  /*2bdf0*/  HMMA.16816.F32 R24, R16, R6, R24 ;  /* 0x000000061018723c */ /* 0x008fe40000001818 */
[----:B------:R-:W4:Y:S01]  /*2be00*/  LDL.LU R6, [R1+0x18] ;  /* 0x0000180001067983 */ /* 0x000f220000300800 */
[----:B------:R-:W4:Y:S02]  /*2be10*/  LDL.LU R7, [R1+0x1c] ;  /* 0x00001c0001077983 */ /* 0x000f240000300800 */
[----:B------:R-:W3:Y:S11]  /*2be20*/  LDL R19, [R1+0x464] ;  /* 0x0004640001137983 */ /* 0x000ef60000100800 */
[----:B------:R-:W-:Y:S07]  /*2be30*/  @!UPT UIADD3 URZ, URZ, URZ, URZ ;  /* 0x0000003f3f3ff290 */ /* 0x000fee000fffe03f */
[----:B------:R-:W-:Y:S01]  /*2be40*/  STL [R1+0x31f0], R25 ;  /* 0x0031f01901007387 */ /* 0x000fe20000100800 */
[----:B------:R-:W-:Y:S02]  /*2be50*/  STL [R1+0x31ec], R26 ;  /* 0x0031ec1a01007387 */ /* 0x000fe40000100800 */
[----:B------:R-:W-:Y:S01]  /*2be60*/  STL [R1+0x31e8], R27 ;  /* 0x0031e81b01007387 */ /* 0x000fe20000100800 */
[C---:B--2---:R-:W-:Y:S01]  /*2be70*/  HMMA.16816.F32 R20, R8.reuse, R22, R12 ;  /* 0x000000160814723c */ /* 0x044fe2000000180c */
[----:B------:R-:W2:Y:S04]  /*2be80*/  LDL.LU.64 R12, [R1+0x32a0] ;  /* 0x0032a000010c7983 */ /* 0x000ea80000300a00 */
[----:B---3--:R-:W0:Y:S11]  /*2be90*/  LDSM.16.MT88.4 R16, [R19+0x25c00] ;  /* 0x025c00001310783b */ /* 0x008e360000004200 */
[----:B------:R-:W-:Y:S07]  /*2bea0*/  @!UPT UIADD3 URZ, URZ, URZ, URZ ;  /* 0x0000003f3f3ff290 */ /* 0x000fee000fffe03f */
[----:B------:R4:W-:Y:S01]  /*2beb0*/  STL.64 [R1+0x20], R20 ;  /* 0x0000201401007387 */ /* 0x0009e20000100a00 */
[----:B------:R-:W-:Y:S01]  /*2bec0*/  IMAD.MOV.U32 R15, RZ, RZ, R22 ;  /* 0x000000ffff0f7224 */ /* 0x000fe200078e0016 */
[----:B------:R-:W-:Y:S02]  /*2bed0*/  MOV R14, R23 ;  /* 0x00000017000e7202 */ /* 0x000fe40000000f00 */
[----:B------:R-:W4:Y:S03]  /*2bee0*/  LDL.LU.64 R22, [R1+0x3298] ;  /* 0x0032980001167983 */ /* 0x000f260000300a00 */
[----:B------:R-:W-:Y:S01]  /*2bef0*/  STL.64 [R1+0x3248], R14 ;  /* 0x0032480e01007387 */ /* 0x000fe20000100a00 */
[----:B----4-:R-:W-:Y:S01]  /*2bf00*/  HMMA.16816.F32 R20, R8, R22, R4 ;  /* 0x000000160814723c */ /* 0x010fe20000001804 */
[----:B------:R-:W2:Y:S01]  /*2bf10*/  LDL.LU.64 R6, [R1+0x3290] ;  /* 0x0032900001067983 */ /* 0x000ea20000300a00 */
[----:B------:R-:W3:Y:S11]  /*2bf20*/  LDL.LU.64 R4, [R1+0x3288] ;  /* 0x0032880001047983 */ /* 0x000ef60000300a00 */
[----:B------:R-:W-:Y:S10]  /*2bf30*/  @!UPT UIADD3 URZ, URZ, URZ, URZ ;  /* 0x0000003f3f3ff290 */ /* 0x000ff4000fffe03f */
[----:B------:R1:W-:Y:S01]  /*2bf40*/  STL [R1+0x1c], R23 ;  /* 0x00001c1701007387 */ /* 0x0003e20000100800 */
[----:B------:R-:W-:Y:S01]  /*2bf50*/  IMAD.MOV.U32 R27, RZ, RZ, R22 ;  /* 0x000000ffff1b7224 */ /* 0x000fe200078e0016 */
[----:B------:R-:W-:Y:S02]  /*2bf60*/  MOV R25, R20 ;  /* 0x0000001400197202 */ /* 0x000fe40000000f00 */
[----:B------:R-:W-:Y:S01]  /*2bf70*/  MOV R26, R21 ;  /* 0x00000015001a7202 */ /* 0x000fe20000000f00 */
[----:B-1----:R-:W4:Y:S01]  /*2bf80*/  LDL.LU.64 R22, [R1+0x3280] ;  /* 0x0032800001167983 */ /* 0x002f220000300a00 */
[----:B------:R-:W4:Y:S02]  /*2bf90*/  LDL.LU.64 R20, [R1+0x3278] ;  /* 0x0032780001147983 */ /* 0x000f240000300a00 */
[----:B------:R-:W2:Y:S02]  /*2bfa0*/  LDL.LU R14, [R1+0x38] ;  /* 0x00003800010e7983 */ /* 0x000ea40000300800 */
[----:B------:R-:W2:Y:S01]  /*2bfb0*/  LDL.LU R15, [R1+0x3c] ;  /* 0x00003c00010f7983 */ /* 0x000ea20000300800 */
[----:B------:R1:W-:Y:S01]  /*2bfc0*/  STL.64 [R1+0x3200], R26 ;  /* 0x0032001a01007387 */ /* 0x0003e20000100a00 */
[----:B------:R4:W-:Y:S01]  /*2bfd0*/  STL.64 [R1+0x31f8], R24 ;  /* 0x0031f81801007387 */ /* 0x0009e20000100a00 */
[----:B-1----:R-:W-:-:S02]  /*2bfe0*/  MOV R26, R3 ;  /* 0x00000003001a7202 */ /* 0x002fc40000000f00 */
[----:B------:R-:W2:Y:S01]  /*2bff0*/  LDL.LU R3, [R1+0x3274] ;  /* 0x0032740001037983 */ /* 0x000ea20000300800 */
[----:B---3--:R-:W-:-:S03]  /*2c000*/  MOV R27, R4 ;  /* 0x00000004001b7202 */ /* 0x008fc60000000f00 */
[----:B------:R-:W3:Y:S04]  /*2c010*/  LDL.LU R4, [R1+0x3270] ;  /* 0x0032700001047983 */ /* 0x000ee80000300800 */
[C---:B----4-:R-:W-:Y:S01]  /*2c020*/  HMMA.16816.F32 R24, R8.reuse, R26, R20 ;  /* 0x0000001a0818723c */ /* 0x050fe20000001814 */
[----:B------:R-:W4:Y:S01]  /*2c030*/  LDL.LU.64 R22, [R1+0x3268] ;  /* 0x0032680001167983 */ /* 0x000f220000300a00 */
[----:B------:R-:W3:Y:S11]  /*2c040*/  LDL.LU.64 R20, [R1+0x3260] ;  /* 0x0032600001147983 */ /* 0x000ef60000300a00 */
[----:B------:R-:W-:Y:S10]  /*2c050*/  @!UPT UIADD3 URZ, URZ, URZ, URZ ;  /* 0x0000003f3f3ff290 */ /* 0x000ff4000fffe03f */
[----:B------:R1:W-:Y:S01]  /*2c060*/  STL.64 [R1], R24 ;  /* 0x0000001801007387 */ /* 0x0003e20000100a00 */
[----:B------:R0:W-:Y:S01]  /*2c070*/  STL.64 [R1+0x8], R26 ;  /* 0x0000081a01007387 */ /* 0x0001e20000100a00 */
[----:B-1----:R-:W-:Y:S01]  /*2c080*/  MOV R24, R5 ;  /* 0x0000000500187202 */ /* 0x002fe20000000f00 */
[----:B------:R-:W-:Y:S01]  /*2c090*/  IMAD.MOV.U32 R25, RZ, RZ, R0 ;  /* 0x000000ffff197224 */ /* 0x000fe200078e0000 */
[----:B------:R-:W3:Y:S01]  /*2c0a0*/  LDL.LU R5, [R1+0x325c] ;  /* 0x00325c0001057983 */ /* 0x000ee20000300800 */
[----:B------:R-:W3:Y:S01]  /*2c0b0*/  LDL.LU R0, [R1+0x3258] ;  /* 0x0032580001007983 */ /* 0x000ee20000300800 */
[----:B0-----:R-:W-:Y:S02]  /*2c0c0*/  MOV R26, R28 ;  /* 0x0000001c001a7202 */ /* 0x001fe40000000f00 */
[----:B------:R-:W-:Y:S01]  /*2c0d0*/  MOV R27, R29 ;  /* 0x0000001d001b7202 */ /* 0x000fe20000000f00 */
[----:B------:R-:W3:Y:S01]  /*2c0e0*/  LDL.LU R28, [R1+0x3254] ;  /* 0x00325400011c7983 */ /* 0x000ee20000300800 */
[----:B------:R-:W3:Y:S03]  /*2c0f0*/  LDL.LU R29, [R1+0x3250] ;  /* 0x00325000011d7983 */ /* 0x000ee60000300800 */
[----:B------:R-:W-:Y:S01]  /*2c100*/  STL.64 [R1+0x3220], R26 ;  /* 0x0032201a01007387 */ /* 0x000fe20000100a00 */
[----:B------:R4:W-:Y:S01]  /*2c110*/  STL.64 [R1+0x3218], R24 ;  /* 0x0032181801007387 */ /* 0x0009e20000100a00 */
[----:B--2---:R-:W-:Y:S01]  /*2c120*/  HMMA.16816.F32 R8, R8, R6, R12 ;  /* 0x000000060808723c */ /* 0x004fe2000000180c */
[----:B----4-:R-:W-:Y:S01]  /*2c130*/  MOV R24, R23 ;  /* 0x0000001700187202 */ /* 0x010fe20000000f00 */
[----:B------:R-:W-:Y:S01]  /*2c140*/  IMAD.MOV.U32 R25, RZ, RZ, R22 ;  /* 0x000000ffff197224 */ /* 0x000fe200078e0016 */
[----:B---3--:R-:W-:-:S02]  /*2c150*/  MOV R26, R21 ;  /* 0x00000015001a7202 */ /* 0x008fc40000000f00 */
[----:B------:R-:W-:Y:S02]  /*2c160*/  MOV R27, R20 ;  /* 0x00000014001b7202 */ /* 0x000fe40000000f00 */
[----:B------:R-:W0:Y:S04]  /*2c170*/  LDSM.16.MT88.4 R20, [R0+0x25c00] ;  /* 0x025c00000014783b */ /* 0x000e280000004200 */
[----:B------:R1:W-:Y:S01]  /*2c180*/  STL.64 [R1+0x3230], R26 ;  /* 0x0032301a01007387 */ /* 0x0003e20000100a00 */
[----:B------:R2:W-:Y:S02]  /*2c190*/  STL.64 [R1+0x3228], R24 ;  /* 0x0032281801007387 */ /* 0x0005e40000100a00 */
[----:B------:R-:W-:Y:S02]  /*2c1a0*/  STL [R1+0x3188], R17 ;  /* 0x0031881101007387 */ /* 0x000fe40000100800 */
[----:B------:R-:W-:Y:S01]  /*2c1b0*/  STL [R1+0x3184], R18 ;  /* 0x0031841201007387 */ /* 0x000fe20000100800 */
[----:B------:R-:W-:Y:S01]  /*2c1c0*/  STL [R1+0x3180], R19 ;  /* 0x0031801301007387 */ /* 0x000fe20000100800 */
[----:B------:R-:W-:Y:S01]  /*2c1d0*/  STL [R1+0x31a0], R0 ;  /* 0x0031a00001007387 */ /* 0x000fe20000100800 */
[----:B-1----:R-:W-:-:S02]  /*2c1e0*/  MOV R26, R3 ;  /* 0x00000003001a7202 */ /* 0x002fc40000000f00 */
[----:B--2---:R-:W-:Y:S01]  /*2c1f0*/  MOV R24, R5 ;  /* 0x0000000500187202 */ /* 0x004fe20000000f00 */
[----:B------:R-:W-:Y:S01]  /*2c200*/  IMAD.MOV.U32 R25, RZ, RZ, R4 ;  /* 0x000000ffff197224 */ /* 0x000fe200078e0004 */
[----:B------:R-:W-:Y:S02]  /*2c210*/  MOV R27, R2 ;  /* 0x00000002001b7202 */ /* 0x000fe40000000f00 */
[----:B------:R-:W-:Y:S01]  /*2c220*/  MOV R3, R8 ;  /* 0x0000000800037202 */ /* 0x000fe20000000f00 */
[----:B------:R-:W-:Y:S01]  /*2c230*/  MOV R2, R9 ;  /* 0x0000000900027202 */ /* 0x000fe20000000f00 */
[----:B0-----:R-:W-:Y:S01]  /*2c240*/  STL [R1+0x30f0], R20 ;  /* 0x0030f01401007387 */ /* 0x001fe20000100800 */
[----:B------:R-:W-:Y:S02]  /*2c250*/  STL [R1+0x30ec], R21 ;  /* 0x0030ec1501007387 */ /* 0x000fe40000100800 */
[----:B------:R-:W-:Y:S02]  /*2c260*/  STL [R1+0x30e8], R22 ;  /* 0x0030e81601007387 */ /* 0x000fe40000100800 */
[----:B------:R-:W-:Y:S01]  /*2c270*/  STL [R1+0x30e4], R23 ;  /* 0x0030e41701007387 */ /* 0x000fe20000100800 */
[----:B------:R-:W2:Y:S01]  /*2c280*/  LDL.LU.64 R14, [R1+0x3248] ;  /* 0x00324800010e7983 */ /* 0x000ea20000300a00 */
[----:B------:R-:W3:Y:S02]  /*2c290*/  LDL.LU.64 R6, [R1+0x3240] ;  /* 0x0032400001067983 */ /* 0x000ee40000300a00 */
[----:B------:R-:W3:Y:S02]  /*2c2a0*/  LDL.LU.64 R4, [R1+0x3238] ;  /* 0x0032380001047983 */ /* 0x000ee40000300a00 */
[----:B------:R0:W-:Y:S01]  /*2c2b0*/  STL.64 [R1+0x38], R10 ;  /* 0x0000380a01007387 */ /* 0x0001e20000100a00 */
[----:B------:R-:W3:Y:S01]  /*2c2c0*/  LDL.LU.64 R8, [R1+0x80] ;  /* 0x0000800001087983 */ /* 0x000ee20000300a00 */
[----:B------:R-:W4:Y:S01]  /*2c2d0*/  LDL.LU.64 R12, [R1+0xe0] ;  /* 0x0000e000010c7983 */ /* 0x000f220000300a00 */
[----:B---3--:R-:W-:Y:S02]  /*2c2e0*/  HMMA.16816.F32 R24, R4, R8, R24 ;  /* 0x000000080418723c */ /* 0x008fe40000001818 */
[----:B--2---:R1:W-:Y:S01]  /*2c2f0*/  STL.64 [R1+0x3210], R14 ;  /* 0x0032100e01007387 */ /* 0x0043e20000100a00 */
[----:B----4-:R2:W-:Y:S02]  /*2c300*/  STL.64 [R1+0x3208], R12 ;  /* 0x0032080c01007387 */ /* 0x0105e40000100a00 */
[----:B0-----:R-:W-:Y:S01]  /*2c310*/  IMAD.MOV.U32 R11, RZ, RZ, R9 ;  /* 0x000000ffff0b7224 */ /* 0x001fe200078e0009 */
[----:B-1----:R-:W-:Y:S01]  /*2c320*/  MOV R14, R8 ;  /* 0x00000008000e7202 */ /* 0x002fe20000000f00 */
[----:B--2---:R-:W2:Y:S11]  /*2c330*/  LDL.LU.64 R12, [R1+0xa0] ;  /* 0x0000a000010c7983 */ /* 0x004eb60000300a00 */
[----:B------:R-:W-:Y:S06]  /*2c340*/  @!UPT UIADD3 URZ, URZ, URZ, URZ ;  /* 0x0000003f3f3ff290 */ /* 0x000fec000fffe03f */
[----:B------:R-:W-:Y:S01]  /*2c350*/  MOV R9, R26 ;  /* 0x0000001a00097202 */ /* 0x000fe20000000f00 */
[----:B------:R-:W-:Y:S01]  /*2c360*/  IMAD.MOV.U32 R8, RZ, RZ, R27 ;  /* 0x000000ffff087224 */ /* 0x000fe200078e001b */
[----:B------:R-:W-:Y:S02]  /*2c370*/  MOV R0, R24 ;  /* 0x0000001800007202 */ /* 0x000fe40000000f00 */
[----:B------:R-:W-:Y:S01]  /*2c380*/  MOV R10, R25 ;  /* 0x00000019000a7202 */ /* 0x000fe20000000f00 */
[----:B------:R-:W3:Y:S01]  /*2c390*/  LDL.LU.64 R26, [R1+0x3230] ;  /* 0x00323000011a7983 */ /* 0x000ee20000300a00 */
[----:B------:R-:W3:Y:S01]  /*2c3a0*/  LDL.LU.64 R24, [R1+0x3228] ;  /* 0x0032280001187983 */ /* 0x000ee20000300a00 */
[----:B------:R-:W-:Y:S01]  /*2c3b0*/  MOV R20, R29 ;  /* 0x0000001d00147202 */ /* 0x000fe20000000f00 */
[----:B------:R-:W-:-:S07]  /*2c3c0*/  IMAD.MOV.U32 R21, RZ, RZ, R28 ;  /* 0x000000ffff157224 */ /* 0x000fce00078e001c */
[----:B---3--:R-:W-:Y:S11]  /*2c3d0*/  HMMA.16816.F32 R24, R4, R20, R24 ;  /* 0x000000140418723c */ /* 0x008ff60000001818 */
[----:B------:R-:W-:Y:S11]  /*2c3e0*/  @!UPT UIADD3 URZ, URZ, URZ, URZ ;  /* 0x0000003f3f3ff290 */ /* 0x000ff6000fffe03f */
[----:B------:R-:W-:Y:S02]  /*2c3f0*/  @!UPT UIADD3 URZ, URZ, URZ, URZ ;  /* 0x0000003f3f3ff290 */ /* 0x000fe4000fffe03f */
[----:B------:R-:W-:Y:S01]  /*2c400*/  MOV R19, R26 ;  /* 0x0000001a00137202 */ /* 0x000fe20000000f00 */
[----:B------:R-:W-:Y:S01]  /*2c410*/  IMAD.MOV.U32 R29, RZ, RZ, R27 ;  /* 0x000000ffff1d7224 */ /* 0x000fe200078e001b */
[----:B------:R-:W-:Y:S02]  /*2c420*/  MOV R17, R24 ;  /* 0x0000001800117202 */ /* 0x000fe40000000f00 */
[----:B------:R-:W-:Y:S01]  /*2c430*/  MOV R18, R25 ;  /* 0x0000001900127202 */ /* 0x000fe20000000f00 */
[----:B------:R-:W3:Y:S01]  /*2c440*/  LDL.LU.64 R26, [R1+0x3220] ;  /* 0x00322000011a7983 */ /* 0x000ee20000300a00 */
[----:B------:R-:W3:Y:S02]  /*2c450*/  LDL.LU.64 R24, [R1+0x3218] ;  /* 0x0032180001187983 */ /* 0x000ee40000300a00 */
[----:B------:R0:W-:Y:S01]  /*2c460*/  STL.64 [R1+0x31c0], R20 ;  /* 0x0031c01401007387 */ /* 0x0001e20000100a00 */
[----:B------:R1:W-:Y:S01]  /*2c470*/  STL.64 [R1+0x3198], R18 ;  /* 0x0031981201007387 */ /* 0x0003e20000100a00 */
[----:B--2---:R-:W-:-:S02]  /*2c480*/  MOV R22, R12 ;  /* 0x0000000c00167202 */ /* 0x004fc40000000f00 */
[----:B0-----:R-:W-:Y:S01]  /*2c490*/  MOV R20, R14 ;  /* 0x0000000e00147202 */ /* 0x001fe20000000f00 */
[----:B-1----:R-:W2:Y:S01]  /*2c4a0*/  LDL R19, [R1+0x464] ;  /* 0x0004640001137983 */ /* 0x002ea20000100800 */
[----:B------:R-:W-:Y:S02]  /*2c4b0*/  STL.64 [R1+0x3190], R16 ;  /* 0x0031901001007387 */ /* 0x000fe40000100a00 */
[----:B------:R-:W-:Y:S02]  /*2c4c0*/  IMAD.MOV.U32 R18, RZ, RZ, R13 ;  /* 0x000000ffff127224 */ /* 0x000fe400078e000d */
[----:B------:R-:W4:Y:S01]  /*2c4d0*/  LDL.LU.64 R14, [R1+0x3210] ;  /* 0x00321000010e7983 */ /* 0x000f220000300a00 */
[----:B------:R-:W-:Y:S01]  /*2c4e0*/  MOV R21, R11 ;  /* 0x0000000b00157202 */ /* 0x000fe20000000f00 */
[----:B---3--:R-:W-:Y:S01]  /*2c4f0*/  HMMA.16816.F32 R24, R4, R12, R24 ;  /* 0x0000000c0418723c */ /* 0x008fe20000001818 */
[----:B------:R-:W3:Y:S11]  /*2c500*/  LDL.LU.64 R12, [R1+0x3208] ;  /* 0x00320800010c7983 */ /* 0x000ef60000300a00 */
[----:B------:R-:W-:Y:S11]  /*2c510*/  @!UPT UIADD3 URZ, URZ, URZ, URZ ;  /* 0x0000003f3f3ff290 */ /* 0x000ff6000fffe03f */
[----:B------:R-:W-:Y:S01]  /*2c520*/  STL [R1+0x64], R25 ;  /* 0x0000641901007387 */ /* 0x000fe20000100800 */
[----:B------:R0:W-:Y:S01]  /*2c530*/  STL.64 [R1+0x68], R26 ;  /* 0x0000681a01007387 */ /* 0x0001e20000100a00 */
[----:B------:R-:W-:Y:S02]  /*2c540*/  MOV R28, R24 ;  /* 0x00000018001c7202 */ /* 0x000fe40000000f00 */
[----:B0-----:R-:W2:Y:S01]  /*2c550*/  LDL.LU.64 R26, [R1+0x3200] ;  /* 0x00320000011a7983 */ /* 0x001ea20000300a00 */
[----:B------:R-:W2:Y:S02]  /*2c560*/  LDL.LU.64 R24, [R1+0x31f8] ;  /* 0x0031f80001187983 */ /* 0x000ea40000300a00 */
[----:B------:R-:W2:Y:S02]  /*2c570*/  LDL R11, [R1+0x460] ;  /* 0x00046000010b7983 */ /* 0x000ea40000100800 */
[----:B--2---:R-:W-:Y:S01]  /*2c580*/  STL.64 [R1+0x31b8], R10 ;  /* 0x0031b80a01007387 */ /* 0x004fe20000100a00 */
[----:B------:R0:W-:Y:S02]  /*2c590*/  STL.64 [R1+0x31b0], R8 ;  /* 0x0031b00801007387 */ /* 0x0001e40000100a00 */
[----:B0-----:R-:W-:-:S02]  /*2c5a0*/  MOV R8, R25 ;  /* 0x0000001900087202 */ /* 0x001fc40000000f00 */
[----:B------:R-:W-:Y:S01]  /*2c5b0*/  MOV R9, R26 ;  /* 0x0000001a00097202 */ /* 0x000fe20000000f00 */
[----:B------:R-:W2:Y:S01]  /*2c5c0*/  LDL.LU R25, [R1+0x31f0] ;  /* 0x0031f00001197983 */ /* 0x000ea20000300800 */
[----:B------:R-:W2:Y:S02]  /*2c5d0*/  LDL.LU R26, [R1+0x31ec] ;  /* 0x0031ec00011a7983 */ /* 0x000ea40000300800 */
[----:B------:R-:W-:Y:S02]  /*2c5e0*/  IMAD.MOV.U32 R10, RZ, RZ, R27 ;  /* 0x000000ffff0a7224 */ /* 0x000fe400078e001b */
[----:B------:R-:W2:Y:S01]  /*2c5f0*/  LDL.LU R27, [R1+0x31e8] ;  /* 0x0031e800011b7983 */ /* 0x000ea20000300800 */
[----:B------:R-:W2:Y:S01]  /*2c600*/  LDL.LU R11, [R1+0x1c] ;  /* 0x00001c00010b7983 */ /* 0x000ea20000300800 */
[----:B---3--:R-:W-:Y:S01]  /*2c610*/  MOV R17, R12 ;  /* 0x0000000c00117202 */ /* 0x008fe20000000f00 */
[----:B------:R-:W-:Y:S01]  /*2c620*/  IMAD.MOV.U32 R16, RZ, RZ, R13 ;  /* 0x000000ffff107224 */ /* 0x000fe200078e000d */
[----:B--2---:R4:W-:Y:S01]  /*2c630*/  STL.64 [R1+0x31d0], R10 ;  /* 0x0031d00a01007387 */ /* 0x0049e20000100a00 */
[----:B------:R0:W-:Y:S01]  /*2c640*/  STL.64 [R1+0x31c8], R8 ;  /* 0x0031c80801007387 */ /* 0x0001e20000100a00 */
[----:B------:R-:W-:Y:S01]  /*2c650*/  HMMA.16816.F32 R24, R4, R12, R24 ;  /* 0x0000000c0418723c */ /* 0x000fe20000001818 */
[----:B----4-:R-:W-:Y:S01]  /*2c660*/  MOV R10, R15 ;  /* 0x0000000f000a7202 */ /* 0x010fe20000000f00 */
[----:B0-----:R-:W2:Y:S01]  /*2c670*/  LDL.LU R8, [R1+0x20] ;  /* 0x0000200001087983 */ /* 0x001ea20000300800 */
[----:B------:R-:W2:Y:S01]  /*2c680*/  LDL.LU R9, [R1+0x24] ;  /* 0x0000240001097983 */ /* 0x000ea20000300800 */
[----:B------:R-:W-:-:S02]  /*2c690*/  MOV R11, R14 ;  /* 0x0000000e000b7202 */ /* 0x000fc40000000f00 */
[----:B------:R-:W2:Y:S01]  /*2c6a0*/  LDL.LU.64 R14, [R1+0x31e0] ;  /* 0x0031e000010e7983 */ /* 0x000ea20000300a00 */
[----:B------:R-:W2:Y:S01]  /*2c6b0*/  LDL.LU.64 R12, [R1+0x31d8] ;  /* 0x0031d800010c7983 */ /* 0x000ea20000300a00 */
[----:B------:R-:W-:Y:S11]  /*2c6c0*/  MOV R4, R22 ;  /* 0x0000001600047202 */ /* 0x000ff60000000f00 */
[----:B------:R-:W-:Y:S04]  /*2c6d0*/  @!UPT UIADD3 URZ, URZ, URZ, URZ ;  /* 0x0000003f3f3ff290 */ /* 0x000fe8000fffe03f */
[----:B------:R0:W-:Y:S01]  /*2c6e0*/  STL [R1+0x3100], R24 ;  /* 0x0031001801007387 */ /* 0x0001e20000100800 */
[----:B------:R1:W-:Y:S02]  /*2c6f0*/  STL [R1+0x30fc], R25 ;  /* 0x0030fc1901007387 */ /* 0x0003e40000100800 */
[----:B------:R3:W-:Y:S02]  /*2c700*/  STL [R1+0x30f8], R26 ;  /* 0x0030f81a01007387 */ /* 0x0007e40000100800 */
[----:B------:R4:W-:Y:S01]  /*2c710*/  STL [R1+0x30f4], R27 ;  /* 0x0030f41b01007387 */ /* 0x0009e20000100800 */
[----:B0-----:R-:W2:Y:S01]  /*2c720*/  LDL.LU R24, [R1] ;  /* 0x0000000001187983 */ /* 0x001ea20000300800 */
[----:B-1----:R-:W2:Y:S02]  /*2c730*/  LDL.LU R25, [R1+0x4] ;  /* 0x0000040001197983 */ /* 0x002ea40000300800 */
[----:B---3--:R-:W3:Y:S02]  /*2c740*/  LDL.LU R26, [R1+0x8] ;  /* 0x00000800011a7983 */ /* 0x008ee40000300800 */
[----:B----4-:R-:W3:Y:S01]  /*2c750*/  LDL.LU R27, [R1+0xc] ;  /* 0x00000c00011b7983 */ /* 0x010ee20000300800 */
[----:B--2---:R-:W-:Y:S01]  /*2c760*/  HMMA.16816.F32 R20, R12, R20, R8 ;  /* 0x000000140c14723c */ /* 0x004fe20000001808 */
[----:B------:R-:W2:Y:S01]  /*2c770*/  LDL.LU.64 R10, [R1+0x31d0] ;  /* 0x0031d000010a7983 */ /* 0x000ea20000300a00 */
[----:B------:R-:W2:Y:S11]  /*2c780*/  LDL.LU.64 R8, [R1+0x31c8] ;  /* 0x0031c80001087983 */ /* 0x000eb60000300a00 */
[----:B------:R-:W-:Y:S10]  /*2c790*/  @!UPT UIADD3 URZ, URZ, URZ, URZ ;  /* 0x0000003f3f3ff290 */ /* 0x000ff4000fffe03f */
[----:B------:R0:W-:Y:S01]  /*2c7a0*/  STL.64 [R1+0x20], R20 ;  /* 0x0000201401007387 */ /* 0x0001e20000100a00 */
[----:B------:R1:W-:Y:S03]  /*2c7b0*/  STL.64 [R1+0x28], R22 ;  /* 0x0000281601007387 */ /* 0x0003e60000100a00 */
[----:B0-----:R-:W2:Y:S01]  /*2c7c0*/  LDL.LU.64 R20, [R1+0x31c0] ;  /* 0x0031c00001147983 */ /* 0x001ea20000300a00 */
[----:B------:R-:W-:-:S07]  /*2c7d0*/  MOV R5, R18 ;  /* 0x0000001200057202 */ /* 0x000fce0000000f00 */
[C---:B---3--:R-:W-:Y:S11]  /*2c7e0*/  HMMA.16816.F32 R4, R12.reuse, R4, R24 ;  /* 0x000000040c04723c */ /* 0x048ff60000001818 */
[----:B------:R-:W-:Y:S11]  /*2c7f0*/  @!UPT UIADD3 URZ, URZ, URZ, URZ ;  /* 0x0000003f3f3ff290 */ /* 0x000ff6000fffe03f */
[----:B------:R-:W-:Y:S02]  /*2c800*/  @!UPT UIADD3 URZ, URZ, URZ, URZ ;  /* 0x0000003f3f3ff290 */ /* 0x000fe4000fffe03f */
[----:B------:R-:W-:Y:S01]  /*2c810*/  MOV R26, R7 ;  /* 0x00000007001a7202 */ /* 0x000fe20000000f00 */
[----:B------:R-:W-:Y:S01]  /*2c820*/  IMAD.MOV.U32 R25, RZ, RZ, R6 ;  /* 0x000000ffff197224 */ /* 0x000fe200078e0006 */
[----:B------:R-:W-:Y:S01]  /*2c830*/  MOV R24, R5 ;  /* 0x0000000500187202 */ /* 0x000fe20000000f00 */
[----:B--2---:R-:W-:Y:S11]  /*2c840*/  HMMA.16816.F32 R8, R12, R20, R8 ;  /* 0x000000140c08723c */ /* 0x004ff60000001808 */
[----:B------:R-:W-:Y:S11]  /*2c850*/  @!UPT UIADD3 URZ, URZ, URZ, URZ ;  /* 0x0000003f3f3ff290 */ /* 0x000ff6000fffe03f */
[----:B------:R-:W-:Y:S02]  /*2c860*/  @!UPT UIADD3 URZ, URZ, URZ, URZ ;  /* 0x0000003f3f3ff290 */ /* 0x000fe4000fffe03f */
[----:B-1----:R-:W-:Y:S02]  /*2c870*/  MOV R22, R10 ;  /* 0x0000000a00167202 */ /* 0x002fe40000000f00 */
[----:B------:R-:W-:Y:S02]  /*2c880*/  MOV R23, R11 ;  /* 0x0000000b00177202 */ /* 0x000fe40000000f00 */
[----:B------:R-:W2:Y:S01]  /*2c890*/  LDL.LU.64 R10, [R1+0x31b8] ;  /* 0x0031b800010a7983 */ /* 0x000ea20000300a00 */
[----:B------:R-:W-:Y:S01]  /*2c8a0*/  IMAD.MOV.U32 R21, RZ, RZ, R9 ;  /* 0x000000ffff157224 */ /* 0x000fe200078e0009 */
[----:B------:R-:W-:Y:S02]  /*2c8b0*/  MOV R20, R8 ;  /* 0x0000000800147202 */ /* 0x000fe40000000f00 */
[----:B------:R-:W3:Y:S01]  /*2c8c0*/  LDL.LU.64 R8, [R1+0x31b0] ;  /* 0x0031b00001087983 */ /* 0x000ee20000300a00 */
[----:B------:R-:W-:Y:S02]  /*2c8d0*/  STL [R1+0x3110], R23 ;  /* 0x0031101701007387 */ /* 0x000fe40000100800 */
[----:B------:R-:W-:Y:S02]  /*2c8e0*/  STL [R1+0x310c], R22 ;  /* 0x00310c1601007387 */ /* 0x000fe40000100800 */
[----:B------:R0:W-:Y:S01]  /*2c8f0*/  STL [R1+0x3108], R21 ;  /* 0x0031081501007387 */ /* 0x0001e20000100800 */
[----:B------:R1:W-:Y:S01]  /*2c900*/  STL [R1+0x3104], R20 ;  /* 0x0031041401007387 */ /* 0x0003e20000100800 */
[----:B------:R-:W-:Y:S02]  /*2c910*/  STL [R1], R4 ;  /* 0x0000000401007387 */ /* 0x000fe40000100800 */
[----:B------:R-:W-:Y:S02]  /*2c920*/  STL [R1+0x311c], R26 ;  /* 0x00311c1a01007387 */ /* 0x000fe40000100800 */
[----:B------:R-:W-:Y:S01]  /*2c930*/  STL [R1+0x3118], R25 ;  /* 0x0031181901007387 */ /* 0x000fe20000100800 */
[----:B------:R-:W-:Y:S04]  /*2c940*/  STL [R1+0x3114], R24 ;  /* 0x0031141801007387 */ /* 0x000fe80000100800 */
[----:B------:R-:W4:Y:S01]  /*2c950*/  LDSM.16.MT88.4 R4, [R19+0x26000] ;  /* 0x026000001304783b */ /* 0x000f220000004200 */
[----:B0-----:R-:W-:-:S02]  /*2c960*/  MOV R21, R2 ;  /* 0x0000000200157202 */ /* 0x001fc40000000f00 */
[----:B-1----:R-:W-:Y:S02]  /*2c970*/  MOV R20, R3 ;  /* 0x0000000300147202 */ /* 0x002fe40000000f00 */
[----:B------:R-:W3:Y:S01]  /*2c980*/  LDL.LU R3, [R1+0x31a8] ;  /* 0x0031a80001037983 */ /* 0x000ee20000300800 */
[----:B------:R-:W3:Y:S02]  /*2c990*/  LDL.LU R2, [R1+0x31a4] ;  /* 0x0031a40001027983 */ /* 0x000ee40000300800 */
[----:B------:R-:W3:Y:S02]  /*2c9a0*/  LDL.LU R22, [R1+0x38] ;  /* 0x0000380001167983 */ /* 0x000ee40000300800 */
[----:B------:R-:W3:Y:S01]  /*2c9b0*/  LDL.LU R23, [R1+0x3c] ;  /* 0x00003c0001177983 */ /* 0x000ee20000300800 */
[----:B----4-:R-:W-:Y:S01]  /*2c9c0*/  STL.64 [R1+0x3090], R6 ;  /* 0x0030900601007387 */ /* 0x010fe20000100a00 */
[----:B------:R0:W-:Y:S02]  /*2c9d0*/  STL.64 [R1+0x3088], R4 ;  /* 0x0030880401007387 */ /* 0x0001e40000100a00 */
[----:B0-----:R-:W-:Y:S01]  /*2c9e0*/  IMAD.MOV.U32 R4, RZ, RZ, R17 ;  /* 0x000000ffff047224 */ /* 0x001fe200078e0011 */
[----:B------:R-:W-:Y:S01]  /*2c9f0*/  MOV R5, R16 ;  /* 0x0000001000057202 */ /* 0x000fe20000000f00 */
[----:B--2---:R-:W0:Y:S04]  /*2ca00*/  LDSM.16.M88.4 R24, [R11+0x300] ;  /* 0x000300000b18783b */ /* 0x004e280000000200 */
[----:B------:R-:W1:Y:S01]  /*2ca10*/  LDSM.16.M88.4 R16, [R11+0x8300] ;  /* 0x008300000b10783b */ /* 0x000e620000000200 */
[----:B---3--:R-:W-:-:S02]  /*2ca20*/  MOV R6, R3 ;  /* 0x0000000300067202 */ /* 0x008fc40000000f00 */
[----:B------:R-:W-:-:S03]  /*2ca30*/  MOV R7, R2 ;  /* 0x0000000200077202 */ /* 0x000fc60000000f00 */
[----:B------:R-:W-:Y:S02]  /*2ca40*/  STL [R1+0x3120], R6 ;  /* 0x0031200601007387 */ /* 0x000fe40000100800 */
[----:B------:R-:W-:Y:S02]  /*2ca50*/  STL [R1+0x3124], R7 ;  /* 0x0031240701007387 */ /* 0x000fe40000100800 */
[----:B0-----:R0:W-:Y:S01]  /*2ca60*/  STL.64 [R1+0xc0], R24 ;  /* 0x0000c01801007387 */ /* 0x0011e20000100a00 */
[----:B------:R-:W-:Y:S02]  /*2ca70*/  STL.64 [R1+0xc8], R26 ;  /* 0x0000c81a01007387 */ /* 0x000fe40000100a00 */
[----:B-1----:R-:W-:Y:S02]  /*2ca80*/  IMAD.MOV.U32 R3, RZ, RZ, R16 ;  /* 0x000000ffff037224 */ /* 0x002fe400078e0010 */
[----:B------:R-:W-:Y:S01]  /*2ca90*/  STL.64 [R1+0xd8], R18 ;  /* 0x0000d81201007387 */ /* 0x000fe20000100a00 */
[----:B------:R-:W-:-:S02]  /*2caa0*/  MOV R2, R17 ;  /* 0x0000001100027202 */ /* 0x000fc40000000f00 */
[----:B------:R-:W1:Y:S01]  /*2cab0*/  LDSM.16.M88.4 R16, [R11+0x10300] ;  /* 0x010300000b10783b */ /* 0x000e620000000200 */
[----:B0-----:R-:W-:-:S03]  /*2cac0*/  MOV R24, R0 ;  /* 0x0000000000187202 */ /* 0x001fc60000000f00 */
[----:B------:R-:W2:Y:S01]  /*2cad0*/  LDL.LU R0, [R1+0x31a0] ;  /* 0x0031a00001007983 */ /* 0x000ea20000300800 */
[----:B------:R-:W-:Y:S02]  /*2cae0*/  STL [R1+0x3128], R2 ;  /* 0x0031280201007387 */ /* 0x000fe40000100800 */
[----:B------:R-:W-:Y:S01]  /*2caf0*/  STL [R1+0x30e0], R3 ;  /* 0x0030e00301007387 */ /* 0x000fe20000100800 */
[----:B-1----:R-:W-:Y:S01]  /*2cb00*/  STL.64 [R1+0x100], R16 ;  /* 0x0001001001007387 */ /* 0x002fe20000100a00 */
[----:B------:R0:W-:Y:S03]  /*2cb10*/  STL.64 [R1+0x108], R18 ;  /* 0x0001081201007387 */ /* 0x0001e60000100a00 */
[----:B0-----:R-:W3:Y:S01]  /*2cb20*/  LDL.LU.64 R18, [R1+0x3198] ;  /* 0x0031980001127983 */ /* 0x001ee20000300a00 */
[----:B------:R-:W4:Y:S01]  /*2cb30*/  LDL.LU.64 R16, [R1+0x3190] ;  /* 0x0031900001107983 */ /* 0x000f220000300a00 */
[----:B------:R-:W-:Y:S01]  /*2cb40*/  MOV R25, R10 ;  /* 0x0000000a00197202 */ /* 0x000fe20000000f00 */
[----:B------:R-:W-:Y:S01]  /*2cb50*/  IMAD.MOV.U32 R26, RZ, RZ, R9 ;  /* 0x000000ffff1a7224 */ /* 0x000fe200078e0009 */
[----:B------:R-:W-:-:S02]  /*2cb60*/  MOV R27, R8 ;  /* 0x00000008001b7202 */ /* 0x000fc40000000f00 */
[----:B------:R-:W0:Y:S01]  /*2cb70*/  LDSM.16.M88.4 R8, [R11+0x18300] ;  /* 0x018300000b08783b */ /* 0x000e220000000200 */
[----:B------:R-:W-:Y:S03]  /*2cb80*/  HMMA.16816.F32 R4, R12, R4, R20 ;  /* 0x000000040c04723c */ /* 0x000fe60000001814 */
[----:B0-----:R-:W-:Y:S01]  /*2cb90*/  STL.64 [R1+0x110], R8 ;  /* 0x0001100801007387 */ /* 0x001fe20000100a00 */
[----:B------:R-:W-:Y:S11]  /*2cba0*/  STL.64 [R1+0x118], R10 ;  /* 0x0001180a01007387 */ /* 0x000ff60000100a00 */
[----:B------:R-:W-:Y:S09]  /*2cbb0*/  @!UPT UIADD3 URZ, URZ, URZ, URZ ;  /* 0x0000003f3f3ff290 */ /* 0x000ff2000fffe03f */
[----:B------:R-:W-:Y:S02]  /*2cbc0*/  MOV R23, R4 ;  /* 0x0000000400177202 */ /* 0x000fe40000000f00 */
[----:B------:R-:W-:Y:S01]  /*2cbd0*/  MOV R22, R5 ;  /* 0x0000000500167202 */ /* 0x000fe20000000f00 */
[----:B------:R-:W-:Y:S01]  /*2cbe0*/  IMAD.MOV.U32 R21, RZ, RZ, R6 ;  /* 0x000000ffff157224 */ /* 0x000fe200078e0006 */
[----:B------:R-:W-:Y:S01]  /*2cbf0*/  MOV R20, R7 ;  /* 0x0000000700147202 */ /* 0x000fe20000000f00 */
[----:B--2---:R-:W0:Y:S04]  /*2cc00*/  LDSM.16.MT88.4 R8, [R0+0x26000] ;  /* 0x026000000008783b */ /* 0x004e280000004200 */
[----:B0-----:R3:W-:Y:S01]  /*2cc10*/  STL.64 [R1+0x3048], R10 ;  /* 0x0030480a01007387 */ /* 0x0017e20000100a00 */
[----:B------:R4:W-:Y:S02]  /*2cc20*/  STL.64 [R1+0x3040], R8 ;  /* 0x0030400801007387 */ /* 0x0009e40000100a00 */
[----:B---3--:R-:W-:Y:S01]  /*2cc30*/  IMAD.MOV.U32 R10, RZ, RZ, R19 ;  /* 0x000000ffff0a7224 */ /* 0x008fe200078e0013 */
[----:B----4-:R-:W-:-:S02]  /*2cc40*/  MOV R8, R17 ;  /* 0x0000001100087202 */ /* 0x010fc40000000f00 */
[----:B------:R-:W-:Y:S01]  /*2cc50*/  MOV R11, R29 ;  /* 0x0000001d000b7202 */ /* 0x000fe20000000f00 */
[----:B------:R-:W2:Y:S01]  /*2cc60*/  LDL.LU R17, [R1+0x3188] ;  /* 0x0031880001117983 */ /* 0x000ea20000300800 */
[----:B------:R-:W-:Y:S02]  /*2cc70*/  MOV R9, R18 ;  /* 0x0000001200097202 */ /* 0x000fe40000000f00 */
[----:B------:R-:W2:Y:S02]  /*2cc80*/  LDL.LU R18, [R1+0x3184] ;  /* 0x0031840001127983 */ /* 0x000ea40000300800 */
[----:B------:R-:W2:Y:S01]  /*2cc90*/  LDL.LU R19, [R1+0x3180] ;  /* 0x0031800001137983 */ /* 0x000ea20000300800 */
[----:B------:R-:W3:Y:S01]  /*2cca0*/  LDL.LU R29, [R1+0x317c] ;  /* 0x00317c00011d7983 */ /* 0x000ee20000300800 */
[----:B------:R-:W-:Y:S02]  /*2ccb0*/  STL.64 [R1+0x3170], R10 ;  /* 0x0031700a01007387 */ /* 0x000fe40000100a00 */
[----:B------:R-:W-:Y:S02]  /*2ccc0*/  STL.64 [R1+0x3168], R8 ;  /* 0x0031680801007387 */ /* 0x000fe40000100a00 */
[----:B------:R-:W-:Y:S01]  /*2ccd0*/  STL [R1+0x3038], R0 ;  /* 0x0030380001007387 */ /* 0x000fe20000100800 */
[----:B------:R-:W-:Y:S01]  /*2cce0*/  STL.64 [R1+0x3138], R22 ;  /* 0x0031381601007387 */ /* 0x000fe20000100a00 */
[----:B------:R0:W-:Y:S02]  /*2ccf0*/  STL.64 [R1+0x3130], R20 ;  /* 0x0031301401007387 */ /* 0x0001e40000100a00 */
[----:B0-----:R-:W-:-:S02]  /*2cd00*/  MOV R20, R28 ;  /* 0x0000001c00147202 */ /* 0x001fc40000000f00 */
[----:B------:R-:W4:Y:S01]  /*2cd10*/  LDL.LU R28, [R1+0x3178] ;  /* 0x00317800011c7983 */ /* 0x000f220000300800 */
[----:B------:R-:W2:Y:S02]  /*2cd20*/  LDL.LU R21, [R1+0x64] ;  /* 0x0000640001157983 */ /* 0x000ea40000300800 */
[----:B------:R-:W2:Y:S02]  /*2cd30*/  LDL.LU R22, [R1+0x68] ;  /* 0x0000680001167983 */ /* 0x000ea40000300800 */
[----:B------:R-:W2:Y:S01]  /*2cd40*/  LDL.LU R23, [R1+0x6c] ;  /* 0x00006c0001177983 */ /* 0x000ea20000300800 */
[----:B---3--:R-:W-:Y:S01]  /*2cd50*/  MOV R14, R29 ;  /* 0x0000001d000e7202 */ /* 0x008fe20000000f00 */
[----:B----4-:R-:W-:-:S07]  /*2cd60*/  IMAD.MOV.U32 R15, RZ, RZ, R28 ;  /* 0x000000ffff0f7224 */ /* 0x010fce00078e001c */
[C---:B--2---:R-:W-:Y:S01]  /*2cd70*/  HMMA.16816.F32 R8, R16.reuse, R14, R24 ;  /* 0x0000000e1008723c */ /* 0x044fe20000001818 */
[----:B------:R0:W-:Y:S01]  /*2cd80*/  STL.64 [R1+0x3150], R22 ;  /* 0x0031501601007387 */ /* 0x0001e20000100a00 */
[----:B------:R-:W-:Y:S03]  /*2cd90*/  STL.64 [R1+0x3148], R20 ;  /* 0x0031481401007387 */ /* 0x000fe60000100a00 */
[----:B0-----:R-:W2:Y:S11]  /*2cda0*/  LDL.LU.64 R22, [R1+0x98] ;  /* 0x0000980001167983 */ /* 0x001eb60000300a00 */
[----:B------:R-:W-:Y:S08]  /*2cdb0*/  @!UPT UIADD3 URZ, URZ, URZ, URZ ;  /* 0x0000003f3f3ff290 */ /* 0x000ff0000fffe03f */
[----:B------:R-:W-:Y:S01]  /*2cdc0*/  MOV R25, R10 ;  /* 0x0000000a00197202 */ /* 0x000fe20000000f00 */
[----:B------:R-:W-:Y:S01]  /*2cdd0*/  IMAD.MOV.U32 R24, RZ, RZ, R11 ;  /* 0x000000ffff187224 */ /* 0x000fe200078e000b */
[----:B------:R-:W-:Y:S02]  /*2cde0*/  MOV R6, R8 ;  /* 0x0000000800067202 */ /* 0x000fe40000000f00 */
[----:B------:R-:W-:Y:S01]  /*2cdf0*/  MOV R26, R9 ;  /* 0x00000009001a7202 */ /* 0x000fe20000000f00 */
[----:B------:R-:W2:Y:S01]  /*2ce00*/  LDL.LU.64 R10, [R1+0x3170] ;  /* 0x00317000010a7983 */ /* 0x000ea20000300a00 */
[----:B------:R-:W2:Y:S03]  /*2ce10*/  LDL.LU.64 R8, [R1+0x3168] ;  /* 0x0031680001087983 */ /* 0x000ea60000300a00 */
[----:B------:R-:W-:Y:S01]  /*2ce20*/  STL [R1+0x3160], R26 ;  /* 0x0031601a01007387 */ /* 0x000fe20000100800 */
[----:B------:R-:W-:Y:S02]  /*2ce30*/  STL.64 [R1+0x3158], R24 ;  /* 0x0031581801007387 */ /* 0x000fe40000100a00 */
[----:B------:R0:W-:Y:S02]  /*2ce40*/  STL.64 [R1+0x3140], R14 ;  /* 0x0031400e01007387 */ /* 0x0001e40000100a00 */
[----:B0-----:R-:W3:Y:S01]  /*2ce50*/  LDL.LU.64 R14, [R1+0xa8] ;  /* 0x0000a800010e7983 */ /* 0x001ee20000300a00 */
[C---:B--2---:R-:W-:Y:S01]  /*2ce60*/  HMMA.16816.F32 R24, R16.reuse, R22, R8 ;  /* 0x000000161018723c */ /* 0x044fe20000001808 */
[----:B------:R-:W-:Y:S11]  /*2ce70*/  MOV R4, R23 ;  /* 0x0000001700047202 */ /* 0x000ff60000000f00 */
[----:B------:R-:W-:Y:S11]  /*2ce80*/  @!UPT UIADD3 URZ, URZ, URZ, URZ ;  /* 0x0000003f3f3ff290 */ /* 0x000ff6000fffe03f */
[----:B------:R-:W-:Y:S01]  /*2ce90*/  @!UPT UIADD3 URZ, URZ, URZ, URZ ;  /* 0x0000003f3f3ff290 */ /* 0x000fe2000fffe03f */
[----:B------:R-:W-:Y:S02]  /*2cea0*/  MOV R10, R26 ;  /* 0x0000001a000a7202 */ /* 0x000fe40000000f00 */
[----:B------:R-:W-:Y:S02]  /*2ceb0*/  MOV R2, R24 ;  /* 0x0000001800027202 */ /* 0x000fe40000000f00 */
[----:B------:R-:W-:Y:S01]  /*2cec0*/  MOV R7, R25 ;  /* 0x0000001900077202 */ /* 0x000fe20000000f00 */
[----:B------:R-:W-:Y:S01]  /*2ced0*/  IMAD.MOV.U32 R11, RZ, RZ, R27 ;  /* 0x000000ffff0b7224 */ /* 0x000fe200078e001b */
[----:B------:R-:W2:Y:S01]  /*2cee0*/  LDL.LU R26, [R1+0x3160] ;  /* 0x00316000011a7983 */ /* 0x000ea20000300800 */
[----:B------:R-:W4:Y:S01]  /*2cef0*/  LDL.LU.64 R24, [R1+0x3158] ;  /* 0x0031580001187983 */ /* 0x000f220000300a00 */
[----:B------:R-:W-:Y:S02]  /*2cf00*/  MOV R27, R22 ;  /* 0x00000016001b7202 */ /* 0x000fe40000000f00 */
[----:B------:R-:W2:Y:S01]  /*2cf10*/  LDL.LU.64 R22, [R1+0x3150] ;  /* 0x0031500001167983 */ /* 0x000ea20000300a00 */
[----:B------:R-:W2:Y:S01]  /*2cf20*/  LDL.LU.64 R20, [R1+0x3148] ;  /* 0x0031480001147983 */ /* 0x000ea20000300a00 */
[----:B---3--:R-:W-:Y:S01]  /*2cf30*/  MOV R3, R14 ;  /* 0x0000000e00037202 */ /* 0x008fe20000000f00 */
[----:B------:R-:W-:Y:S01]  /*2cf40*/  IMAD.MOV.U32 R29, RZ, RZ, R15 ;  /* 0x000000ffff1d7224 */ /* 0x000fe200078e000f */
[----:B--2---:R-:W-:Y:S01]  /*2cf50*/  HMMA.16816.F32 R20, R16, R14, R20 ;  /* 0x0000000e1014723c */ /* 0x004fe20000001814 */
[----:B------:R-:W2:Y:S11]  /*2cf60*/  LDL.LU.64 R14, [R1+0x3140] ;  /* 0x00314000010e7983 */ /* 0x000eb60000300a00 */
[----:B------:R-:W-:Y:S11]  /*2cf70*/  @!UPT UIADD3 URZ, URZ, URZ, URZ ;  /* 0x0000003f3f3ff290 */ /* 0x000ff6000fffe03f */
[----:B------:R-:W-:Y:S01]  /*2cf80*/  @!UPT UIADD3 URZ, URZ, URZ, URZ ;  /* 0x0000003f3f3ff290 */ /* 0x000fe2000fffe03f */
[----:B------:R-:W-:Y:S01]  /*2cf90*/  MOV R12, R22 ;  /* 0x00000016000c7202 */ /* 0x000fe20000000f00 */
[----:B------:R-:W-:Y:S01]  /*2cfa0*/  IMAD.MOV.U32 R0, RZ, RZ, R23 ;  /* 0x000000ffff007224 */ /* 0x000fe200078e0017 */
[----:B------:R-:W-:Y:S02]  /*2cfb0*/  MOV R28, R20 ;  /* 0x00000014001c7202 */ /* 0x000fe40000000f00 */
[----:B------:R-:W-:Y:S01]  /*2cfc0*/  MOV R13, R21 ;  /* 0x00000015000d7202 */ /* 0x000fe20000000f00 */
[----:B------:R-:W3:Y:S01]  /*2cfd0*/  LDL.LU.64 R22, [R1+0x3138] ;  /* 0x0031380001167983 */ /* 0x000ee20000300a00 */
[----:B------:R-:W2:Y:S02]  /*2cfe0*/  LDL.LU.64 R20, [R1+0x3130] ;  /* 0x0031300001147983 */ /* 0x000ea40000300a00 */
[----:B------:R-:W2:Y:S02]  /*2cff0*/  LDL.LU.64 R8, [R1+0x110] ;  /* 0x0001100001087983 */ /* 0x000ea40000300a00 */
[----:B--2---:R0:W-:Y:S01]  /*2d000*/  STL.64 [R1+0x3050], R8 ;  /* 0x0030500801007387 */ /* 0x0041e20000100a00 */
[----:B------:R-:W2:Y:S03]  /*2d010*/  LDL R5, [R1+0x464] ;  /* 0x0004640001057983 */ /* 0x000ea60000100800 */
[----:B0-----:R-:W2:Y:S04]  /*2d020*/  LDL R8, [R1+0x100] ;  /* 0x0001000001087983 */ /* 0x001ea80000100800 */
[----:B------:R-:W2:Y:S04]  /*2d030*/  LDL R9, [R1+0x104] ;  /* 0x0001040001097983 */ /* 0x000ea80000100800 */
[----:B--2---:R0:W-:Y:S02]  /*2d040*/  STL.64 [R1+0x3068], R8 ;  /* 0x0030680801007387 */ /* 0x0041e40000100a00 */
[----:B0-----:R-:W-:-:S02]  /*2d050*/  MOV R8, R2 ;  /* 0x0000000200087202 */ /* 0x001fc40000000f00 */
[----:B------:R-:W-:Y:S01]  /*2d060*/  MOV R9, R7 ;  /* 0x0000000700097202 */ /* 0x000fe20000000f00 */
[----:B------:R-:W2:Y:S01]  /*2d070*/  LDL.LU R2, [R1+0x3128] ;  /* 0x0031280001027983 */ /* 0x000ea20000300800 */
[----:B------:R-:W2:Y:S02]  /*2d080*/  LDL.LU R7, [R1+0x3124] ;  /* 0x0031240001077983 */ /* 0x000ea40000300800 */
[----:B------:R4:W-:Y:S01]  /*2d090*/  STL.64 [R1+0x3078], R10 ;  /* 0x0030780a01007387 */ /* 0x0009e20000100a00 */
[----:B------:R0:W-:Y:S01]  /*2d0a0*/  STL.64 [R1+0x3070], R8 ;  /* 0x0030700801007387 */ /* 0x0001e20000100a00 */
[----:B----4-:R-:W-:Y:S02]  /*2d0b0*/  MOV R10, R25 ;  /* 0x00000019000a7202 */ /* 0x010fe40000000f00 */
[----:B------:R-:W-:Y:S02]  /*2d0c0*/  MOV R11, R24 ;  /* 0x00000018000b7202 */ /* 0x000fe40000000f00 */
[----:B0-----:R-:W-:Y:S01]  /*2d0d0*/  MOV R8, R6 ;  /* 0x0000000600087202 */ /* 0x001fe20000000f00 */
[----:B------:R-:W-:Y:S01]  /*2d0e0*/  IMAD.MOV.U32 R9, RZ, RZ, R26 ;  /* 0x000000ffff097224 */ /* 0x000fe200078e001a */
[----:B------:R-:W2:Y:S01]  /*2d0f0*/  LDL.LU R6, [R1+0x3120] ;  /* 0x0031200001067983 */ /* 0x000ea20000300800 */
[----:B------:R-:W4:Y:S02]  /*2d100*/  LDL.LU R26, [R1+0x311c] ;  /* 0x00311c00011a7983 */ /* 0x000f240000300800 */
[----:B------:R-:W2:Y:S02]  /*2d110*/  LDL.LU R25, [R1+0x3118] ;  /* 0x0031180001197983 */ /* 0x000ea40000300800 */
[----:B------:R-:W2:Y:S01]  /*2d120*/  LDL.LU R24, [R1+0x3114] ;  /* 0x0031140001187983 */ /* 0x000ea20000300800 */
[----:B------:R0:W-:Y:S01]  /*2d130*/  STL.64 [R1+0x30a0], R10 ;  /* 0x0030a00a01007387 */ /* 0x0001e20000100a00 */
[----:B------:R3:W-:Y:S01]  /*2d140*/  STL.64 [R1+0x3098], R8 ;  /* 0x0030980801007387 */ /* 0x0007e20000100a00 */
[----:B0-----:R-:W-:-:S02]  /*2d150*/  MOV R10, R21 ;  /* 0x00000015000a7202 */ /* 0x001fc40000000f00 */
[----:B---3--:R-:W-:Y:S02]  /*2d160*/  MOV R8, R23 ;  /* 0x0000001700087202 */ /* 0x008fe40000000f00 */
[----:B------:R-:W-:Y:S01]  /*2d170*/  MOV R11, R20 ;  /* 0x00000014000b7202 */ /* 0x000fe20000000f00 */
[----:B------:R-:W3:Y:S01]  /*2d180*/  LDL.LU R23, [R1+0x3110] ;  /* 0x0031100001177983 */ /* 0x000ee20000300800 */
[----:B------:R-:W-:Y:S02]  /*2d190*/  IMAD.MOV.U32 R9, RZ, RZ, R22 ;  /* 0x000000ffff097224 */ /* 0x000fe400078e0016 */
[----:B------:R-:W3:Y:S02]  /*2d1a0*/  LDL.LU R22, [R1+0x310c] ;  /* 0x00310c0001167983 */ /* 0x000ee40000300800 */
[----:B------:R-:W3:Y:S01]  /*2d1b0*/  LDL.LU R21, [R1+0x3108] ;  /* 0x0031080001157983 */ /* 0x000ee20000300800 */
[----:B------:R-:W3:Y:S01]  /*2d1c0*/  LDL.LU R20, [R1+0x3104] ;  /* 0x0031040001147983 */ /* 0x000ee20000300800 */
[----:B------:R-:W-:Y:S02]  /*2d1d0*/  STL.64 [R1+0x30b0], R10 ;  /* 0x0030b00a01007387 */ /* 0x000fe40000100a00 */
[----:B------:R0:W-:Y:S02]  /*2d1e0*/  STL.64 [R1+0x30a8], R8 ;  /* 0x0030a80801007387 */ /* 0x0001e40000100a00 */
[----:B0-----:R-:W3:Y:S01]  /*2d1f0*/  LDL.LU R8, [R1] ;  /* 0x0000000001087983 */ /* 0x001ee20000300800 */
[----:B----4-:R-:W-:Y:S01]  /*2d200*/  MOV R11, R26 ;  /* 0x0000001a000b7202 */ /* 0x010fe20000000f00 */
[----:B--2---:R-:W-:Y:S01]  /*2d210*/  IMAD.MOV.U32 R10, RZ, RZ, R25 ;  /* 0x000000ffff0a7224 */ /* 0x004fe200078e0019 */
[----:B------:R-:W-:-:S02]  /*2d220*/  MOV R9, R24 ;  /* 0x0000001800097202 */ /* 0x000fc40000000f00 */
[----:B------:R-:W2:Y:S01]  /*2d230*/  LDL.LU R24, [R1+0x3100] ;  /* 0x0031000001187983 */ /* 0x000ea20000300800 */
[----:B------:R-:W2:Y:S02]  /*2d240*/  LDL.LU R25, [R1+0x30fc] ;  /* 0x0030fc0001197983 */ /* 0x000ea40000300800 */
[----:B------:R-:W2:Y:S02]  /*2d250*/  LDL.LU R26, [R1+0x30f8] ;  /* 0x0030f800011a7983 */ /* 0x000ea40000300800 */
[----:B------:R0:W-:Y:S02]  /*2d260*/  STL.64 [R1+0x30c0], R10 ;  /* 0x0030c00a01007387 */ /* 0x0001e40000100a00 */
[----:B0-----:R-:W-:Y:S01]  /*2d270*/  MOV R10, R27 ;  /* 0x0000001b000a7202 */ /* 0x001fe20000000f00 */
[----:B---3--:R0:W-:Y:S01]  /*2d280*/  STL.64 [R1+0x30b8], R8 ;  /* 0x0030b80801007387 */ /* 0x0081e20000100a00 */
[----:B------:R-:W2:Y:S01]  /*2d290*/  LDL.LU R27, [R1+0x30f4] ;  /* 0x0030f400011b7983 */ /* 0x000ea20000300800 */
[----:B------:R-:W-:-:S05]  /*2d2a0*/  MOV R11, R4 ;  /* 0x00000004000b7202 */ /* 0x000fca0000000f00 */
[----:B------:R1:W-:Y:S04]  /*2d2b0*/  STL.64 [R1+0x30d8], R10 ;  /* 0x0030d80a01007387 */ /* 0x0003e80000100a00 */
[----:B0-----:R-:W3:Y:S01]  /*2d2c0*/  LDL.LU R8, [R1+0x20] ;  /* 0x0000200001087983 */ /* 0x001ee20000300800 */
[----:B------:R-:W3:Y:S01]  /*2d2d0*/  LDL.LU R9, [R1+0x24] ;  /* 0x0000240001097983 */ /* 0x000ee20000300800 */
[----:B------:R-:W-:Y:S02]  /*2d2e0*/  MOV R4, R20 ;  /* 0x0000001400047202 */ /* 0x000fe40000000f00 */
[----:B-1----:R-:W3:Y:S01]  /*2d2f0*/  LDL.LU R10, [R1+0x28] ;  /* 0x00002800010a7983 */ /* 0x002ee20000300800 */
[----:B------:R-:W3:Y:S02]  /*2d300*/  LDL.LU R11, [R1+0x2c] ;  /* 0x00002c00010b7983 */ /* 0x000ee40000300800 */
[----:B------:R-:W-:Y:S02]  /*2d310*/  STL.64 [R1+0x30d0], R6 ;  /* 0x0030d00601007387 */ /* 0x000fe40000100a00 */
[----:B------:R0:W-:Y:S01]  /*2d320*/  STL [R1+0x30c8], R5 ;  /* 0x0030c80501007387 */ /* 0x0001e20000100800 */
[----:B------:R-:W3:Y:S01]  /*2d330*/  LDL.LU R20, [R1+0x30f0] ;  /* 0x0030f00001147983 */ /* 0x000ee20000300800 */
[----:B0-----:R-:W-:-:S03]  /*2d340*/  IMAD.MOV.U32 R5, RZ, RZ, R21 ;  /* 0x000000ffff057224 */ /* 0x001fc600078e0015 */
[----:B------:R-:W3:Y:S01]  /*2d350*/  LDL.LU R21, [R1+0x30ec] ;  /* 0x0030ec0001157983 */ /* 0x000ee20000300800 */
[----:B--2---:R-:W-:Y:S07]  /*2d360*/  HMMA.16816.F32 R24, R16, R6, R24 ;  /* 0x000000061018723c */ /* 0x004fee0000001818 */
[----:B------:R-:W-:Y:S02]  /*2d370*/  MOV R6, R22 ;  /* 0x0000001600067202 */ /* 0x000fe40000000f00 */
[----:B------:R-:W-:Y:S01]  /*2d380*/  MOV R7, R23 ;  /* 0x0000001700077202 */ /* 0x000fe20000000f00 */
[----:B------:R-:W3:Y:S01]  /*2d390*/  LDL.LU R22, [R1+0x30e8] ;  /* 0x0030e80001167983 */ /* 0x000ee20000300800 */
[----:B------:R-:W3:Y:S01]  /*2d3a0*/  LDL.LU R23, [R1+0x30e4] ;  /* 0x0030e40001177983 */ /* 0x000ee20000300800 */
[----:B------:R-:W-:-:S02]  /*2d3b0*/  MOV R18, R3 ;  /* 0x0000000300127202 */ /* 0x000fc40000000f00 */
[----:B------:R-:W2:Y:S09]  /*2d3c0*/  LDL.LU R3, [R1+0x30e0] ;  /* 0x0030e00001037983 */ /* 0x000eb20000300800 */
[----:B------:R-:W-:Y:S01]  /*2d3d0*/  STL.64 [R1+0x3060], R26 ;  /* 0x0030601a01007387 */ /* 0x000fe20000100a00 */
[----:B------:R0:W-:Y:S02]  /*2d3e0*/  STL.64 [R1+0x3058], R24 ;  /* 0x0030581801007387 */ /* 0x0001e40000100a00 */
[----:B0-----:R-:W-:Y:S01]  /*2d3f0*/  IMAD.MOV.U32 R24, RZ, RZ, R28 ;  /* 0x000000ffff187224 */ /* 0x001fe200078e001c */
[----:B------:R-:W-:-:S02]  /*2d400*/  MOV R25, R13 ;  /* 0x0000000d00197202 */ /* 0x000fc40000000f00 */
[----:B------:R-:W-:Y:S02]  /*2d410*/  MOV R26, R12 ;  /* 0x0000000c001a7202 */ /* 0x000fe40000000f00 */
[----:B------:R-:W-:Y:S01]  /*2d420*/  STL [R1+0x3080], R24 ;  /* 0x0030801801007387 */ /* 0x000fe20000100800 */
[----:B------:R-:W-:Y:S01]  /*2d430*/  STL [R1+0x3084], R25 ;  /* 0x0030841901007387 */ /* 0x000fe20000100800 */
[----:B---3--:R-:W-:Y:S02]  /*2d440*/  HMMA.16816.F32 R12, R20, R14, R8 ;  /* 0x0000000e140c723c */ /* 0x008fe40000001808 */
[----:B------:R-:W3:Y:S01]  /*2d450*/  LDL.LU.64 R10, [R1+0x30d8] ;  /* 0x0030d800010a7983 */ /* 0x000ee20000300a00 */
[----:B------:R-:W-:-:S05]  /*2d460*/  MOV R27, R0 ;  /* 0x00000000001b7202 */ /* 0x000fca0000000f00 */
[----:B---3--:R-:W-:Y:S01]  /*2d470*/  HMMA.16816.F32 R8, R20, R10, R4 ;  /* 0x0000000a1408723c */ /* 0x008fe20000001804 */
[----:B------:R-:W3:Y:S01]  /*2d480*/  LDL.LU.64 R6, [R1+0x30d0] ;  /* 0x0030d00001067983 */ /* 0x000ee20000300a00 */
[----:B------:R-:W4:Y:S11]  /*2d490*/  LDL.LU R5, [R1+0x30c8] ;  /* 0x0030c80001057983 */ /* 0x000f360000300800 */
[----:B------:R-:W-:Y:S10]  /*2d4a0*/  @!UPT UIADD3 URZ, URZ, URZ, URZ ;  /* 0x0000003f3f3ff290 */ /* 0x000ff4000fffe03f */
[----:B------:R-:W-:Y:S01]  /*2d4b0*/  STL [R1+0x10], R8 ;  /* 0x0000100801007387 */ /* 0x000fe20000100800 */
[----:B------:R0:W-:Y:S01]  /*2d4c0*/  STL.64 [R1+0x18], R10 ;  /* 0x0000180a01007387 */ /* 0x0001e20000100a00 */
[----:B------:R-:W-:Y:S02]  /*2d4d0*/  MOV R0, R9 ;  /* 0x0000000900007202 */ /* 0x000fe40000000f00 */
[----:B0-----:R-:W2:Y:S01]  /*2d4e0*/  LDL.LU.64 R10, [R1+0x30c0] ;  /* 0x0030c000010a7983 */ /* 0x001ea20000300a00 */
[----:B------:R-:W2:Y:S01]  /*2d4f0*/  LDL.LU.64 R8, [R1+0x30b8] ;  /* 0x0030b80001087983 */ /* 0x000ea20000300a00 */
[----:B------:R-:W-:-:S07]  /*2d500*/  MOV R19, R29 ;  /* 0x0000001d00137202 */ /* 0x000fce0000000f00 */
[C---:B--2---:R-:W-:Y:S01]  /*2d510*/  HMMA.16816.F32 R16, R20.reuse, R18, R8 ;  /* 0x000000121410723c */ /* 0x044fe20000001808 */
[----:B------:R-:W3:Y:S01]  /*2d520*/  LDL.LU.64 R10, [R1+0x30b0] ;  /* 0x0030b000010a7983 */ /* 0x000ee20000300a00 */
[----:B------:R-:W3:Y:S11]  /*2d530*/  LDL.LU.64 R8, [R1+0x30a8] ;  /* 0x0030a80001087983 */ /* 0x000ef60000300a00 */
[----:B------:R-:W-:Y:S11]  /*2d540*/  @!UPT UIADD3 URZ, URZ, URZ, URZ ;  /* 0x0000003f3f3ff290 */ /* 0x000ff6000fffe03f */
[----:B------:R-:W-:Y:S01]  /*2d550*/  IMAD.MOV.U32 R25, RZ, RZ, R16 ;  /* 0x000000ffff197224 */ /* 0x000fe200078e0010 */
[----:B------:R-:W-:Y:S02]  /*2d560*/  MOV R24, R17 ;  /* 0x0000001100187202 */ /* 0x000fe40000000f00 */
[----:B------:R-:W-:Y:S02]  /*2d570*/  MOV R29, R18 ;  /* 0x00000012001d7202 */ /* 0x000fe40000000f00 */
[----:B------:R-:W-:Y:S02]  /*2d580*/  MOV R28, R19 ;  /* 0x00000013001c7202 */ /* 0x000fe40000000f00 */
[----:B----4-:R-:W0:Y:S04]  /*2d590*/  LDSM.16.MT88.4 R16, [R5+0x26400] ;  /* 0x026400000510783b */ /* 0x010e280000004200 */
[----:B0-----:R-:W-:Y:S01]  /*2d5a0*/  STL.64 [R1+0x3000], R18 ;  /* 0x0030001201007387 */ /* 0x001fe20000100a00 */
[----:B------:R0:W-:Y:S03]  /*2d5b0*/  STL.64 [R1+0x2ff8], R16 ;  /* 0x002ff81001007387 */ /* 0x0001e60000100a00 */
[----:B0-----:R-:W2:Y:S01]  /*2d5c0*/  LDL.64 R16, [R1+0xc0] ;  /* 0x0000c00001107983 */ /* 0x001ea20000100a00 */
[----:B---3--:R-:W-:Y:S03]  /*2d5d0*/  HMMA.16816.F32 R20, R20, R6, R8 ;  /* 0x000000061414723c */ /* 0x008fe60000001808 */
[----:B------:R-:W2:Y:S01]  /*2d5e0*/  LDL.LU.64 R10, [R1+0x30a0] ;  /* 0x0030a000010a7983 */ /* 0x000ea20000300a00 */
[----:B------:R-:W2:Y:S02]  /*2d5f0*/  LDL.LU.64 R8, [R1+0x3098] ;  /* 0x0030980001087983 */ /* 0x000ea40000300a00 */
[----:B------:R-:W2:Y:S02]  /*2d600*/  LDL.LU.64 R6, [R1+0x3090] ;  /* 0x0030900001067983 */ /* 0x000ea40000300a00 */
[----:B------:R-:W2:Y:S11]  /*2d610*/  LDL.LU.64 R4, [R1+0x3088] ;  /* 0x0030880001047983 */ /* 0x000eb60000300a00 */
[----:B------:R-:W-:Y:S04]  /*2d620*/  @!UPT UIADD3 URZ, URZ, URZ, URZ ;  /* 0x0000003f3f3ff290 */ /* 0x000fe8000fffe03f */
[----:B------:R0:W-:Y:S01]  /*2d630*/  STL.64 [R1+0x3010], R22 ;  /* 0x0030101601007387 */ /* 0x0001e20000100a00 */
[----:B------:R1:W-:Y:S01]  /*2d640*/  STL.64 [R1+0x3008], R20 ;  /* 0x0030081401007387 */ /* 0x0003e20000100a00 */
[----:B0-----:R-:W-:Y:S02]  /*2d650*/  MOV R22, R29 ;  /* 0x0000001d00167202 */ /* 0x001fe40000000f00 */
[----:B------:R-:W-:Y:S02]  /*2d660*/  MOV R23, R28 ;  /* 0x0000001c00177202 */ /* 0x000fe40000000f00 */
[----:B-1----:R-:W-:Y:S01]  /*2d670*/  MOV R20, R25 ;  /* 0x0000001900147202 */ /* 0x002fe20000000f00 */
[----:B------:R-:W-:Y:S01]  /*2d680*/  IMAD.MOV.U32 R21, RZ, RZ, R24 ;  /* 0x000000ffff157224 */ /* 0x000fe200078e0018 */
[----:B------:R-:W3:Y:S01]  /*2d690*/  LDL.LU R25, [R1+0x3084] ;  /* 0x0030840001197983 */ /* 0x000ee20000300800 */
[----:B------:R-:W3:Y:S02]  /*2d6a0*/  LDL.LU R24, [R1+0x3080] ;  /* 0x0030800001187983 */ /* 0x000ee40000300800 */
[----:B------:R0:W-:Y:S01]  /*2d6b0*/  STL.64 [R1+0x3020], R22 ;  /* 0x0030201601007387 */ /* 0x0001e20000100a00 */
[----:B------:R1:W-:Y:S01]  /*2d6c0*/  STL.64 [R1+0x3018], R20 ;  /* 0x0030181401007387 */ /* 0x0003e20000100a00 */
[----:B--2---:R-:W-:Y:S11]  /*2d6d0*/  HMMA.16816.F32 R8, R4, R16, R8 ;  /* 0x000000100408723c */ /* 0x004ff60000001808 */
[----:B------:R-:W-:Y:S11]  /*2d6e0*/  @!UPT UIADD3 URZ, URZ, URZ, URZ ;  /* 0x0000003f3f3ff290 */ /* 0x000ff6000fffe03f */
[----:B------:R-:W-:Y:S02]  /*2d6f0*/  @!UPT UIADD3 URZ, URZ, URZ, URZ ;  /* 0x0000003f3f3ff290 */ /* 0x000fe4000fffe03f */
[----:B0-----:R-:W-:Y:S02]  /*2d700*/  MOV R23, R10 ;  /* 0x0000000a00177202 */ /* 0x001fe40000000f00 */
[----:B------:R-:W-:Y:S02]  /*2d710*/  MOV R22, R11 ;  /* 0x0000000b00167202 */ /* 0x000fe40000000f00 */
[----:B------:R-:W-:Y:S02]  /*2d720*/  MOV R29, R8 ;  /* 0x00000008001d7202 */ /* 0x000fe40000000f00 */
[----:B------:R-:W-:Y:S01]  /*2d730*/  MOV R28, R9 ;  /* 0x00000009001c7202 */ /* 0x000fe20000000f00 */
[----:B------:R-:W2:Y:S01]  /*2d740*/  LDL.LU.64 R10, [R1+0x3078] ;  /* 0x00307800010a7983 */ /* 0x000ea20000300a00 */
[----:B------:R-:W2:Y:S01]  /*2d750*/  LDL.LU.64 R8, [R1+0x3070] ;  /* 0x0030700001087983 */ /* 0x000ea20000300a00 */
[----:B-1----:R-:W-:Y:S02]  /*2d760*/  MOV R20, R3 ;  /* 0x0000000300147202 */ /* 0x002fe40000000f00 */
[----:B------:R-:W-:-:S07]  /*2d770*/  MOV R21, R2 ;  /* 0x0000000200157202 */ /* 0x000fce0000000f00 */
[----:B--2---:R-:W-:Y:S11]  /*2d780*/  HMMA.16816.F32 R8, R4, R20, R8 ;  /* 0x000000140408723c */ /* 0x004ff60000001808 */
[----:B------:R-:W-:Y:S11]  /*2d790*/  @!UPT UIADD3 URZ, URZ, URZ, URZ ;  /* 0x0000003f3f3ff290 */ /* 0x000ff6000fffe03f */
[----:B------:R-:W-:Y:S01]  /*2d7a0*/  @!UPT UIADD3 URZ, URZ, URZ, URZ ;  /* 0x0000003f3f3ff290 */ /* 0x000fe2000fffe03f */
[----:B------:R0:W-:Y:S01]  /*2d7b0*/  STL [R1+0x60], R8 ;  /* 0x0000600801007387 */ /* 0x0001e20000100800 */
[----:B------:R-:W-:-:S03]  /*2d7c0*/  IMAD.MOV.U32 R18, RZ, RZ, R9 ;  /* 0x000000ffff127224 */ /* 0x000fc600078e0009 */
[----:B0-----:R-:W3:Y:S01]  /*2d7d0*/  LDL.LU.64 R8, [R1+0x3068] ;  /* 0x0030680001087983 */ /* 0x001ee20000300a00 */
[----:B------:R-:W-:Y:S01]  /*2d7e0*/  IMAD.MOV.U32 R19, RZ, RZ, R17 ;  /* 0x000000ffff137224 */ /* 0x000fe200078e0011 */
[----:B------:R-:W-:Y:S02]  /*2d7f0*/  MOV R17, R10 ;  /* 0x0000000a00117202 */ /* 0x000fe40000000f00 */
[----:B------:R-:W-:Y:S02]  /*2d800*/  MOV R16, R11 ;  /* 0x0000000b00107202 */ /* 0x000fe40000000f00 */
[C---:B---3--:R-:W-:Y:S01]  /*2d810*/  HMMA.16816.F32 R8, R4.reuse, R8, R24 ;  /* 0x000000080408723c */ /* 0x048fe20000001818 */
[----:B------:R-:W2:Y:S01]  /*2d820*/  LDL.LU.64 R26, [R1+0x3060] ;  /* 0x00306000011a7983 */ /* 0x000ea20000300a00 */
[----:B------:R-:W2:Y:S11]  /*2d830*/  LDL.LU.64 R24, [R1+0x3058] ;  /* 0x0030580001187983 */ /* 0x000eb60000300a00 */
[----:B------:R-:W-:Y:S10]  /*2d840*/  @!UPT UIADD3 URZ, URZ, URZ, URZ ;  /* 0x0000003f3f3ff290 */ /* 0x000ff4000fffe03f */
[----:B------:R0:W-:Y:S01]  /*2d850*/  STL.64 [R1+0x70], R8 ;  /* 0x0000700801007387 */ /* 0x0001e20000100a00 */
[----:B------:R1:W-:Y:S03]  /*2d860*/  STL.64 [R1+0x78], R10 ;  /* 0x0000780a01007387 */ /* 0x0003e60000100a00 */
[----:B0-----:R-:W2:Y:S02]  /*2d870*/  LDL.LU.64 R8, [R1+0x3050] ;  /* 0x0030500001087983 */ /* 0x001ea40000300a00 */
[----:B--2---:R-:W-:Y:S01]  /*2d880*/  HMMA.16816.F32 R4, R4, R8, R24 ;  /* 0x000000080404723c */ /* 0x004fe20000001818 */
[----:B------:R-:W-:Y:S02]  /*2d890*/  MOV R3, R8 ;  /* 0x0000000800037202 */ /* 0x000fe40000000f00 */
[----:B------:R-:W-:Y:S11]  /*2d8a0*/  MOV R2, R9 ;  /* 0x0000000900027202 */ /* 0x000ff60000000f00 */
[----:B------:R-:W-:Y:S09]  /*2d8b0*/  @!UPT UIADD3 URZ, URZ, URZ, URZ ;  /* 0x0000003f3f3ff290 */ /* 0x000ff2000fffe03f */
[----:B------:R-:W-:Y:S01]  /*2d8c0*/  STL.64 [R1+0x50], R4 ;  /* 0x0000500401007387 */ /* 0x000fe20000100a00 */
[----:B------:R0:W-:Y:S02]  /*2d8d0*/  STL.64 [R1+0x58], R6 ;  /* 0x0000580601007387 */ /* 0x0001e40000100a00 */
[----:B-1----:R-:W0:Y:S02]  /*2d8e0*/  LDL.LU.64 R10, [R1+0x3048] ;  /* 0x00304800010a7983 */ /* 0x002e240000300a00 */
[----:B------:R-:W0:Y:S01]  /*2d8f0*/  LDL.LU.64 R8, [R1+0x3040] ;  /* 0x0030400001087983 */ /* 0x000e220000300a00 */
[----:B------:R-:W0:Y:S01]  /*2d900*/  LDL.LU R24, [R1+0xc0] ;  /* 0x0000c00001187983 */ /* 0x000e220000300800 */
[----:B------:R-:W-:Y:S02]  /*2d910*/  IMAD.MOV.U32 R25, RZ, RZ, R19 ;  /* 0x000000ffff197224 */ /* 0x000fe400078e0013 */
[----:B------:R-:W2:Y:S05]  /*2d920*/  LDL R19, [R1+0x464] ;  /* 0x0004640001137983 */ /* 0x000eaa0000100800 */
[----:B0-----:R-:W-:Y:S01]  /*2d930*/  HMMA.16816.F32 R4, R8, R24, R12 ;  /* 0x000000180804723c */ /* 0x001fe2000000180c */
[----:B--2---:R-:W-:Y:S11]  /*2d940*/  STL.64 [R1+0x3030], R18 ;  /* 0x0030301201007387 */ /* 0x004ff60000100a00 */
[----:B------:R-:W-:Y:S11]  /*2d950*/  @!UPT UIADD3 URZ, URZ, URZ, URZ ;  /* 0x0000003f3f3ff290 */ /* 0x000ff6000fffe03f */
[----:B------:R-:W-:Y:S01]  /*2d960*/  STL.64 [R1+0x30], R4 ;  /* 0x0000300401007387 */ /* 0x000fe20000100a00 */
[----:B------:R-:W-:Y:S02]  /*2d970*/  STL.64 [R1+0x38], R6 ;  /* 0x0000380601007387 */ /* 0x000fe40000100a00 */
[----:B------:R0:W-:Y:S02]  /*2d980*/  STL.64 [R1+0x3028], R16 ;  /* 0x0030281001007387 */ /* 0x0001e40000100a00 */
[----:B0-----:R-:W2:Y:S01]  /*2d990*/  LDL.LU R16, [R1+0x10] ;  /* 0x0000100001107983 */ /* 0x001ea20000300800 */
[----:B------:R-:W-:Y:S02]  /*2d9a0*/  MOV R17, R0 ;  /* 0x0000000000117202 */ /* 0x000fe40000000f00 */
[----:B------:R-:W3:Y:S02]  /*2d9b0*/  LDL.LU R0, [R1+0x3038] ;  /* 0x0030380001007983 */ /* 0x000ee40000300800 */
[----:B------:R-:W2:Y:S01]  /*2d9c0*/  LDL.LU R18, [R1+0x18] ;  /* 0x0000180001127983 */ /* 0x000ea20000300800 */
[----:B------:R-:W2:Y:S01]  /*2d9d0*/  LDL.LU R19, [R1+0x1c] ;  /* 0x00001c0001137983 */ /* 0x000ea20000300800 */
[----:B------:R-:W-:Y:S01]  /*2d9e0*/  MOV R26, R23 ;  /* 0x00000017001a7202 */ /* 0x000fe20000000f00 */
[----:B------:R-:W-:-:S02]  /*2d9f0*/  IMAD.MOV.U32 R27, RZ, RZ, R22 ;  /* 0x000000ffff1b7224 */ /* 0x000fc400078e0016 */
[----:B------:R-:W4:Y:S01]  /*2da00*/  LDL.LU.64 R12, [R1+0x100] ;  /* 0x00010000010c7983 */ /* 0x000f220000300a00 */
[----:B------:R-:W4:Y:S01]  /*2da10*/  LDL.LU.64 R14, [R1+0x108] ;  /* 0x00010800010e7983 */ /* 0x000f220000300a00 */
[----:B------:R-:W-:Y:S02]  /*2da20*/  MOV R24, R29 ;  /* 0x0000001d00187202 */ /* 0x000fe40000000f00 */
[----:B------:R-:W-:Y:S01]  /*2da30*/  MOV R25, R28 ;  /* 0x0000001c00197202 */ /* 0x000fe20000000f00 */
[----:B---3--:R-:W0:Y:S01]  /*2da40*/  LDSM.16.MT88.4 R4, [R0+0x26400] ;  /* 0x026400000004783b */ /* 0x008e220000004200 */
[----:B--2---:R-:W-:Y:S11]  /*2da50*/  HMMA.16816.F32 R20, R8, R20, R16 ;  /* 0x000000140814723c */ /* 0x004ff60000001810 */
[----:B------:R-:W-:Y:S11]  /*2da60*/  @!UPT UIADD3 URZ, URZ, URZ, URZ ;  /* 0x0000003f3f3ff290 */ /* 0x000ff6000fffe03f */
[----:B------:R-:W-:Y:S02]  /*2da70*/  @!UPT UIADD3 URZ, URZ, URZ, URZ ;  /* 0x0000003f3f3ff290 */ /* 0x000fe4000fffe03f */
[----:B------:R-:W-:Y:S02]  /*2da80*/  MOV R29, R20 ;  /* 0x00000014001d7202 */ /* 0x000fe40000000f00 */
[----:B------:R-:W-:Y:S01]  /*2da90*/  MOV R28, R21 ;  /* 0x00000015001c7202 */ /* 0x000fe20000000f00 */
[----:B0-----:R0:W-:Y:S01]  /*2daa0*/  STL [R1+0x2fd4], R4 ;  /* 0x002fd40401007387 */ /* 0x0011e20000100800 */
[----:B------:R1:W-:Y:S02]  /*2dab0*/  STL [R1+0x2fd0], R5 ;  /* 0x002fd00501007387 */ /* 0x0003e40000100800 */
[----:B------:R-:W-:Y:S02]  /*2dac0*/  STL [R1+0x2fcc], R6 ;  /* 0x002fcc0601007387 */ /* 0x000fe40000100800 */
[----:B------:R-:W-:Y:S01]  /*2dad0*/  STL [R1+0x2fc8], R7 ;  /* 0x002fc80701007387 */ /* 0x000fe20000100800 */
[----:B------:R-:W2:Y:S01]  /*2dae0*/  LDL.LU.64 R18, [R1+0x3030] ;  /* 0x0030300001127983 */ /* 0x000ea20000300a00 */
[----:B------:R-:W3:Y:S01]  /*2daf0*/  LDL.LU.64 R16, [R1+0x3028] ;  /* 0x0030280001107983 */ /* 0x000ee20000300a00 */
[----:B0-----:R-:W-:-:S02]  /*2db00*/  MOV R4, R3 ;  /* 0x0000000300047202 */ /* 0x001fc40000000f00 */
[----:B-1----:R-:W-:Y:S01]  /*2db10*/  MOV R5, R2 ;  /* 0x0000000200057202 */ /* 0x002fe20000000f00 */
[----:B------:R-:W-:Y:S01]  /*2db20*/  IMAD.MOV.U32 R3, RZ, RZ, R22 ;  /* 0x000000ffff037224 */ /* 0x000fe200078e0016 */
[----:B------:R-:W-:Y:S02]  /*2db30*/  MOV R2, R23 ;  /* 0x0000001700027202 */ /* 0x000fe40000000f00 */
[----:B------:R-:W4:Y:S01]  /*2db40*/  LDL.LU.64 R22, [R1+0x3020] ;  /* 0x0030200001167983 */ /* 0x000f220000300a00 */
[----:B------:R-:W4:Y:S02]  /*2db50*/  LDL.LU.64 R20, [R1+0x3018] ;  /* 0x0030180001147983 */ /* 0x000f240000300a00 */
[----:B------:R-:W-:Y:S01]  /*2db60*/  STL [R1+0x2fd8], R29 ;  /* 0x002fd81d01007387 */ /* 0x000fe20000100800 */
[C---:B----4-:R-:W-:Y:S11]  /*2db70*/  HMMA.16816.F32 R20, R8.reuse, R12, R20 ;  /* 0x0000000c0814723c */ /* 0x050ff60000001814 */
[----:B------:R-:W-:Y:S11]  /*2db80*/  @!UPT UIADD3 URZ, URZ, URZ, URZ ;  /* 0x0000003f3f3ff290 */ /* 0x000ff6000fffe03f */
[----:B------:R-:W-:Y:S01]  /*2db90*/  @!UPT UIADD3 URZ, URZ, URZ, URZ ;  /* 0x0000003f3f3ff290 */ /* 0x000fe2000fffe03f */
[----:B------:R-:W-:Y:S01]  /*2dba0*/  STL.64 [R1+0x10], R20 ;  /* 0x0000101401007387 */ /* 0x000fe20000100a00 */
[----:B------:R0:W-:Y:S03]  /*2dbb0*/  STL.64 [R1+0x18], R22 ;  /* 0x0000181601007387 */ /* 0x0001e60000100a00 */
[----:B0-----:R-:W4:Y:S01]  /*2dbc0*/  LDL.LU.64 R22, [R1+0x3010] ;  /* 0x0030100001167983 */ /* 0x001f220000300a00 */
[----:B------:R-:W4:Y:S02]  /*2dbd0*/  LDL.LU.64 R20, [R1+0x3008] ;  /* 0x0030080001147983 */ /* 0x000f240000300a00 */
[----:B------:R-:W2:Y:S02]  /*2dbe0*/  LDL R13, [R1+0x1a80] ;  /* 0x001a8000010d7983 */ /* 0x000ea40000100800 */
[----:B------:R0:W-:Y:S02]  /*2dbf0*/  STL.64 [R1+0x2fe0], R14 ;  /* 0x002fe00e01007387 */ /* 0x0001e40000100a00 */
[----:B0-----:R-:W3:Y:S01]  /*2dc00*/  LDL.LU.64 R14, [R1+0xd8] ;  /* 0x0000d800010e7983 */ /* 0x001ee20000300a00 */
[----:B----4-:R-:W-:Y:S03]  /*2dc10*/  HMMA.16816.F32 R20, R8, R4, R20 ;  /* 0x000000040814723c */ /* 0x010fe60000001814 */
[----:B--2---:R-:W0:Y:S11]  /*2dc20*/  LDSM.16.MT88.4 R8, [R19+0x26800] ;  /* 0x026800001308783b */ /* 0x004e360000004200 */
[----:B------:R-:W-:Y:S09]  /*2dc30*/  @!UPT UIADD3 URZ, URZ, URZ, URZ ;  /* 0x0000003f3f3ff290 */ /* 0x000ff2000fffe03f */
[----:B------:R1:W-:Y:S01]  /*2dc40*/  STL [R1+0xc], R23 ;  /* 0x00000c1701007387 */ /* 0x0003e20000100800 */
[----:B------:R-:W-:Y:S02]  /*2dc50*/  MOV R6, R21 ;  /* 0x0000001500067202 */ /* 0x000fe40000000f00 */
[----:B------:R-:W-:Y:S01]  /*2dc60*/  MOV R7, R22 ;  /* 0x0000001600077202 */ /* 0x000fe20000000f00 */
[----:B------:R-:W-:Y:S01]  /*2dc70*/  IMAD.MOV.U32 R21, RZ, RZ, R18 ;  /* 0x000000ffff157224 */ /* 0x000fe200078e0012 */
[----:B---3--:R-:W-:Y:S02]  /*2dc80*/  MOV R22, R17 ;  /* 0x0000001100167202 */ /* 0x008fe40000000f00 */
[----:B-1----:R-:W-:Y:S02]  /*2dc90*/  MOV R23, R16 ;  /* 0x0000001000177202 */ /* 0x002fe40000000f00 */
[----:B------:R-:W1:Y:S01]  /*2dca0*/  LDSM.16.M88.4 R16, [R13+0x300] ;  /* 0x000300000d10783b */ /* 0x000e620000000200 */
[----:B------:R-:W-:-:S03]  /*2dcb0*/  MOV R5, R20 ;  /* 0x0000001400057202 */ /* 0x000fc60000000f00 */
[----:B------:R2:W-:Y:S04]  /*2dcc0*/  STL.64 [R1+0x2ff0], R6 ;  /* 0x002ff00601007387 */ /* 0x0005e80000100a00 */
[----:B------:R-:W-:Y:S04]  /*2dcd0*/  STL [R1+0x2fe8], R5 ;  /* 0x002fe80501007387 */ /* 0x000fe80000100800 */
[----:B--2---:R-:W2:Y:S01]  /*2dce0*/  LDL.LU.64 R6, [R1+0xc8] ;  /* 0x0000c80001067983 */ /* 0x004ea20000300a00 */
[----:B------:R-:W3:Y:S02]  /*2dcf0*/  LDL.LU R20, [R1+0x60] ;  /* 0x0000600001147983 */ /* 0x000ee40000300800 */
[----:B0-----:R0:W-:Y:S02]  /*2dd00*/  STL.64 [R1+0x2f90], R10 ;  /* 0x002f900a01007387 */ /* 0x0011e40000100a00 */
[----:B------:R-:W-:Y:S01]  /*2dd10*/  STL.64 [R1+0x2f88], R8 ;  /* 0x002f880801007387 */ /* 0x000fe20000100a00 */
[----:B0-----:R-:W4:Y:S01]  /*2dd20*/  LDL.LU R10, [R1+0x118] ;  /* 0x00011800010a7983 */ /* 0x001f220000300800 */
[----:B------:R-:W4:Y:S03]  /*2dd30*/  LDL.LU R11, [R1+0x11c] ;  /* 0x00011c00010b7983 */ /* 0x000f260000300800 */
[----:B-1----:R-:W-:Y:S01]  /*2dd40*/  STL.64 [R1+0x90], R16 ;  /* 0x0000901001007387 */ /* 0x002fe20000100a00 */
[----:B------:R-:W-:Y:S02]  /*2dd50*/  STL.64 [R1+0x98], R18 ;  /* 0x0000981201007387 */ /* 0x000fe40000100a00 */
[----:B------:R-:W0:Y:S02]  /*2dd60*/  LDSM.16.M88.4 R16, [R13+0x8300] ;  /* 0x008300000d10783b */ /* 0x000e240000000200 */
[----:B0-----:R-:W-:Y:S02]  /*2dd70*/  STL.64 [R1+0xb0], R16 ;  /* 0x0000b01001007387 */ /* 0x001fe40000100a00 */
[----:B------:R-:W-:Y:S02]  /*2dd80*/  STL.64 [R1+0xb8], R18 ;  /* 0x0000b81201007387 */ /* 0x000fe40000100a00 */
[----:B------:R-:W0:Y:S02]  /*2dd90*/  LDSM.16.M88.4 R16, [R13+0x10300] ;  /* 0x010300000d10783b */ /* 0x000e240000000200 */
[----:B0-----:R-:W-:Y:S02]  /*2dda0*/  STL.64 [R1+0xe0], R16 ;  /* 0x0000e01001007387 */ /* 0x001fe40000100a00 */
[----:B------:R0:W-:Y:S02]  /*2ddb0*/  STL.64 [R1+0xe8], R18 ;  /* 0x0000e81201007387 */ /* 0x0001e40000100a00 */
[----:B0-----:R-:W3:Y:S01]  /*2ddc0*/  LDL.LU.64 R18, [R1+0x3000] ;  /* 0x0030000001127983 */ /* 0x001ee20000300a00 */
[----:B------:R-:W3:Y:S01]  /*2ddd0*/  LDL.LU.64 R16, [R1+0x2ff8] ;  /* 0x002ff80001107983 */ /* 0x000ee20000300a00 */
[----:B--2---:R-:W-:-:S02]  /*2dde0*/  MOV R29, R6 ;  /* 0x00000006001d7202 */ /* 0x004fc40000000f00 */
[----:B------:R-:W-:Y:S01]  /*2ddf0*/  MOV R4, R7 ;  /* 0x0000000700047202 */ /* 0x000fe20000000f00 */
[C---:B---3--:R-:W-:Y:S01]  /*2de00*/  HMMA.16816.F32 R24, R16.reuse, R6, R24 ;  /* 0x000000061018723c */ /* 0x048fe20000001818 */
[----:B------:R-:W2:Y:S01]  /*2de10*/  LDL.LU.64 R6, [R1+0x2ff0] ;  /* 0x002ff00001067983 */ /* 0x000ea20000300a00 */
[----:B------:R-:W3:Y:S11]  /*2de20*/  LDL.LU R5, [R1+0x2fe8] ;  /* 0x002fe80001057983 */ /* 0x000ef60000300800 */
[----:B------:R-:W-:Y:S10]  /*2de30*/  @!UPT UIADD3 URZ, URZ, URZ, URZ ;  /* 0x0000003f3f3ff290 */ /* 0x000ff4000fffe03f */
[----:B------:R-:W-:Y:S01]  /*2de40*/  STL.64 [R1+0x2fa0], R26 ;  /* 0x002fa01a01007387 */ /* 0x000fe20000100a00 */
[----:B------:R-:W-:Y:S02]  /*2de50*/  STL.64 [R1+0x2f98], R24 ;  /* 0x002f981801007387 */ /* 0x000fe40000100a00 */
[----:B------:R-:W0:Y:S01]  /*2de60*/  LDSM.16.M88.4 R24, [R13+0x18300] ;  /* 0x018300000d18783b */ /* 0x000e220000000200 */
[----:B------:R-:W-:Y:S03]  /*2de70*/  HMMA.16816.F32 R20, R16, R14, R20 ;  /* 0x0000000e1014723c */ /* 0x000fe60000001814 */
[----:B0-----:R-:W-:Y:S01]  /*2de80*/  IMAD.MOV.U32 R9, RZ, RZ, R24 ;  /* 0x000000ffff097224 */ /* 0x001fe200078e0018 */
[----:B------:R-:W-:Y:S01]  /*2de90*/  MOV R8, R25 ;  /* 0x0000001900087202 */ /* 0x000fe20000000f00 */
[----:B------:R-:W-:Y:S01]  /*2dea0*/  STL.64 [R1+0xf8], R26 ;  /* 0x0000f81a01007387 */ /* 0x000fe20000100a00 */
[----:B------:R-:W-:-:S02]  /*2deb0*/  MOV R25, R14 ;  /* 0x0000000e00197202 */ /* 0x000fc40000000f00 */
[----:B------:R-:W-:Y:S02]  /*2dec0*/  MOV R24, R15 ;  /* 0x0000000f00187202 */ /* 0x000fe40000000f00 */
[----:B------:R-:W2:Y:S11]  /*2ded0*/  LDL.LU.64 R14, [R1+0x2fe0] ;  /* 0x002fe000010e7983 */ /* 0x000eb60000300a00 */
[----:B------:R-:W-:Y:S02]  /*2dee0*/  @!UPT UIADD3 URZ, URZ, URZ, URZ ;  /* 0x0000003f3f3ff290 */ /* 0x000fe4000fffe03f */
[----:B------:R-:W-:Y:S02]  /*2def0*/  STL.64 [R1+0x2f80], R22 ;  /* 0x002f801601007387 */ /* 0x000fe40000100a00 */
[----:B------:R0:W-:Y:S02]  /*2df00*/  STL.64 [R1+0x2f78], R20 ;  /* 0x002f781401007387 */ /* 0x0001e40000100a00 */
[----:B0-----:R-:W2:Y:S01]  /*2df10*/  LDL.LU R20, [R1+0x70] ;  /* 0x0000700001147983 */ /* 0x001ea20000300800 */
[----:B------:R-:W2:Y:S02]  /*2df20*/  LDL.LU R21, [R1+0x74] ;  /* 0x0000740001157983 */ /* 0x000ea40000300800 */
[----:B------:R-:W2:Y:S02]  /*2df30*/  LDL.LU R22, [R1+0x78] ;  /* 0x0000780001167983 */ /* 0x000ea40000300800 */
[----:B------:R-:W2:Y:S02]  /*2df40*/  LDL.LU R23, [R1+0x7c] ;  /* 0x00007c0001177983 */ /* 0x000ea40000300800 */
[C---:B--2---:R-:W-:Y:S11]  /*2df50*/  HMMA.16816.F32 R20, R16.reuse, R14, R20 ;  /* 0x0000000e1014723c */ /* 0x044ff60000001814 */
[----:B------:R-:W-:Y:S11]  /*2df60*/  @!UPT UIADD3 URZ, URZ, URZ, URZ ;  /* 0x0000003f3f3ff290 */ /* 0x000ff6000fffe03f */
[----:B------:R-:W-:Y:S01]  /*2df70*/  @!UPT UIADD3 URZ, URZ, URZ, URZ ;  /* 0x0000003f3f3ff290 */ /* 0x000fe2000fffe03f */
[----:B------:R0:W-:Y:S02]  /*2df80*/  STL.64 [R1+0x70], R20 ;  /* 0x0000701401007387 */ /* 0x0001e40000100a00 */
[----:B0-----:R-:W-:Y:S01]  /*2df90*/  MOV R21, R14 ;  /* 0x0000000e00157202 */ /* 0x001fe20000000f00 */
[----:B------:R-:W-:Y:S02]  /*2dfa0*/  IMAD.MOV.U32 R20, RZ, RZ, R15 ;  /* 0x000000ffff147224 */ /* 0x000fe400078e000f */
[----:B------:R-:W0:Y:S04]  /*2dfb0*/  LDSM.16.MT88.4 R12, [R0+0x26800] ;  /* 0x02680000000c783b */ /* 0x000e280000004200 */
[----:B------:R-:W-:Y:S01]  /*2dfc0*/  STL.64 [R1+0x78], R22 ;  /* 0x0000781601007387 */ /* 0x000fe20000100a00 */
[----:B------:R-:W-:Y:S03]  /*2dfd0*/  STL [R1+0x2f40], R0 ;  /* 0x002f400001007387 */ /* 0x000fe60000100800 */
[----:B0-----:R-:W-:Y:S01]  /*2dfe0*/  STL.64 [R1+0x2f38], R14 ;  /* 0x002f380e01007387 */ /* 0x001fe20000100a00 */
[----:B------:R0:W-:Y:S03]  /*2dff0*/  STL.64 [R1+0x2f30], R12 ;  /* 0x002f300c01007387 */ /* 0x0001e60000100a00 */
[----:B0-----:R-:W2:Y:S01]  /*2e000*/  LDL.LU R12, [R1+0x50] ;  /* 0x00005000010c7983 */ /* 0x001ea20000300800 */
[----:B------:R-:W2:Y:S02]  /*2e010*/  LDL.LU R13, [R1+0x54] ;  /* 0x00005400010d7983 */ /* 0x000ea40000300800 */
[----:B------:R-:W2:Y:S02]  /*2e020*/  LDL.LU R14, [R1+0x58] ;  /* 0x00005800010e7983 */ /* 0x000ea40000300800 */
[----:B------:R-:W2:Y:S01]  /*2e030*/  LDL.LU R15, [R1+0x5c] ;  /* 0x00005c00010f7983 */ /* 0x000ea20000300800 */
[----:B----4-:R0:W-:Y:S01]  /*2e040*/  STL.64 [R1+0x2fb0], R10 ;  /* 0x002fb00a01007387 */ /* 0x0101e20000100a00 */
[----:B------:R-:W-:Y:S01]  /*2e050*/  STL.64 [R1+0x2fa8], R8 ;  /* 0x002fa80801007387 */ /* 0x000fe20000100a00 */
[----:B------:R-:W-:Y:S01]  /*2e060*/  MOV R26, R7 ;  /* 0x00000007001a7202 */ /* 0x000fe20000000f00 */
[----:B--2---:R-:W-:Y:S07]  /*2e070*/  HMMA.16816.F32 R12, R16, R10, R12 ;  /* 0x0000000a100c723c */ /* 0x004fee000000180c */
[----:B0-----:R-:W-:-:S02]  /*2e080*/  MOV R10, R25 ;  /* 0x00000019000a7202 */ /* 0x001fc40000000f00 */
[----:B------:R-:W-:Y:S01]  /*2e090*/  MOV R11, R24 ;  /* 0x00000018000b7202 */ /* 0x000fe20000000f00 */
[----:B------:R-:W-:Y:S01]  /*2e0a0*/  IMAD.MOV.U32 R18, RZ, RZ, R21 ;  /* 0x000000ffff127224 */ /* 0x000fe200078e0015 */
[----:B------:R-:W-:-:S03]  /*2e0b0*/  MOV R19, R20 ;  /* 0x0000001400137202 */ /* 0x000fc60000000f00 */
[----:B------:R0:W-:Y:S01]  /*2e0c0*/  STL.64 [R1+0x2fb8], R10 ;  /* 0x002fb80a01007387 */ /* 0x0001e20000100a00 */
[----:B---3--:R-:W-:Y:S02]  /*2e0d0*/  MOV R24, R5 ;  /* 0x0000000500187202 */ /* 0x008fe40000000f00 */
[----:B------:R-:W-:Y:S02]  /*2e0e0*/  MOV R25, R6 ;  /* 0x0000000600197202 */ /* 0x000fe40000000f00 */
[----:B0-----:R-:W-:Y:S02]  /*2e0f0*/  MOV R10, R29 ;  /* 0x0000001d000a7202 */ /* 0x001fe40000000f00 */
[----:B------:R-:W-:Y:S01]  /*2e100*/  MOV R11, R4 ;  /* 0x00000004000b7202 */ /* 0x000fe20000000f00 */
[----:B------:R-:W2:Y:S01]  /*2e110*/  LDL.LU R29, [R1+0x2fd8] ;  /* 0x002fd800011d7983 */ /* 0x000ea20000300800 */
[----:B------:R-:W3:Y:S02]  /*2e120*/  LDL.LU R4, [R1+0x2fd4] ;  /* 0x002fd40001047983 */ /* 0x000ee40000300800 */
[----:B------:R0:W-:Y:S02]  /*2e130*/  STL.64 [R1+0x2fc0], R18 ;  /* 0x002fc01201007387 */ /* 0x0001e40000100a00 */
[----:B------:R-:W3:Y:S01]  /*2e140*/  LDL.LU R16, [R1+0x30] ;  /* 0x0000300001107983 */ /* 0x000ee20000300800 */
[----:B------:R-:W3:Y:S04]  /*2e150*/  LDL.LU R17, [R1+0x34] ;  /* 0x0000340001117983 */ /* 0x000ee80000300800 */
[----:B0-----:R-:W3:Y:S01]  /*2e160*/  LDL.LU R18, [R1+0x38] ;  /* 0x0000380001127983 */ /* 0x001ee20000300800 */
[----:B------:R-:W3:Y:S02]  /*2e170*/  LDL.LU R19, [R1+0x3c] ;  /* 0x00003c0001137983 */ /* 0x000ee40000300800 */
[----:B------:R-:W4:Y:S02]  /*2e180*/  LDL R23, [R1+0x464] ;  /* 0x0004640001177983 */ /* 0x000f240000100800 */
[----:B------:R-:W3:Y:S01]  /*2e190*/  LDL.LU R5, [R1+0x2fd0] ;  /* 0x002fd00001057983 */ /* 0x000ee20000300800 */
[----:B------:R-:W3:Y:S01]  /*2e1a0*/  LDL.LU R6, [R1+0x2fcc] ;  /* 0x002fcc0001067983 */ /* 0x000ee20000300800 */
[----:B------:R-:W3:Y:S02]  /*2e1b0*/  LDL.LU R7, [R1+0x2fc8] ;  /* 0x002fc80001077983 */ /* 0x000ee40000300800 */
[----:B------:R-:W2:Y:S02]  /*2e1c0*/  LDL.LU R27, [R1+0xc] ;  /* 0x00000c00011b7983 */ /* 0x000ea40000300800 */
[----:B------:R-:W-:Y:S01]  /*2e1d0*/  STL [R1+0x2f50], R12 ;  /* 0x002f500c01007387 */ /* 0x000fe20000100800 */
[----:B------:R-:W-:Y:S01]  /*2e1e0*/  STL [R1+0x2f4c], R13 ;  /* 0x002f4c0d01007387 */ /* 0x000fe20000100800 */
[----:B------:R0:W-:Y:S02]  /*2e1f0*/  STL [R1+0x2f48], R14 ;  /* 0x002f480e01007387 */ /* 0x0001e40000100800 */
[----:B------:R1:W-:Y:S01]  /*2e200*/  STL [R1+0x2f44], R15 ;  /* 0x002f440f01007387 */ /* 0x0003e20000100800 */
[----:B0-----:R-:W-:-:S02]  /*2e210*/  MOV R14, R3 ;  /* 0x00000003000e7202 */ /* 0x001fc40000000f00 */
[----:B-1----:R-:W-:Y:S01]  /*2e220*/  MOV R15, R2 ;  /* 0x00000002000f7202 */ /* 0x002fe20000000f00 */
[C---:B---3--:R-:W-:Y:S01]  /*2e230*/  HMMA.16816.F32 R8, R4.reuse, R10, R16 ;  /* 0x0000000a0408723c */ /* 0x048fe20000001810 */
[----:B------:R-:W3:Y:S11]  /*2e240*/  LDL.LU.64 R18, [R1+0x2fc0] ;  /* 0x002fc00001127983 */ /* 0x000ef60000300a00 */
[----:B------:R-:W-:Y:S11]  /*2e250*/  @!UPT UIADD3 URZ, URZ, URZ, URZ ;  /* 0x0000003f3f3ff290 */ /* 0x000ff6000fffe03f */
[----:B------:R-:W-:Y:S01]  /*2e260*/  @!UPT UIADD3 URZ, URZ, URZ, URZ ;  /* 0x0000003f3f3ff290 */ /* 0x000fe2000fffe03f */
[----:B------:R-:W-:Y:S02]  /*2e270*/  MOV R3, R10 ;  /* 0x0000000a00037202 */ /* 0x000fe40000000f00 */
[----:B------:R-:W-:Y:S02]  /*2e280*/  MOV R2, R11 ;  /* 0x0000000b00027202 */ /* 0x000fe40000000f00 */
[----:B------:R-:W3:Y:S01]  /*2e290*/  LDL.LU.64 R10, [R1+0x2fb8] ;  /* 0x002fb800010a7983 */ /* 0x000ee20000300a00 */
[----:B--2---:R-:W-:Y:S01]  /*2e2a0*/  IMAD.MOV.U32 R12, RZ, RZ, R29 ;  /* 0x000000ffff0c7224 */ /* 0x004fe200078e001d */
[----:B------:R-:W-:Y:S02]  /*2e2b0*/  MOV R13, R28 ;  /* 0x0000001c000d7202 */ /* 0x000fe40000000f00 */
[----:B------:R-:W-:Y:S01]  /*2e2c0*/  MOV R29, R8 ;  /* 0x00000008001d7202 */ /* 0x000fe20000000f00 */
[----:B------:R-:W-:Y:S01]  /*2e2d0*/  IMAD.MOV.U32 R28, RZ, RZ, R9 ;  /* 0x000000ffff1c7224 */ /* 0x000fe200078e0009 */
[----:B------:R-:W2:Y:S01]  /*2e2e0*/  LDL.LU.64 R20, [R1+0x90] ;  /* 0x0000900001147983 */ /* 0x000ea20000300a00 */
[----:B------:R-:W-:Y:S02]  /*2e2f0*/  STL [R1+0x2f60], R2 ;  /* 0x002f600201007387 */ /* 0x000fe40000100800 */
[----:B------:R-:W-:Y:S01]  /*2e300*/  STL [R1+0x2f5c], R3 ;  /* 0x002f5c0301007387 */ /* 0x000fe20000100800 */
[----:B------:R-:W-:Y:S01]  /*2e310*/  STL [R1+0x2f58], R28 ;  /* 0x002f581c01007387 */ /* 0x000fe20000100800 */
        /* <DEDUP_REMOVED lines=8> */
[----:B------:R-:W3:Y:S01]  /*2e3a0*/  LDL.LU.64 R10, [R1+0x2fb0] ;  /* 0x002fb000010a7983 */ /* 0x000ee20000300a00 */
[----:B------:R-:W2:Y:S02]  /*2e3b0*/  LDL.LU.64 R8, [R1+0x2fa8] ;  /* 0x002fa80001087983 */ /* 0x000ea40000300a00 */
[----:B------:R-:W-:Y:S02]  /*2e3c0*/  STL [R1+0x2f70], R0 ;  /* 0x002f700001007387 */ /* 0x000fe40000100800 */
[----:B------:R-:W-:Y:S01]  /*2e3d0*/  STL [R1+0x2f6c], R15 ;  /* 0x002f6c0f01007387 */ /* 0x000fe20000100800 */
[----:B------:R-:W-:Y:S01]  /*2e3e0*/  STL [R1+0x2f68], R14 ;  /* 0x002f680e01007387 */ /* 0x000fe20000100800 */
[----:B------:R0:W-:Y:S02]  /*2e3f0*/  STL [R1+0x2f64], R13 ;  /* 0x002f640d01007387 */ /* 0x0001e40000100800 */
[----:B------:R-:W2:Y:S01]  /*2e400*/  LDL.LU R12, [R1+0x10] ;  /* 0x00001000010c7983 */ /* 0x000ea20000300800 */
[----:B0-----:R-:W2:Y:S01]  /*2e410*/  LDL.LU R13, [R1+0x14] ;  /* 0x00001400010d7983 */ /* 0x001ea20000300800 */
[----:B------:R-:W2:Y:S02]  /*2e420*/  LDL.LU R14, [R1+0x18] ;  /* 0x00001800010e7983 */ /* 0x000ea40000300800 */
[----:B------:R-:W2:Y:S02]  /*2e430*/  LDL.LU R15, [R1+0x1c] ;  /* 0x00001c00010f7983 */ /* 0x000ea40000300800 */
[C---:B--2---:R-:W-:Y:S11]  /*2e440*/  HMMA.16816.F32 R16, R4.reuse, R18, R12 ;  /* 0x000000120410723c */ /* 0x044ff6000000180c */
[----:B------:R-:W-:Y:S11]  /*2e450*/  @!UPT UIADD3 URZ, URZ, URZ, URZ ;  /* 0x0000003f3f3ff290 */ /* 0x000ff6000fffe03f */
[----:B------:R-:W-:Y:S02]  /*2e460*/  @!UPT UIADD3 URZ, URZ, URZ, URZ ;  /* 0x0000003f3f3ff290 */ /* 0x000fe4000fffe03f */
[----:B------:R-:W-:Y:S02]  /*2e470*/  MOV R3, R16 ;  /* 0x0000001000037202 */ /* 0x000fe40000000f00 */
[----:B------:R-:W-:Y:S02]  /*2e480*/  MOV R28, R17 ;  /* 0x00000011001c7202 */ /* 0x000fe40000000f00 */
[----:B------:R-:W-:Y:S01]  /*2e490*/  MOV R29, R18 ;  /* 0x00000012001d7202 */ /* 0x000fe20000000f00 */
[----:B------:R-:W-:Y:S02]  /*2e4a0*/  IMAD.MOV.U32 R12, RZ, RZ, R19 ;  /* 0x000000ffff0c7224 */ /* 0x000fe400078e0013 */
[----:B----4-:R-:W0:Y:S04]  /*2e4b0*/  LDSM.16.MT88.4 R16, [R23+0x26c00] ;  /* 0x026c00001710783b */ /* 0x010e280000004200 */
[----:B------:R-:W-:Y:S01]  /*2e4c0*/  STL [R1+0x2f74], R3 ;  /* 0x002f740301007387 */ /* 0x000fe20000100800 */
[----:B---3--:R-:W-:Y:S03]  /*2e4d0*/  HMMA.16816.F32 R4, R4, R10, R24 ;  /* 0x0000000a0404723c */ /* 0x008fe60000001818 */
[----:B0-----:R-:W-:Y:S01]  /*2e4e0*/  STL.64 [R1+0x2ed8], R18 ;  /* 0x002ed81201007387 */ /* 0x001fe20000100a00 */
[----:B------:R0:W-:Y:S02]  /*2e4f0*/  STL.64 [R1+0x2ed0], R16 ;  /* 0x002ed01001007387 */ /* 0x0001e40000100a00 */
[----:B------:R-:W2:Y:S02]  /*2e500*/  LDL.LU.64 R26, [R1+0x2fa0] ;  /* 0x002fa000011a7983 */ /* 0x000ea40000300a00 */
[----:B------:R-:W2:Y:S01]  /*2e510*/  LDL.LU.64 R24, [R1+0x2f98] ;  /* 0x002f980001187983 */ /* 0x000ea20000300a00 */
[----:B------:R-:W2:Y:S01]  /*2e520*/  LDL.LU.64 R10, [R1+0x2f90] ;  /* 0x002f9000010a7983 */ /* 0x000ea20000300a00 */
[----:B0-----:R-:W-:-:S02]  /*2e530*/  MOV R16, R9 ;  /* 0x0000000900107202 */ /* 0x001fc40000000f00 */
[----:B------:R-:W-:Y:S02]  /*2e540*/  MOV R17, R8 ;  /* 0x0000000800117202 */ /* 0x000fe40000000f00 */
[----:B------:R-:W2:Y:S10]  /*2e550*/  LDL.LU.64 R8, [R1+0x2f88] ;  /* 0x002f880001087983 */ /* 0x000eb40000300a00 */
[----:B------:R-:W-:-:S02]  /*2e560*/  MOV R13, R4 ;  /* 0x00000004000d7202 */ /* 0x000fc40000000f00 */
[----:B------:R-:W-:Y:S01]  /*2e570*/  MOV R2, R5 ;  /* 0x0000000500027202 */ /* 0x000fe20000000f00 */
[----:B------:R-:W-:Y:S01]  /*2e580*/  IMAD.MOV.U32 R19, RZ, RZ, R6 ;  /* 0x000000ffff137224 */ /* 0x000fe200078e0006 */
[----:B------:R-:W-:Y:S01]  /*2e590*/  MOV R18, R7 ;  /* 0x0000000700127202 */ /* 0x000fe20000000f00 */
[----:B------:R-:W3:Y:S04]  /*2e5a0*/  LDL R4, [R1+0xe0] ;  /* 0x0000e00001047983 */ /* 0x000ee80000100800 */
[----:B------:R-:W3:Y:S01]  /*2e5b0*/  LDL R5, [R1+0xe4] ;  /* 0x0000e40001057983 */ /* 0x000ee20000100800 */
[----:B------:R-:W-:Y:S02]  /*2e5c0*/  MOV R7, R20 ;  /* 0x0000001400077202 */ /* 0x000fe40000000f00 */
[----:B------:R-:W-:Y:S01]  /*2e5d0*/  MOV R6, R21 ;  /* 0x0000001500067202 */ /* 0x000fe20000000f00 */
[----:B------:R-:W4:Y:S01]  /*2e5e0*/  LDL.LU.64 R22, [R1+0x2f80] ;  /* 0x002f800001167983 */ /* 0x000f220000300a00 */
[C---:B--2---:R-:W-:Y:S01]  /*2e5f0*/  HMMA.16816.F32 R24, R8.reuse, R20, R24 ;  /* 0x000000140818723c */ /* 0x044fe20000001818 */
[----:B------:R-:W4:Y:S11]  /*2e600*/  LDL.LU.64 R20, [R1+0x2f78] ;  /* 0x002f780001147983 */ /* 0x000f360000300a00 */
[----:B------:R-:W-:Y:S11]  /*2e610*/  @!UPT UIADD3 URZ, URZ, URZ, URZ ;  /* 0x0000003f3f3ff290 */ /* 0x000ff6000fffe03f */
[----:B------:R-:W-:Y:S01]  /*2e620*/  @!UPT UIADD3 URZ, URZ, URZ, URZ ;  /* 0x0000003f3f3ff290 */ /* 0x000fe2000fffe03f */
[----:B------:R-:W-:Y:S02]  /*2e630*/  MOV R3, R24 ;  /* 0x0000001800037202 */ /* 0x000fe40000000f00 */
[----:B------:R-:W-:Y:S01]  /*2e640*/  MOV R0, R25 ;  /* 0x0000001900007202 */ /* 0x000fe20000000f00 */
[----:B------:R-:W4:Y:S04]  /*2e650*/  LDL R24, [R1+0xb0] ;  /* 0x0000b00001187983 */ /* 0x000f280000100800 */
[----:B------:R-:W4:Y:S01]  /*2e660*/  LDL R25, [R1+0xb4] ;  /* 0x0000b40001197983 */ /* 0x000f220000100800 */
[----:B------:R-:W-:Y:S01]  /*2e670*/  MOV R15, R26 ;  /* 0x0000001a000f7202 */ /* 0x000fe20000000f00 */
[----:B------:R-:W-:Y:S02]  /*2e680*/  IMAD.MOV.U32 R14, RZ, RZ, R27 ;  /* 0x000000ffff0e7224 */ /* 0x000fe400078e001b */
[----:B----4-:R-:W-:Y:S01]  /*2e690*/  HMMA.16816.F32 R24, R8, R24, R20 ;  /* 0x000000180818723c */ /* 0x010fe20000001814 */
[----:B------:R-:W3:Y:S01]  /*2e6a0*/  LDL.LU R20, [R1+0x70] ;  /* 0x0000700001147983 */ /* 0x000ee20000300800 */
[----:B------:R-:W3:Y:S02]  /*2e6b0*/  LDL.LU R21, [R1+0x74] ;  /* 0x0000740001157983 */ /* 0x000ee40000300800 */
[----:B------:R-:W3:Y:S02]  /*2e6c0*/  LDL.LU R22, [R1+0x78] ;  /* 0x0000780001167983 */ /* 0x000ee40000300800 */
[----:B------:R-:W3:Y:S11]  /*2e6d0*/  LDL.LU R23, [R1+0x7c] ;  /* 0x00007c0001177983 */ /* 0x000ef60000300800 */
[----:B------:R-:W-:Y:S06]  /*2e6e0*/  @!UPT UIADD3 URZ, URZ, URZ, URZ ;  /* 0x0000003f3f3ff290 */ /* 0x000fec000fffe03f */
[----:B------:R0:W-:Y:S01]  /*2e6f0*/  STL.64 [R1+0x2ec8], R26 ;  /* 0x002ec81a01007387 */ /* 0x0001e20000100a00 */
[----:B------:R1:W-:Y:S02]  /*2e700*/  STL.64 [R1+0x2ec0], R24 ;  /* 0x002ec01801007387 */ /* 0x0003e40000100a00 */
[----:B0-----:R-:W-:Y:S01]  /*2e710*/  IMAD.MOV.U32 R26, RZ, RZ, R15 ;  /* 0x000000ffff1a7224 */ /* 0x001fe200078e000f */
[----:B-1----:R-:W-:Y:S02]  /*2e720*/  MOV R24, R3 ;  /* 0x0000000300187202 */ /* 0x002fe40000000f00 */
[----:B------:R-:W-:Y:S01]  /*2e730*/  MOV R27, R14 ;  /* 0x0000000e001b7202 */ /* 0x000fe20000000f00 */
[----:B------:R-:W2:Y:S01]  /*2e740*/  LDL.LU R3, [R1+0x2f74] ;  /* 0x002f740001037983 */ /* 0x000ea20000300800 */
[----:B------:R-:W-:Y:S02]  /*2e750*/  MOV R25, R0 ;  /* 0x0000000000197202 */ /* 0x000fe40000000f00 */
[----:B------:R-:W4:Y:S02]  /*2e760*/  LDL.LU R0, [R1+0x2f70] ;  /* 0x002f700001007983 */ /* 0x000f240000300800 */
[----:B------:R-:W4:Y:S01]  /*2e770*/  LDL.LU R15, [R1+0x2f6c] ;  /* 0x002f6c00010f7983 */ /* 0x000f220000300800 */
[----:B------:R-:W4:Y:S01]  /*2e780*/  LDL.LU R14, [R1+0x2f68] ;  /* 0x002f6800010e7983 */ /* 0x000f220000300800 */
[----:B------:R-:W-:Y:S02]  /*2e790*/  STL.64 [R1+0x2ee8], R26 ;  /* 0x002ee81a01007387 */ /* 0x000fe40000100a00 */
[----:B------:R0:W-:Y:S02]  /*2e7a0*/  STL.64 [R1+0x2ee0], R24 ;  /* 0x002ee01801007387 */ /* 0x0001e40000100a00 */
[----:B0-----:R-:W-:-:S02]  /*2e7b0*/  MOV R24, R13 ;  /* 0x0000000d00187202 */ /* 0x001fc40000000f00 */
[----:B------:R-:W4:Y:S01]  /*2e7c0*/  LDL.LU R13, [R1+0x2f64] ;  /* 0x002f6400010d7983 */ /* 0x000f220000300800 */
[----:B------:R-:W-:Y:S01]  /*2e7d0*/  MOV R26, R19 ;  /* 0x00000013001a7202 */ /* 0x000fe20000000f00 */
[----:B------:R-:W-:Y:S01]  /*2e7e0*/  IMAD.MOV.U32 R27, RZ, RZ, R18 ;  /* 0x000000ffff1b7224 */ /* 0x000fe200078e0012 */
[----:B------:R-:W-:Y:S02]  /*2e7f0*/  MOV R25, R2 ;  /* 0x0000000200197202 */ /* 0x000fe40000000f00 */
[----:B------:R-:W4:Y:S02]  /*2e800*/  LDL.LU R2, [R1+0x2f60] ;  /* 0x002f600001027983 */ /* 0x000f240000300800 */
[----:B------:R0:W-:Y:S02]  /*2e810*/  STL.64 [R1+0x2ef8], R26 ;  /* 0x002ef81a01007387 */ /* 0x0001e40000100a00 */
[----:B------:R1:W-:Y:S01]  /*2e820*/  STL.64 [R1+0x2ef0], R24 ;  /* 0x002ef01801007387 */ /* 0x0003e20000100a00 */
[----:B0-----:R-:W-:-:S02]  /*2e830*/  MOV R26, R29 ;  /* 0x0000001d001a7202 */ /* 0x001fc40000000f00 */
[----:B------:R-:W-:Y:S02]  /*2e840*/  MOV R27, R12 ;  /* 0x0000000c001b7202 */ /* 0x000fe40000000f00 */
[----:B-1----:R-:W-:Y:S01]  /*2e850*/  MOV R25, R28 ;  /* 0x0000001c00197202 */ /* 0x002fe20000000f00 */
[----:B---3--:R-:W-:Y:S01]  /*2e860*/  HMMA.16816.F32 R20, R8, R4, R20 ;  /* 0x000000040814723c */ /* 0x008fe20000001814 */
[----:B--2---:R-:W-:Y:S02]  /*2e870*/  MOV R24, R3 ;  /* 0x0000000300187202 */ /* 0x004fe40000000f00 */
[----:B------:R-:W2:Y:S01]  /*2e880*/  LDL.LU R3, [R1+0x2f5c] ;  /* 0x002f5c0001037983 */ /* 0x000ea20000300800 */
[----:B------:R-:W3:Y:S02]  /*2e890*/  LDL.LU R28, [R1+0x2f58] ;  /* 0x002f5800011c7983 */ /* 0x000ee40000300800 */
[----:B------:R-:W2:Y:S02]  /*2e8a0*/  LDL.LU R29, [R1+0x2f54] ;  /* 0x002f5400011d7983 */ /* 0x000ea40000300800 */
[----:B------:R-:W2:Y:S01]  /*2e8b0*/  LDL.LU R12, [R1+0x2f50] ;  /* 0x002f5000010c7983 */ /* 0x000ea20000300800 */
[----:B------:R4:W-:Y:S01]  /*2e8c0*/  STL.64 [R1+0x2f08], R26 ;  /* 0x002f081a01007387 */ /* 0x0009e20000100a00 */
[----:B------:R0:W-:Y:S01]  /*2e8d0*/  STL.64 [R1+0x2f00], R24 ;  /* 0x002f001801007387 */ /* 0x0001e20000100a00 */
[----:B----4-:R-:W-:-:S02]  /*2e8e0*/  MOV R26, R15 ;  /* 0x0000000f001a7202 */ /* 0x010fc40000000f00 */
[----:B0-----:R-:W-:Y:S01]  /*2e8f0*/  MOV R25, R14 ;  /* 0x0000000e00197202 */ /* 0x001fe20000000f00 */
[----:B------:R-:W-:Y:S02]  /*2e900*/  IMAD.MOV.U32 R24, RZ, RZ, R13 ;  /* 0x000000ffff187224 */ /* 0x000fe400078e000d */
[----:B------:R-:W2:Y:S01]  /*2e910*/  LDL.LU R13, [R1+0x2f4c] ;  /* 0x002f4c00010d7983 */ /* 0x000ea20000300800 */
[----:B------:R-:W2:Y:S02]  /*2e920*/  LDL.LU R14, [R1+0x2f48] ;  /* 0x002f4800010e7983 */ /* 0x000ea40000300800 */
[----:B------:R-:W2:Y:S01]  /*2e930*/  LDL.LU R15, [R1+0x2f44] ;  /* 0x002f4400010f7983 */ /* 0x000ea20000300800 */
[----:B------:R-:W-:Y:S02]  /*2e940*/  MOV R27, R0 ;  /* 0x00000000001b7202 */ /* 0x000fe40000000f00 */
[----:B------:R-:W4:Y:S03]  /*2e950*/  LDL.LU R0, [R1+0x2f40] ;  /* 0x002f400001007983 */ /* 0x000f260000300800 */
[----:B------:R-:W-:Y:S02]  /*2e960*/  STL.64 [R1+0x2f18], R26 ;  /* 0x002f181a01007387 */ /* 0x000fe40000100a00 */
[----:B------:R-:W-:Y:S02]  /*2e970*/  STL.64 [R1+0x2f10], R24 ;  /* 0x002f101801007387 */ /* 0x000fe40000100a00 */
[----:B------:R-:W-:Y:S01]  /*2e980*/  STL.64 [R1+0x2eb8], R22 ;  /* 0x002eb81601007387 */ /* 0x000fe20000100a00 */
[----:B------:R0:W-:Y:S04]  /*2e990*/  STL.64 [R1+0x2eb0], R20 ;  /* 0x002eb01401007387 */ /* 0x0001e80000100a00 */
[----:B0-----:R-:W3:Y:S01]  /*2e9a0*/  LDL.LU.64 R20, [R1+0xb0] ;  /* 0x0000b00001147983 */ /* 0x001ee20000300a00 */
[----:B------:R-:W3:Y:S01]  /*2e9b0*/  LDL.LU.64 R22, [R1+0xb8] ;  /* 0x0000b80001167983 */ /* 0x000ee20000300a00 */
[----:B------:R-:W-:Y:S01]  /*2e9c0*/  MOV R24, R7 ;  /* 0x0000000700187202 */ /* 0x000fe20000000f00 */
[----:B------:R-:W-:-:S02]  /*2e9d0*/  IMAD.MOV.U32 R25, RZ, RZ, R6 ;  /* 0x000000ffff197224 */ /* 0x000fc400078e0006 */
[----:B----4-:R-:W0:Y:S01]  /*2e9e0*/  LDSM.16.MT88.4 R4, [R0+0x26c00] ;  /* 0x026c00000004783b */ /* 0x010e220000004200 */
[----:B--2---:R-:W-:Y:S03]  /*2e9f0*/  HMMA.16816.F32 R8, R8, R16, R12 ;  /* 0x000000100808723c */ /* 0x004fe6000000180c */
[----:B---3--:R-:W-:Y:S01]  /*2ea00*/  STL.64 [R1+0x2f28], R22 ;  /* 0x002f281601007387 */ /* 0x008fe20000100a00 */
[----:B------:R1:W-:Y:S03]  /*2ea10*/  STL.64 [R1+0x2f20], R20 ;  /* 0x002f201401007387 */ /* 0x0003e60000100a00 */
[----:B0-----:R-:W-:Y:S01]  /*2ea20*/  STL [R1+0x2e9c], R6 ;  /* 0x002e9c0601007387 */ /* 0x001fe20000100800 */
[----:B------:R-:W-:Y:S02]  /*2ea30*/  STL [R1+0x2e98], R7 ;  /* 0x002e980701007387 */ /* 0x000fe40000100800 */
[----:B------:R-:W2:Y:S02]  /*2ea40*/  LDL.LU.64 R14, [R1+0x2f38] ;  /* 0x002f3800010e7983 */ /* 0x000ea40000300a00 */
[----:B------:R-:W2:Y:S01]  /*2ea50*/  LDL.LU.64 R12, [R1+0x2f30] ;  /* 0x002f3000010c7983 */ /* 0x000ea20000300a00 */
[----:B-1----:R-:W-:-:S02]  /*2ea60*/  MOV R20, R29 ;  /* 0x0000001d00147202 */ /* 0x002fc40000000f00 */
[----:B------:R-:W-:Y:S02]  /*2ea70*/  MOV R21, R28 ;  /* 0x0000001c00157202 */ /* 0x000fe40000000f00 */
[----:B------:R-:W-:Y:S02]  /*2ea80*/  MOV R22, R3 ;  /* 0x0000000300167202 */ /* 0x000fe40000000f00 */
[----:B------:R-:W-:-:S04]  /*2ea90*/  MOV R23, R2 ;  /* 0x0000000200177202 */ /* 0x000fc80000000f00 */
[----:B------:R-:W-:Y:S01]  /*2eaa0*/  STL.64 [R1+0x2ea8], R10 ;  /* 0x002ea80a01007387 */ /* 0x000fe20000100a00 */
[----:B------:R0:W-:Y:S03]  /*2eab0*/  STL.64 [R1+0x2ea0], R8 ;  /* 0x002ea00801007387 */ /* 0x0001e60000100a00 */
[----:B0-----:R-:W3:Y:S01]  /*2eac0*/  LDL.LU.64 R8, [R1+0xe0] ;  /* 0x0000e00001087983 */ /* 0x001ee20000300a00 */
[----:B------:R-:W4:Y:S01]  /*2ead0*/  LDL.LU.64 R10, [R1+0xe8] ;  /* 0x0000e800010a7983 */ /* 0x000f220000300a00 */
[C---:B--2---:R-:W-:Y:S02]  /*2eae0*/  HMMA.16816.F32 R24, R12.reuse, R24, R20 ;  /* 0x000000180c18723c */ /* 0x044fe40000001814 */
[----:B------:R-:W2:Y:S01]  /*2eaf0*/  LDL.LU.64 R22, [R1+0x2f28] ;  /* 0x002f280001167983 */ /* 0x000ea20000300a00 */
[----:B------:R-:W2:Y:S11]  /*2eb00*/  LDL.LU.64 R20, [R1+0x2f20] ;  /* 0x002f200001147983 */ /* 0x000eb60000300a00 */
[----:B------:R-:W-:Y:S09]  /*2eb10*/  @!UPT UIADD3 URZ, URZ, URZ, URZ ;  /* 0x0000003f3f3ff290 */ /* 0x000ff2000fffe03f */
[----:B------:R0:W-:Y:S01]  /*2eb20*/  STL.64 [R1], R24 ;  /* 0x0000001801007387 */ /* 0x0001e20000100a00 */
[----:B------:R-:W-:Y:S01]  /*2eb30*/  IMAD.MOV.U32 R2, RZ, RZ, R26 ;  /* 0x000000ffff027224 */ /* 0x000fe200078e001a */
[----:B------:R-:W-:Y:S02]  /*2eb40*/  MOV R0, R27 ;  /* 0x0000001b00007202 */ /* 0x000fe40000000f00 */
[----:B------:R-:W2:Y:S04]  /*2eb50*/  LDL.LU.64 R26, [R1+0x2f18] ;  /* 0x002f1800011a7983 */ /* 0x000ea80000300a00 */
[----:B0-----:R-:W2:Y:S02]  /*2eb60*/  LDL.LU.64 R24, [R1+0x2f10] ;  /* 0x002f100001187983 */ /* 0x001ea40000300a00 */
[C---:B--2---:R-:W-:Y:S11]  /*2eb70*/  HMMA.16816.F32 R24, R12.reuse, R20, R24 ;  /* 0x000000140c18723c */ /* 0x044ff60000001818 */
[----:B------:R-:W-:Y:S11]  /*2eb80*/  @!UPT UIADD3 URZ, URZ, URZ, URZ ;  /* 0x0000003f3f3ff290 */ /* 0x000ff6000fffe03f */
[----:B------:R-:W-:Y:S01]  /*2eb90*/  @!UPT UIADD3 URZ, URZ, URZ, URZ ;  /* 0x0000003f3f3ff290 */ /* 0x000fe2000fffe03f */
[----:B------:R-:W-:Y:S01]  /*2eba0*/  STL.64 [R1+0x40], R24 ;  /* 0x0000401801007387 */ /* 0x000fe20000100a00 */
[----:B------:R0:W-:Y:S03]  /*2ebb0*/  STL.64 [R1+0x48], R26 ;  /* 0x0000481a01007387 */ /* 0x0001e60000100a00 */
[----:B0-----:R-:W3:Y:S01]  /*2ebc0*/  LDL.LU.64 R26, [R1+0x2f08] ;  /* 0x002f0800011a7983 */ /* 0x001ee20000300a00 */
[----:B------:R-:W3:Y:S02]  /*2ebd0*/  LDL.LU.64 R24, [R1+0x2f00] ;  /* 0x002f000001187983 */ /* 0x000ee40000300a00 */
[C---:B---3--:R-:W-:Y:S11]  /*2ebe0*/  HMMA.16816.F32 R24, R12.reuse, R8, R24 ;  /* 0x000000080c18723c */ /* 0x048ff60000001818 */
[----:B------:R-:W-:Y:S11]  /*2ebf0*/  @!UPT UIADD3 URZ, URZ, URZ, URZ ;  /* 0x0000003f3f3ff290 */ /* 0x000ff6000fffe03f */
[----:B------:R-:W-:Y:S01]  /*2ec00*/  @!UPT UIADD3 URZ, URZ, URZ, URZ ;  /* 0x0000003f3f3ff290 */ /* 0x000fe2000fffe03f */
[----:B------:R0:W-:Y:S01]  /*2ec10*/  STL [R1+0x60], R24 ;  /* 0x0000601801007387 */ /* 0x0001e20000100800 */
[----:B------:R-:W-:Y:S02]  /*2ec20*/  MOV R28, R26 ;  /* 0x0000001a001c7202 */ /* 0x000fe40000000f00 */
[----:B------:R-:W-:Y:S02]  /*2ec30*/  MOV R3, R27 ;  /* 0x0000001b00037202 */ /* 0x000fe40000000f00 */
[----:B------:R-:W-:Y:S01]  /*2ec40*/  MOV R29, R25 ;  /* 0x00000019001d7202 */ /* 0x000fe20000000f00 */
[----:B------:R-:W2:Y:S04]  /*2ec50*/  LDL.LU.64 R26, [R1+0x2ef8] ;  /* 0x002ef800011a7983 */ /* 0x000ea80000300a00 */
[----:B0-----:R-:W2:Y:S02]  /*2ec60*/  LDL.LU.64 R24, [R1+0x2ef0] ;  /* 0x002ef00001187983 */ /* 0x001ea40000300a00 */
[----:B--2---:R-:W-:Y:S02]  /*2ec70*/  HMMA.16816.F32 R12, R12, R16, R24 ;  /* 0x000000100c0c723c */ /* 0x004fe40000001818 */
[----:B------:R-:W2:Y:S01]  /*2ec80*/  LDL.LU.64 R26, [R1+0x2ee8] ;  /* 0x002ee800011a7983 */ /* 0x000ea20000300a00 */
[----:B------:R-:W2:Y:S02]  /*2ec90*/  LDL.LU.64 R24, [R1+0x2ee0] ;  /* 0x002ee00001187983 */ /* 0x000ea40000300a00 */
[----:B------:R-:W2:Y:S02]  /*2eca0*/  LDL.LU.64 R18, [R1+0x2ed8] ;  /* 0x002ed80001127983 */ /* 0x000ea40000300a00 */
[----:B------:R-:W2:Y:S11]  /*2ecb0*/  LDL.LU.64 R16, [R1+0x2ed0] ;  /* 0x002ed00001107983 */ /* 0x000eb60000300a00 */
[----:B------:R-:W-:Y:S05]  /*2ecc0*/  @!UPT UIADD3 URZ, URZ, URZ, URZ ;  /* 0x0000003f3f3ff290 */ /* 0x000fea000fffe03f */
[----:B------:R-:W-:Y:S01]  /*2ecd0*/  STL.64 [R1+0x50], R12 ;  /* 0x0000500c01007387 */ /* 0x000fe20000100a00 */
[----:B------:R0:W-:Y:S03]  /*2ece0*/  STL.64 [R1+0x58], R14 ;  /* 0x0000580e01007387 */ /* 0x0001e60000100a00 */
[----:B0-----:R-:W2:Y:S02]  /*2ecf0*/  LDL.LU.64 R14, [R1+0x98] ;  /* 0x00009800010e7983 */ /* 0x001ea40000300a00 */
[C---:B--2---:R-:W-:Y:S11]  /*2ed00*/  HMMA.16816.F32 R24, R16.reuse, R14, R24 ;  /* 0x0000000e1018723c */ /* 0x044ff60000001818 */
[----:B------:R-:W-:Y:S11]  /*2ed10*/  @!UPT UIADD3 URZ, URZ, URZ, URZ ;  /* 0x0000003f3f3ff290 */ /* 0x000ff6000fffe03f */
[----:B------:R-:W-:Y:S01]  /*2ed20*/  @!UPT UIADD3 URZ, URZ, URZ, URZ ;  /* 0x0000003f3f3ff290 */ /* 0x000fe2000fffe03f */
[----:B------:R-:W-:Y:S01]  /*2ed30*/  STL.64 [R1+0xa0], R24 ;  /* 0x0000a01801007387 */ /* 0x000fe20000100a00 */
[----:B------:R0:W-:Y:S03]  /*2ed40*/  STL.64 [R1+0xa8], R26 ;  /* 0x0000a81a01007387 */ /* 0x0001e60000100a00 */
[----:B0-----:R-:W2:Y:S01]  /*2ed50*/  LDL.LU.64 R26, [R1+0x2ec8] ;  /* 0x002ec800011a7983 */ /* 0x001ea20000300a00 */
[----:B------:R-:W2:Y:S01]  /*2ed60*/  LDL.LU.64 R24, [R1+0x2ec0] ;  /* 0x002ec00001187983 */ /* 0x000ea20000300a00 */
[----:B------:R-:W-:Y:S02]  /*2ed70*/  MOV R13, R22 ;  /* 0x00000016000d7202 */ /* 0x000fe40000000f00 */
[----:B------:R-:W-:Y:S01]  /*2ed80*/  MOV R12, R23 ;  /* 0x00000017000c7202 */ /* 0x000fe20000000f00 */
[C---:B--2---:R-:W-:Y:S11]  /*2ed90*/  HMMA.16816.F32 R24, R16.reuse, R22, R24 ;  /* 0x000000161018723c */ /* 0x044ff60000001818 */
[----:B------:R-:W-:Y:S11]  /*2eda0*/  @!UPT UIADD3 URZ, URZ, URZ, URZ ;  /* 0x0000003f3f3ff290 */ /* 0x000ff6000fffe03f */
[----:B------:R-:W-:Y:S01]  /*2edb0*/  @!UPT UIADD3 URZ, URZ, URZ, URZ ;  /* 0x0000003f3f3ff290 */ /* 0x000fe2000fffe03f */
[----:B------:R-:W-:Y:S01]  /*2edc0*/  STL.64 [R1+0xd0], R24 ;  /* 0x0000d01801007387 */ /* 0x000fe20000100a00 */
[----:B------:R0:W-:Y:S02]  /*2edd0*/  STL.64 [R1+0xd8], R26 ;  /* 0x0000d81a01007387 */ /* 0x0001e40000100a00 */
[----:B------:R-:W2:Y:S02]  /*2ede0*/  LDL.LU.64 R22, [R1+0x2eb8] ;  /* 0x002eb80001167983 */ /* 0x000ea40000300a00 */
[----:B------:R-:W2:Y:S02]  /*2edf0*/  LDL.LU.64 R20, [R1+0x2eb0] ;  /* 0x002eb00001147983 */ /* 0x000ea40000300a00 */
[----:B------:R-:W-:Y:S01]  /*2ee00*/  IMAD.MOV.U32 R6, RZ, RZ, R14 ;  /* 0x000000ffff067224 */ /* 0x000fe200078e000e */
[----:B------:R-:W-:Y:S01]  /*2ee10*/  MOV R7, R15 ;  /* 0x0000000f00077202 */ /* 0x000fe20000000f00 */
[----:B----4-:R-:W-:Y:S02]  /*2ee20*/  MOV R15, R10 ;  /* 0x0000000a000f7202 */ /* 0x010fe40000000f00 */
[----:B------:R-:W-:Y:S01]  /*2ee30*/  IMAD.MOV.U32 R14, RZ, RZ, R11 ;  /* 0x000000ffff0e7224 */ /* 0x000fe200078e000b */
[----:B0-----:R-:W3:Y:S04]  /*2ee40*/  LDL R26, [R1+0x464] ;  /* 0x00046400011a7983 */ /* 0x001ee80000100800 */
[----:B------:R-:W4:Y:S01]  /*2ee50*/  LDL R27, [R1+0x460] ;  /* 0x00046000011b7983 */ /* 0x000f220000100800 */
[----:B--2---:R-:W-:Y:S11]  /*2ee60*/  HMMA.16816.F32 R20, R16, R10, R20 ;  /* 0x0000000a1014723c */ /* 0x004ff60000001814 */
[----:B------:R-:W-:Y:S11]  /*2ee70*/  @!UPT UIADD3 URZ, URZ, URZ, URZ ;  /* 0x0000003f3f3ff290 */ /* 0x000ff6000fffe03f */
[----:B------:R-:W-:Y:S01]  /*2ee80*/  @!UPT UIADD3 URZ, URZ, URZ, URZ ;  /* 0x0000003f3f3ff290 */ /* 0x000fe2000fffe03f */
[----:B------:R-:W-:Y:S01]  /*2ee90*/  STL.64 [R1+0xc0], R20 ;  /* 0x0000c01401007387 */ /* 0x000fe20000100a00 */
[----:B------:R0:W-:Y:S02]  /*2eea0*/  STL.64 [R1+0xc8], R22 ;  /* 0x0000c81601007387 */ /* 0x0001e40000100a00 */
[----:B------:R-:W2:Y:S02]  /*2eeb0*/  LDL.LU.64 R10, [R1+0x2ea8] ;  /* 0x002ea800010a7983 */ /* 0x000ea40000300a00 */
[----:B------:R-:W2:Y:S01]  /*2eec0*/  LDL.LU.64 R8, [R1+0x2ea0] ;  /* 0x002ea00001087983 */ /* 0x000ea20000300a00 */
[----:B0-----:R-:W2:Y:S01]  /*2eed0*/  LDL.LU.64 R22, [R1+0xf8] ;  /* 0x0000f80001167983 */ /* 0x001ea20000300a00 */
[----:B------:R-:W-:Y:S02]  /*2eee0*/  STL.64 [R1+0x2e90], R14 ;  /* 0x002e900e01007387 */ /* 0x000fe40000100a00 */
[----:B------:R0:W-:Y:S02]  /*2eef0*/  STL.64 [R1+0x2e88], R12 ;  /* 0x002e880c01007387 */ /* 0x0001e40000100a00 */
[----:B0-----:R-:W3:Y:S01]  /*2ef00*/  LDL.LU R12, [R1] ;  /* 0x00000000010c7983 */ /* 0x001ee20000300800 */
[----:B------:R-:W3:Y:S01]  /*2ef10*/  LDL.LU R13, [R1+0x4] ;  /* 0x00000400010d7983 */ /* 0x000ee20000300800 */
[----:B------:R-:W-:-:S02]  /*2ef20*/  MOV R14, R2 ;  /* 0x00000002000e7202 */ /* 0x000fc40000000f00 */
[----:B------:R-:W-:Y:S01]  /*2ef30*/  MOV R15, R0 ;  /* 0x00000000000f7202 */ /* 0x000fe20000000f00 */
[----:B--2---:R-:W-:Y:S07]  /*2ef40*/  HMMA.16816.F32 R8, R16, R22, R8 ;  /* 0x000000161008723c */ /* 0x004fee0000001808 */
[----:B------:R-:W-:Y:S01]  /*2ef50*/  IMAD.MOV.U32 R18, RZ, RZ, R6 ;  /* 0x000000ffff127224 */ /* 0x000fe200078e0006 */
[----:B------:R-:W-:Y:S11]  /*2ef60*/  MOV R19, R7 ;  /* 0x0000000700137202 */ /* 0x000ff60000000f00 */
[----:B------:R-:W-:Y:S04]  /*2ef70*/  @!UPT UIADD3 URZ, URZ, URZ, URZ ;  /* 0x0000003f3f3ff290 */ /* 0x000fe8000fffe03f */
[----:B------:R-:W-:Y:S01]  /*2ef80*/  STL.64 [R1+0x80], R8 ;  /* 0x0000800801007387 */ /* 0x000fe20000100a00 */
[----:B------:R-:W-:Y:S02]  /*2ef90*/  STL.64 [R1+0x88], R10 ;  /* 0x0000880a01007387 */ /* 0x000fe40000100a00 */
[----:B------:R-:W2:Y:S02]  /*2efa0*/  LDL.LU R6, [R1+0x2e9c] ;  /* 0x002e9c0001067983 */ /* 0x000ea40000300800 */
[----:B------:R-:W2:Y:S01]  /*2efb0*/  LDL.LU R7, [R1+0x2e98] ;  /* 0x002e980001077983 */ /* 0x000ea20000300800 */
[----:B---3--:R-:W0:Y:S01]  /*2efc0*/  LDSM.16.MT88.4 R8, [R26+0x27000] ;  /* 0x027000001a08783b */ /* 0x008e220000004200 */
[----:B------:R-:W-:Y:S02]  /*2efd0*/  MOV R2, R22 ;  /* 0x0000001600027202 */ /* 0x000fe40000000f00 */
[----:B------:R-:W-:Y:S02]  /*2efe0*/  MOV R0, R23 ;  /* 0x0000001700007202 */ /* 0x000fe40000000f00 */
[----:B----4-:R-:W1:Y:S04]  /*2eff0*/  LDSM.16.M88.4 R20, [R27+0x380] ;  /* 0x000380001b14783b */ /* 0x010e680000000200 */
[----:B0-----:R0:W-:Y:S04]  /*2f000*/  STL [R1+0x2e40], R11 ;  /* 0x002e400b01007387 */ /* 0x0011e80000100800 */
[----:B0-----:R-:W3:Y:S01]  /*2f010*/  LDL R11, [R1+0x1a84] ;  /* 0x001a8400010b7983 */ /* 0x001ee20000100800 */
[----:B------:R0:W-:Y:S02]  /*2f020*/  STL [R1+0x2e80], R27 ;  /* 0x002e801b01007387 */ /* 0x0001e40000100800 */
[----:B------:R-:W4:Y:S02]  /*2f030*/  LDL.LU R24, [R1+0x40] ;  /* 0x0000400001187983 */ /* 0x000f240000300800 */
[----:B------:R-:W4:Y:S01]  /*2f040*/  LDL.LU R25, [R1+0x44] ;  /* 0x0000440001197983 */ /* 0x000f220000300800 */
[----:B------:R-:W4:Y:S04]  /*2f050*/  LDL.LU R26, [R1+0x48] ;  /* 0x00004800011a7983 */ /* 0x000f280000300800 */
[----:B0-----:R-:W4:Y:S01]  /*2f060*/  LDL.LU R27, [R1+0x4c] ;  /* 0x00004c00011b7983 */ /* 0x001f220000300800 */
[----:B-1----:R-:W-:Y:S02]  /*2f070*/  STL [R1+0x2d94], R22 ;  /* 0x002d941601007387 */ /* 0x002fe40000100800 */
[----:B------:R0:W-:Y:S02]  /*2f080*/  STL [R1+0x2d90], R23 ;  /* 0x002d901701007387 */ /* 0x0001e40000100800 */
[----:B0-----:R-:W3:Y:S01]  /*2f090*/  LDL R23, [R1+0x464] ;  /* 0x0004640001177983 */ /* 0x001ee20000100800 */
[----:B--2---:R-:W-:Y:S03]  /*2f0a0*/  HMMA.16816.F32 R16, R4, R18, R12 ;  /* 0x000000120410723c */ /* 0x004fe6000000180c */
[----:B------:R-:W2:Y:S01]  /*2f0b0*/  LDL.LU.64 R14, [R1+0x2e90] ;  /* 0x002e9000010e7983 */ /* 0x000ea20000300a00 */
[----:B------:R-:W4:Y:S11]  /*2f0c0*/  LDL.LU.64 R12, [R1+0x2e88] ;  /* 0x002e8800010c7983 */ /* 0x000f360000300a00 */
[----:B------:R-:W-:Y:S08]  /*2f0d0*/  @!UPT UIADD3 URZ, URZ, URZ, URZ ;  /* 0x0000003f3f3ff290 */ /* 0x000ff0000fffe03f */
[----:B------:R-:W-:Y:S01]  /*2f0e0*/  STL.64 [R1+0x30], R16 ;  /* 0x0000301001007387 */ /* 0x000fe20000100a00 */
[----:B------:R-:W-:Y:S01]  /*2f0f0*/  MOV R22, R19 ;  /* 0x0000001300167202 */ /* 0x000fe20000000f00 */
[----:B------:R2:W-:Y:S04]  /*2f100*/  STL [R1+0x38], R18 ;  /* 0x0000381201007387 */ /* 0x0005e80000100800 */
[----:B---3--:R-:W-:Y:S01]  /*2f110*/  STL.64 [R1+0x2e70], R22 ;  /* 0x002e701601007387 */ /* 0x008fe20000100a00 */
[----:B------:R0:W-:Y:S01]  /*2f120*/  STL.64 [R1+0x2e68], R20 ;  /* 0x002e681401007387 */ /* 0x0001e20000100a00 */
[----:B--2---:R-:W-:Y:S02]  /*2f130*/  MOV R18, R15 ;  /* 0x0000000f00127202 */ /* 0x004fe40000000f00 */
[----:B------:R-:W-:-:S05]  /*2f140*/  MOV R19, R14 ;  /* 0x0000000e00137202 */ /* 0x000fca0000000f00 */
[----:B------:R4:W-:Y:S01]  /*2f150*/  STL.64 [R1+0x2e78], R18 ;  /* 0x002e781201007387 */ /* 0x0009e20000100a00 */
[----:B0-----:R-:W2:Y:S02]  /*2f160*/  LDL.LU R20, [R1+0x60] ;  /* 0x0000600001147983 */ /* 0x001ea40000300800 */
[----:B----4-:R-:W-:Y:S01]  /*2f170*/  IMAD.MOV.U32 R18, RZ, RZ, R13 ;  /* 0x000000ffff127224 */ /* 0x010fe200078e000d */
[----:B------:R-:W-:Y:S02]  /*2f180*/  MOV R19, R12 ;  /* 0x0000000c00137202 */ /* 0x000fe40000000f00 */
[----:B------:R-:W0:Y:S04]  /*2f190*/  LDSM.16.MT88.4 R12, [R11+0x27000] ;  /* 0x027000000b0c783b */ /* 0x000e280000004200 */
[----:B------:R1:W-:Y:S01]  /*2f1a0*/  STL.64 [R1+0x2e50], R10 ;  /* 0x002e500a01007387 */ /* 0x0003e20000100a00 */
[----:B------:R-:W-:Y:S01]  /*2f1b0*/  STL.64 [R1+0x2e48], R8 ;  /* 0x002e480801007387 */ /* 0x000fe20000100a00 */
[----:B------:R-:W-:Y:S02]  /*2f1c0*/  HMMA.16816.F32 R16, R4, R18, R24 ;  /* 0x000000120410723c */ /* 0x000fe40000001818 */
[----:B0-----:R-:W-:Y:S01]  /*2f1d0*/  STL [R1+0x2e3c], R14 ;  /* 0x002e3c0e01007387 */ /* 0x001fe20000100800 */
[----:B------:R-:W-:Y:S02]  /*2f1e0*/  STL [R1+0x2e38], R15 ;  /* 0x002e380f01007387 */ /* 0x000fe40000100800 */
[----:B------:R-:W3:Y:S01]  /*2f1f0*/  LDL.LU R27, [R1+0x2e80] ;  /* 0x002e8000011b7983 */ /* 0x000ee20000300800 */
[----:B------:R-:W-:-:S02]  /*2f200*/  MOV R22, R28 ;  /* 0x0000001c00167202 */ /* 0x000fc40000000f00 */
[----:B------:R-:W-:Y:S01]  /*2f210*/  MOV R23, R3 ;  /* 0x0000000300177202 */ /* 0x000fe20000000f00 */
[----:B-1----:R-:W-:Y:S01]  /*2f220*/  IMAD.MOV.U32 R10, RZ, RZ, R2 ;  /* 0x000000ffff0a7224 */ /* 0x002fe200078e0002 */
[----:B------:R-:W-:Y:S11]  /*2f230*/  MOV R11, R0 ;  /* 0x00000000000b7202 */ /* 0x000ff60000000f00 */
[----:B------:R-:W-:Y:S03]  /*2f240*/  @!UPT UIADD3 URZ, URZ, URZ, URZ ;  /* 0x0000003f3f3ff290 */ /* 0x000fe6000fffe03f */
[----:B------:R-:W-:Y:S02]  /*2f250*/  MOV R28, R16 ;  /* 0x00000010001c7202 */ /* 0x000fe40000000f00 */
[----:B------:R-:W-:Y:S02]  /*2f260*/  MOV R3, R17 ;  /* 0x0000001100037202 */ /* 0x000fe40000000f00 */
[----:B------:R-:W-:Y:S01]  /*2f270*/  MOV R2, R18 ;  /* 0x0000001200027202 */ /* 0x000fe20000000f00 */
[----:B------:R-:W-:Y:S01]  /*2f280*/  IMAD.MOV.U32 R0, RZ, RZ, R19 ;  /* 0x000000ffff007224 */ /* 0x000fe200078e0013 */
[----:B------:R-:W-:-:S04]  /*2f290*/  MOV R21, R29 ;  /* 0x0000001d00157202 */ /* 0x000fc80000000f00 */
[----:B------:R-:W-:Y:S01]  /*2f2a0*/  STL [R1+0x2e24], R0 ;  /* 0x002e240001007387 */ /* 0x000fe20000100800 */
[----:B------:R-:W-:Y:S02]  /*2f2b0*/  STL [R1+0x2e20], R2 ;  /* 0x002e200201007387 */ /* 0x000fe40000100800 */
[----:B------:R-:W-:Y:S02]  /*2f2c0*/  STL [R1+0x2e1c], R28 ;  /* 0x002e1c1c01007387 */ /* 0x000fe40000100800 */
[----:B------:R-:W-:Y:S01]  /*2f2d0*/  STL [R1+0x2e18], R3 ;  /* 0x002e180301007387 */ /* 0x000fe20000100800 */
[----:B---3--:R-:W0:Y:S04]  /*2f2e0*/  LDSM.16.M88.4 R16, [R27+0x8380] ;  /* 0x008380001b10783b */ /* 0x008e280000000200 */
[----:B0-----:R-:W-:Y:S01]  /*2f2f0*/  STL [R1+0x20], R16 ;  /* 0x0000201001007387 */ /* 0x001fe20000100800 */
[----:B------:R-:W-:Y:S01]  /*2f300*/  STL.64 [R1+0x28], R18 ;  /* 0x0000281201007387 */ /* 0x000fe20000100a00 */
[----:B------:R-:W-:-:S02]  /*2f310*/  MOV R29, R17 ;  /* 0x00000011001d7202 */ /* 0x000fc40000000f00 */
[----:B------:R-:W0:Y:S02]  /*2f320*/  LDSM.16.M88.4 R16, [R27+0x10380] ;  /* 0x010380001b10783b */ /* 0x000e240000000200 */
[----:B------:R-:W1:Y:S02]  /*2f330*/  LDSM.16.M88.4 R24, [R27+0x18380] ;  /* 0x018380001b18783b */ /* 0x000e640000000200 */
[----:B0-----:R0:W-:Y:S04]  /*2f340*/  STL.64 [R1+0x8], R18 ;  /* 0x0000081201007387 */ /* 0x0011e80000100a00 */
[----:B0-----:R-:W2:Y:S01]  /*2f350*/  LDL.LU.64 R18, [R1+0x2e78] ;  /* 0x002e780001127983 */ /* 0x001ea20000300a00 */
[----:B------:R-:W-:Y:S02]  /*2f360*/  MOV R14, R16 ;  /* 0x00000010000e7202 */ /* 0x000fe40000000f00 */
[----:B------:R-:W-:-:S05]  /*2f370*/  MOV R15, R17 ;  /* 0x00000011000f7202 */ /* 0x000fca0000000f00 */
[----:B------:R-:W-:Y:S01]  /*2f380*/  STL.64 [R1+0x2e60], R14 ;  /* 0x002e600e01007387 */ /* 0x000fe20000100a00 */
[----:B------:R0:W-:Y:S03]  /*2f390*/  STL.64 [R1+0x2e58], R12 ;  /* 0x002e580c01007387 */ /* 0x0001e60000100a00 */
[----:B0-----:R-:W3:Y:S01]  /*2f3a0*/  LDL.LU R12, [R1+0x50] ;  /* 0x00005000010c7983 */ /* 0x001ee20000300800 */
[----:B------:R-:W3:Y:S02]  /*2f3b0*/  LDL.LU R13, [R1+0x54] ;  /* 0x00005400010d7983 */ /* 0x000ee40000300800 */
[----:B------:R-:W3:Y:S02]  /*2f3c0*/  LDL.LU R14, [R1+0x58] ;  /* 0x00005800010e7983 */ /* 0x000ee40000300800 */
[----:B------:R-:W3:Y:S01]  /*2f3d0*/  LDL.LU R15, [R1+0x5c] ;  /* 0x00005c00010f7983 */ /* 0x000ee20000300800 */
[----:B-1----:R-:W-:Y:S01]  /*2f3e0*/  STL [R1+0x2dec], R26 ;  /* 0x002dec1a01007387 */ /* 0x002fe20000100800 */
[----:B------:R-:W-:Y:S01]  /*2f3f0*/  STL [R1+0x2de8], R27 ;  /* 0x002de81b01007387 */ /* 0x000fe20000100800 */
[C---:B--2---:R-:W-:Y:S02]  /*2f400*/  HMMA.16816.F32 R16, R4.reuse, R18, R20 ;  /* 0x000000120410723c */ /* 0x044fe40000001814 */
[----:B------:R-:W2:Y:S01]  /*2f410*/  LDL.LU.64 R22, [R1+0x2e70] ;  /* 0x002e700001167983 */ /* 0x000ea20000300a00 */
[----:B------:R-:W4:Y:S11]  /*2f420*/  LDL.LU.64 R20, [R1+0x2e68] ;  /* 0x002e680001147983 */ /* 0x000f360000300a00 */
[----:B------:R-:W-:Y:S10]  /*2f430*/  @!UPT UIADD3 URZ, URZ, URZ, URZ ;  /* 0x0000003f3f3ff290 */ /* 0x000ff4000fffe03f */
[----:B------:R-:W-:Y:S01]  /*2f440*/  MOV R0, R16 ;  /* 0x0000001000007202 */ /* 0x000fe20000000f00 */
[----:B------:R-:W-:Y:S01]  /*2f450*/  IMAD.MOV.U32 R2, RZ, RZ, R17 ;  /* 0x000000ffff027224 */ /* 0x000fe200078e0011 */
[----:B------:R-:W-:Y:S02]  /*2f460*/  MOV R28, R18 ;  /* 0x00000012001c7202 */ /* 0x000fe40000000f00 */
[----:B------:R-:W-:Y:S01]  /*2f470*/  MOV R3, R19 ;  /* 0x0000001300037202 */ /* 0x000fe20000000f00 */
[----:B---3--:R-:W-:Y:S01]  /*2f480*/  HMMA.16816.F32 R4, R4, R10, R12 ;  /* 0x0000000a0404723c */ /* 0x008fe2000000180c */
[----:B--2---:R-:W0:Y:S04]  /*2f490*/  LDSM.16.MT88.4 R16, [R23+0x27400] ;  /* 0x027400001710783b */ /* 0x004e280000004200 */
[----:B0-----:R-:W-:Y:S01]  /*2f4a0*/  STL [R1+0x2da0], R17 ;  /* 0x002da01101007387 */ /* 0x001fe20000100800 */
[----:B------:R-:W-:Y:S02]  /*2f4b0*/  STL [R1+0x2d9c], R18 ;  /* 0x002d9c1201007387 */ /* 0x000fe40000100800 */
[----:B------:R-:W-:Y:S02]  /*2f4c0*/  STL [R1+0x2d98], R19 ;  /* 0x002d981301007387 */ /* 0x000fe40000100800 */
[----:B------:R-:W2:Y:S01]  /*2f4d0*/  LDL.LU.64 R14, [R1+0x2e60] ;  /* 0x002e6000010e7983 */ /* 0x000ea20000300a00 */
[----:B------:R-:W3:Y:S01]  /*2f4e0*/  LDL.LU.64 R12, [R1+0x2e58] ;  /* 0x002e5800010c7983 */ /* 0x000ee20000300a00 */
[----:B------:R-:W2:Y:S11]  /*2f4f0*/  LDL.LU.64 R10, [R1+0x2e50] ;  /* 0x002e5000010a7983 */ /* 0x000eb60000300a00 */
[----:B------:R-:W-:Y:S01]  /*2f500*/  @!UPT UIADD3 URZ, URZ, URZ, URZ ;  /* 0x0000003f3f3ff290 */ /* 0x000fe2000fffe03f */
[----:B------:R-:W-:Y:S02]  /*2f510*/  MOV R26, R6 ;  /* 0x00000006001a7202 */ /* 0x000fe40000000f00 */
[----:B------:R-:W-:Y:S01]  /*2f520*/  MOV R27, R7 ;  /* 0x00000007001b7202 */ /* 0x000fe20000000f00 */
[----:B------:R-:W4:Y:S01]  /*2f530*/  LDL.LU.64 R8, [R1+0x2e48] ;  /* 0x002e480001087983 */ /* 0x000f220000300a00 */
[----:B------:R-:W-:Y:S03]  /*2f540*/  STL.64 [R1+0x10], R4 ;  /* 0x0000100401007387 */ /* 0x000fe60000100a00 */
[----:B------:R-:W-:Y:S01]  /*2f550*/  STL.64 [R1+0x2e08], R26 ;  /* 0x002e081a01007387 */ /* 0x000fe20000100a00 */
[----:B------:R0:W-:Y:S03]  /*2f560*/  STL.64 [R1+0x2e00], R24 ;  /* 0x002e001801007387 */ /* 0x0001e60000100a00 */
[----:B0-----:R-:W4:Y:S01]  /*2f570*/  LDL.LU R24, [R1+0xa0] ;  /* 0x0000a00001187983 */ /* 0x001f220000300800 */
[----:B------:R-:W4:Y:S02]  /*2f580*/  LDL.LU R25, [R1+0xa4] ;  /* 0x0000a40001197983 */ /* 0x000f240000300800 */
[----:B------:R-:W4:Y:S02]  /*2f590*/  LDL.LU R26, [R1+0xa8] ;  /* 0x0000a800011a7983 */ /* 0x000f240000300800 */
[----:B------:R-:W4:Y:S01]  /*2f5a0*/  LDL.LU R27, [R1+0xac] ;  /* 0x0000ac00011b7983 */ /* 0x000f220000300800 */
[----:B--2---:R0:W1:Y:S04]  /*2f5b0*/  LDSM.16.MT88.4 R4, [R11+0x27400] ;  /* 0x027400000b04783b */ /* 0x0040680000004200 */
[----:B0-----:R-:W4:Y:S04]  /*2f5c0*/  LDL.LU R11, [R1+0x2e40] ;  /* 0x002e4000010b7983 */ /* 0x001f280000300800 */
[----:B-1----:R0:W-:Y:S01]  /*2f5d0*/  STL [R1+0x2d8c], R4 ;  /* 0x002d8c0401007387 */ /* 0x0021e20000100800 */
[----:B------:R1:W-:Y:S02]  /*2f5e0*/  STL [R1+0x2d88], R5 ;  /* 0x002d880501007387 */ /* 0x0003e40000100800 */
[----:B------:R2:W-:Y:S02]  /*2f5f0*/  STL [R1+0x2d84], R6 ;  /* 0x002d840601007387 */ /* 0x0005e40000100800 */
[----:B------:R-:W-:Y:S01]  /*2f600*/  STL [R1+0x2d80], R7 ;  /* 0x002d800701007387 */ /* 0x000fe20000100800 */
[----:B0-----:R-:W3:Y:S01]  /*2f610*/  LDL.LU R4, [R1+0x30] ;  /* 0x0000300001047983 */ /* 0x001ee20000300800 */
[----:B-1----:R-:W3:Y:S02]  /*2f620*/  LDL.LU R5, [R1+0x34] ;  /* 0x0000340001057983 */ /* 0x002ee40000300800 */
[----:B--2---:R-:W3:Y:S01]  /*2f630*/  LDL.LU R6, [R1+0x38] ;  /* 0x0000380001067983 */ /* 0x004ee20000300800 */
[----:B----4-:R-:W-:Y:S01]  /*2f640*/  HMMA.16816.F32 R24, R8, R20, R24 ;  /* 0x000000140818723c */ /* 0x010fe20000001818 */
[----:B------:R-:W-:Y:S01]  /*2f650*/  STL.64 [R1+0x2e30], R10 ;  /* 0x002e300a01007387 */ /* 0x000fe20000100a00 */
[----:B------:R-:W-:Y:S11]  /*2f660*/  STL.64 [R1+0x2e28], R8 ;  /* 0x002e280801007387 */ /* 0x000ff60000100a00 */
[----:B------:R-:W-:Y:S11]  /*2f670*/  @!UPT UIADD3 URZ, URZ, URZ, URZ ;  /* 0x0000003f3f3ff290 */ /* 0x000ff6000fffe03f */
[----:B------:R-:W-:Y:S02]  /*2f680*/  MOV R18, R25 ;  /* 0x0000001900127202 */ /* 0x000fe40000000f00 */
[----:B------:R-:W-:Y:S02]  /*2f690*/  MOV R19, R26 ;  /* 0x0000001a00137202 */ /* 0x000fe40000000f00 */
[----:B------:R-:W-:-:S03]  /*2f6a0*/  MOV R17, R24 ;  /* 0x0000001800117202 */ /* 0x000fc60000000f00 */
[----:B------:R-:W-:Y:S02]  /*2f6b0*/  STL.64 [R1+0x2db0], R18 ;  /* 0x002db01201007387 */ /* 0x000fe40000100a00 */
[----:B------:R0:W-:Y:S02]  /*2f6c0*/  STL.64 [R1+0x2da8], R16 ;  /* 0x002da81001007387 */ /* 0x0001e40000100a00 */
[----:B0-----:R-:W-:Y:S01]  /*2f6d0*/  IMAD.MOV.U32 R16, RZ, RZ, R14 ;  /* 0x000000ffff107224 */ /* 0x001fe200078e000e */
[----:B------:R-:W-:Y:S01]  /*2f6e0*/  MOV R17, R15 ;  /* 0x0000000f00117202 */ /* 0x000fe20000000f00 */
[----:B------:R-:W3:Y:S01]  /*2f6f0*/  LDL.LU R14, [R1+0x2e3c] ;  /* 0x002e3c00010e7983 */ /* 0x000ee20000300800 */
[----:B------:R-:W3:Y:S02]  /*2f700*/  LDL.LU R15, [R1+0x2e38] ;  /* 0x002e3800010f7983 */ /* 0x000ee40000300800 */
[----:B------:R-:W-:Y:S01]  /*2f710*/  IMAD.MOV.U32 R7, RZ, RZ, R22 ;  /* 0x000000ffff077224 */ /* 0x000fe200078e0016 */
[----:B------:R0:W-:Y:S01]  /*2f720*/  STL.64 [R1+0x2e10], R16 ;  /* 0x002e101001007387 */ /* 0x0001e20000100a00 */
[----:B------:R-:W-:-:S03]  /*2f730*/  MOV R22, R27 ;  /* 0x0000001b00167202 */ /* 0x000fc60000000f00 */
[----:B0-----:R-:W2:Y:S01]  /*2f740*/  LDL.LU R16, [R1+0xd0] ;  /* 0x0000d00001107983 */ /* 0x001ea20000300800 */
[----:B------:R-:W2:Y:S02]  /*2f750*/  LDL.LU R17, [R1+0xd4] ;  /* 0x0000d40001117983 */ /* 0x000ea40000300800 */
[----:B------:R-:W2:Y:S02]  /*2f760*/  LDL.LU R18, [R1+0xd8] ;  /* 0x0000d80001127983 */ /* 0x000ea40000300800 */
[----:B------:R-:W2:Y:S01]  /*2f770*/  LDL.LU R19, [R1+0xdc] ;  /* 0x0000dc0001137983 */ /* 0x000ea20000300800 */
[----:B------:R-:W4:Y:S01]  /*2f780*/  LDL.LU R24, [R1+0xc0] ;  /* 0x0000c00001187983 */ /* 0x000f220000300800 */
[----:B------:R-:W4:Y:S02]  /*2f790*/  LDL.LU R25, [R1+0xc4] ;  /* 0x0000c40001197983 */ /* 0x000f240000300800 */
[----:B------:R-:W4:Y:S02]  /*2f7a0*/  LDL.LU R26, [R1+0xc8] ;  /* 0x0000c800011a7983 */ /* 0x000f240000300800 */
[----:B------:R-:W4:Y:S01]  /*2f7b0*/  LDL.LU R27, [R1+0xcc] ;  /* 0x0000cc00011b7983 */ /* 0x000f220000300800 */
[----:B---3--:R-:W-:Y:S11]  /*2f7c0*/  HMMA.16816.F32 R8, R12, R20, R4 ;  /* 0x000000140c08723c */ /* 0x008ff60000001804 */
[----:B------:R-:W-:Y:S11]  /*2f7d0*/  @!UPT UIADD3 URZ, URZ, URZ, URZ ;  /* 0x0000003f3f3ff290 */ /* 0x000ff6000fffe03f */
[----:B------:R-:W-:Y:S02]  /*2f7e0*/  @!UPT UIADD3 URZ, URZ, URZ, URZ ;  /* 0x0000003f3f3ff290 */ /* 0x000fe4000fffe03f */
[----:B------:R-:W-:Y:S01]  /*2f7f0*/  MOV R6, R10 ;  /* 0x0000000a00067202 */ /* 0x000fe20000000f00 */
[----:B------:R-:W-:Y:S01]  /*2f800*/  IMAD.MOV.U32 R7, RZ, RZ, R11 ;  /* 0x000000ffff077224 */ /* 0x000fe200078e000b */
[----:B------:R-:W-:Y:S02]  /*2f810*/  MOV R4, R8 ;  /* 0x0000000800047202 */ /* 0x000fe40000000f00 */
[----:B------:R-:W-:Y:S01]  /*2f820*/  MOV R5, R9 ;  /* 0x0000000900057202 */ /* 0x000fe20000000f00 */
[----:B------:R-:W2:Y:S01]  /*2f830*/  LDL.LU.64 R10, [R1+0x2e30] ;  /* 0x002e3000010a7983 */ /* 0x000ea20000300a00 */
[----:B------:R-:W2:Y:S02]  /*2f840*/  LDL.LU.64 R8, [R1+0x2e28] ;  /* 0x002e280001087983 */ /* 0x000ea40000300a00 */
[----:B------:R-:W-:Y:S02]  /*2f850*/  STL.64 [R1+0x2df8], R14 ;  /* 0x002df80e01007387 */ /* 0x000fe40000100a00 */
[----:B------:R0:W-:Y:S02]  /*2f860*/  STL.64 [R1+0x2df0], R12 ;  /* 0x002df00c01007387 */ /* 0x0001e40000100a00 */
[----:B0-----:R-:W3:Y:S01]  /*2f870*/  LDL.LU R12, [R1+0x80] ;  /* 0x00008000010c7983 */ /* 0x001ee20000300800 */
[----:B------:R-:W3:Y:S02]  /*2f880*/  LDL.LU R13, [R1+0x84] ;  /* 0x00008400010d7983 */ /* 0x000ee40000300800 */
[----:B------:R-:W3:Y:S02]  /*2f890*/  LDL.LU R14, [R1+0x88] ;  /* 0x00008800010e7983 */ /* 0x000ee40000300800 */
[----:B------:R-:W3:Y:S01]  /*2f8a0*/  LDL.LU R15, [R1+0x8c] ;  /* 0x00008c00010f7983 */ /* 0x000ee20000300800 */
[----:B------:R0:W-:Y:S01]  /*2f8b0*/  STL.64 [R1+0x2dc0], R6 ;  /* 0x002dc00601007387 */ /* 0x0001e20000100a00 */
[----:B------:R1:W-:Y:S01]  /*2f8c0*/  STL.64 [R1+0x2db8], R4 ;  /* 0x002db80401007387 */ /* 0x0003e20000100a00 */
[----:B0-----:R-:W-:-:S02]  /*2f8d0*/  MOV R6, R28 ;  /* 0x0000001c00067202 */ /* 0x001fc40000000f00 */
[----:B-1----:R-:W-:Y:S02]  /*2f8e0*/  MOV R4, R0 ;  /* 0x0000000000047202 */ /* 0x002fe40000000f00 */
[----:B------:R-:W-:Y:S01]  /*2f8f0*/  MOV R7, R3 ;  /* 0x0000000300077202 */ /* 0x000fe20000000f00 */
[----:B------:R-:W2:Y:S01]  /*2f900*/  LDL.LU R0, [R1+0x2e24] ;  /* 0x002e240001007983 */ /* 0x000ea20000300800 */
[----:B------:R-:W-:Y:S02]  /*2f910*/  MOV R5, R2 ;  /* 0x0000000200057202 */ /* 0x000fe40000000f00 */
[----:B------:R-:W2:Y:S02]  /*2f920*/  LDL.LU R2, [R1+0x2e20] ;  /* 0x002e200001027983 */ /* 0x000ea40000300800 */
[----:B------:R-:W2:Y:S01]  /*2f930*/  LDL.LU R28, [R1+0x2e1c] ;  /* 0x002e1c00011c7983 */ /* 0x000ea20000300800 */
[----:B------:R-:W2:Y:S01]  /*2f940*/  LDL.LU R3, [R1+0x2e18] ;  /* 0x002e180001037983 */ /* 0x000ea20000300800 */
[----:B------:R-:W-:Y:S02]  /*2f950*/  STL.64 [R1+0x2dd0], R6 ;  /* 0x002dd00601007387 */ /* 0x000fe40000100a00 */
[----:B------:R0:W-:Y:S02]  /*2f960*/  STL.64 [R1+0x2dc8], R4 ;  /* 0x002dc80401007387 */ /* 0x0001e40000100a00 */
[----:B0-----:R-:W2:Y:S01]  /*2f970*/  LDL.LU R4, [R1+0x20] ;  /* 0x0000200001047983 */ /* 0x001ea20000300800 */
[----:B------:R-:W3:Y:S02]  /*2f980*/  LDL R20, [R1+0x1a80] ;  /* 0x001a800001147983 */ /* 0x000ee40000100800 */
[----:B------:R-:W3:Y:S02]  /*2f990*/  LDL R21, [R1+0x1a84] ;  /* 0x001a840001157983 */ /* 0x000ee40000100800 */
[----:B------:R-:W-:Y:S01]  /*2f9a0*/  IMAD.MOV.U32 R5, RZ, RZ, R29 ;  /* 0x000000ffff057224 */ /* 0x000fe200078e001d */
[----:B------:R-:W-:Y:S06]  /*2f9b0*/  STL.64 [R1+0x2de0], R22 ;  /* 0x002de01601007387 */ /* 0x000fec0000100a00 */
[C---:B--2---:R-:W-:Y:S01]  /*2f9c0*/  HMMA.16816.F32 R16, R8.reuse, R4, R16 ;  /* 0x000000040810723c */ /* 0x044fe20000001810 */
[----:B---3--:R-:W-:Y:S11]  /*2f9d0*/  STL.64 [R1+0x2dd8], R20 ;  /* 0x002dd81401007387 */ /* 0x008ff60000100a00 */
[----:B------:R-:W-:Y:S11]  /*2f9e0*/  @!UPT UIADD3 URZ, URZ, URZ, URZ ;  /* 0x0000003f3f3ff290 */ /* 0x000ff6000fffe03f */
[----:B------:R0:W-:Y:S01]  /*2f9f0*/  STL.64 [R1+0x90], R16 ;  /* 0x0000901001007387 */ /* 0x0001e20000100a00 */
[----:B------:R-:W-:Y:S03]  /*2fa00*/  STL.64 [R1+0x98], R18 ;  /* 0x0000981201007387 */ /* 0x000fe60000100a00 */
[----:B0-----:R-:W4:Y:S01]  /*2fa10*/  LDL.LU.64 R16, [R1+0x2e10] ;  /* 0x002e100001107983 */ /* 0x001f220000300a00 */
[----:B------:R-:W-:Y:S02]  /*2fa20*/  MOV R20, R28 ;  /* 0x0000001c00147202 */ /* 0x000fe40000000f00 */
[----:B------:R-:W-:Y:S01]  /*2fa30*/  MOV R21, R3 ;  /* 0x0000000300157202 */ /* 0x000fe20000000f00 */
[----:B----4-:R-:W-:Y:S11]  /*2fa40*/  HMMA.16816.F32 R24, R8, R16, R24 ;  /* 0x000000100818723c */ /* 0x010ff60000001818 */
[----:B------:R-:W-:Y:S11]  /*2fa50*/  @!UPT UIADD3 URZ, URZ, URZ, URZ ;  /* 0x0000003f3f3ff290 */ /* 0x000ff6000fffe03f */
[----:B------:R-:W-:Y:S01]  /*2fa60*/  @!UPT UIADD3 URZ, URZ, URZ, URZ ;  /* 0x0000003f3f3ff290 */ /* 0x000fe2000fffe03f */
[----:B------:R0:W-:Y:S01]  /*2fa70*/  STL [R1+0xe0], R24 ;  /* 0x0000e01801007387 */ /* 0x0001e20000100800 */
[----:B------:R-:W-:Y:S02]  /*2fa80*/  MOV R28, R26 ;  /* 0x0000001a001c7202 */ /* 0x000fe40000000f00 */
[----:B------:R-:W-:Y:S01]  /*2fa90*/  MOV R3, R27 ;  /* 0x0000001b00037202 */ /* 0x000fe20000000f00 */
[----:B------:R-:W-:Y:S01]  /*2faa0*/  IMAD.MOV.U32 R29, RZ, RZ, R25 ;  /* 0x000000ffff1d7224 */ /* 0x000fe200078e0019 */
[----:B------:R-:W2:Y:S04]  /*2fab0*/  LDL.LU.64 R26, [R1+0x2e08] ;  /* 0x002e0800011a7983 */ /* 0x000ea80000300a00 */
[----:B0-----:R-:W3:Y:S01]  /*2fac0*/  LDL.LU.64 R24, [R1+0x2e00] ;  /* 0x002e000001187983 */ /* 0x001ee20000300a00 */
[----:B------:R-:W-:-:S02]  /*2fad0*/  MOV R22, R2 ;  /* 0x0000000200167202 */ /* 0x000fc40000000f00 */
[----:B------:R-:W-:Y:S01]  /*2fae0*/  MOV R23, R0 ;  /* 0x0000000000177202 */ /* 0x000fe20000000f00 */
[----:B---3--:R-:W-:Y:S01]  /*2faf0*/  HMMA.16816.F32 R8, R8, R24, R12 ;  /* 0x000000180808723c */ /* 0x008fe2000000180c */
[----:B------:R-:W3:Y:S01]  /*2fb00*/  LDL.LU.64 R14, [R1+0x2df8] ;  /* 0x002df800010e7983 */ /* 0x000ee20000300a00 */
[----:B------:R-:W3:Y:S11]  /*2fb10*/  LDL.LU.64 R12, [R1+0x2df0] ;  /* 0x002df000010c7983 */ /* 0x000ef60000300a00 */
[----:B------:R-:W-:Y:S10]  /*2fb20*/  @!UPT UIADD3 URZ, URZ, URZ, URZ ;  /* 0x0000003f3f3ff290 */ /* 0x000ff4000fffe03f */
[----:B------:R0:W-:Y:S01]  /*2fb30*/  STL.64 [R1+0x30], R8 ;  /* 0x0000300801007387 */ /* 0x0001e20000100a00 */
[----:B------:R-:W-:Y:S02]  /*2fb40*/  MOV R2, R10 ;  /* 0x0000000a00027202 */ /* 0x000fe40000000f00 */
[----:B------:R-:W-:Y:S01]  /*2fb50*/  MOV R0, R11 ;  /* 0x0000000b00007202 */ /* 0x000fe20000000f00 */
[----:B--2---:R-:W-:Y:S01]  /*2fb60*/  IMAD.MOV.U32 R10, RZ, RZ, R26 ;  /* 0x000000ffff0a7224 */ /* 0x004fe200078e001a */
[----:B------:R-:W-:Y:S01]  /*2fb70*/  MOV R11, R27 ;  /* 0x0000001b000b7202 */ /* 0x000fe20000000f00 */
[----:B0-----:R-:W2:Y:S01]  /*2fb80*/  LDL.LU R8, [R1+0x10] ;  /* 0x0000100001087983 */ /* 0x001ea20000300800 */
[----:B------:R-:W2:Y:S02]  /*2fb90*/  LDL.LU R9, [R1+0x14] ;  /* 0x0000140001097983 */ /* 0x000ea40000300800 */
[----:B------:R-:W4:Y:S02]  /*2fba0*/  LDL.LU R26, [R1+0x2dec] ;  /* 0x002dec00011a7983 */ /* 0x000f240000300800 */
[----:B------:R-:W4:Y:S01]  /*2fbb0*/  LDL.LU R27, [R1+0x2de8] ;  /* 0x002de800011b7983 */ /* 0x000f220000300800 */
        /* <DEDUP_REMOVED lines=8> */
[C---:B--2---:R-:W-:Y:S01]  /*2fc40*/  HMMA.16816.F32 R16, R12.reuse, R16, R4 ;  /* 0x000000100c10723c */ /* 0x044fe20000001804 */
[----:B------:R-:W2:Y:S01]  /*2fc50*/  LDL.LU.64 R6, [R1+0x2dc0] ;  /* 0x002dc00001067983 */ /* 0x000ea20000300a00 */
[----:B------:R-:W2:Y:S11]  /*2fc60*/  LDL.LU.64 R4, [R1+0x2db8] ;  /* 0x002db80001047983 */ /* 0x000eb60000300a00 */
[----:B------:R-:W-:Y:S10]  /*2fc70*/  @!UPT UIADD3 URZ, URZ, URZ, URZ ;  /* 0x0000003f3f3ff290 */ /* 0x000ff4000fffe03f */
[----:B------:R-:W-:Y:S01]  /*2fc80*/  STL.64 [R1+0xf0], R16 ;  /* 0x0000f01001007387 */ /* 0x000fe20000100a00 */
[----:B------:R0:W-:Y:S03]  /*2fc90*/  STL.64 [R1+0xf8], R18 ;  /* 0x0000f81201007387 */ /* 0x0001e60000100a00 */
[----:B0-----:R-:W2:Y:S01]  /*2fca0*/  LDL.LU.64 R18, [R1+0x2db0] ;  /* 0x002db00001127983 */ /* 0x001ea20000300a00 */
[----:B------:R-:W2:Y:S01]  /*2fcb0*/  LDL.LU.64 R16, [R1+0x2da8] ;  /* 0x002da80001107983 */ /* 0x000ea20000300a00 */
[----:B------:R-:W-:Y:S07]  /*2fcc0*/  HMMA.16816.F32 R8, R12, R24, R8 ;  /* 0x000000180c08723c */ /* 0x000fee0000001808 */
[----:B---3--:R-:W-:Y:S01]  /*2fcd0*/  IMAD.MOV.U32 R15, RZ, RZ, R22 ;  /* 0x000000ffff0f7224 */ /* 0x008fe200078e0016 */
[----:B--2---:R-:W-:-:S02]  /*2fce0*/  MOV R12, R17 ;  /* 0x00000011000c7202 */ /* 0x004fc40000000f00 */
[----:B------:R-:W2:Y:S11]  /*2fcf0*/  LDL.LU R17, [R1+0x2da0] ;  /* 0x002da00001117983 */ /* 0x000eb60000300800 */
[----:B------:R-:W-:Y:S02]  /*2fd00*/  @!UPT UIADD3 URZ, URZ, URZ, URZ ;  /* 0x0000003f3f3ff290 */ /* 0x000fe4000fffe03f */
[----:B------:R-:W-:Y:S02]  /*2fd10*/  STL.64 [R1+0xd0], R8 ;  /* 0x0000d00801007387 */ /* 0x000fe40000100a00 */
[----:B------:R-:W-:Y:S01]  /*2fd20*/  STL.64 [R1+0xd8], R10 ;  /* 0x0000d80a01007387 */ /* 0x000fe20000100a00 */
[----:B------:R-:W-:Y:S02]  /*2fd30*/  MOV R13, R18 ;  /* 0x00000012000d7202 */ /* 0x000fe40000000f00 */
[----:B------:R-:W-:Y:S01]  /*2fd40*/  MOV R14, R19 ;  /* 0x00000013000e7202 */ /* 0x000fe20000000f00 */
[----:B------:R-:W2:Y:S01]  /*2fd50*/  LDL.LU R18, [R1+0x2d9c] ;  /* 0x002d9c0001127983 */ /* 0x000ea20000300800 */
[----:B------:R-:W2:Y:S02]  /*2fd60*/  LDL.LU R19, [R1+0x2d98] ;  /* 0x002d980001137983 */ /* 0x000ea40000300800 */
[----:B------:R-:W2:Y:S01]  /*2fd70*/  LDL.LU R22, [R1+0x2d94] ;  /* 0x002d940001167983 */ /* 0x000ea20000300800 */
[----:B------:R0:W1:Y:S01]  /*2fd80*/  LDSM.16.MT88.4 R8, [R23+0x27800] ;  /* 0x027800001708783b */ /* 0x0000620000004200 */
[----:B----4-:R-:W-:Y:S02]  /*2fd90*/  STL.64 [R1+0x2d58], R26 ;  /* 0x002d581a01007387 */ /* 0x010fe40000100a00 */
[----:B------:R-:W3:Y:S01]  /*2fda0*/  LDSM.16.M88.4 R24, [R20+0x380] ;  /* 0x000380001418783b */ /* 0x000ee20000000200 */
[----:B0-----:R-:W2:Y:S04]  /*2fdb0*/  LDL.LU R23, [R1+0x2d90] ;  /* 0x002d900001177983 */ /* 0x001ea80000300800 */
[----:B-1----:R-:W-:Y:S01]  /*2fdc0*/  STL.64 [R1+0x2d18], R10 ;  /* 0x002d180a01007387 */ /* 0x002fe20000100a00 */
[----:B------:R0:W-:Y:S02]  /*2fdd0*/  STL.64 [R1+0x2d10], R8 ;  /* 0x002d100801007387 */ /* 0x0001e40000100a00 */
[----:B---3--:R-:W-:Y:S02]  /*2fde0*/  STL [R1+0x60], R24 ;  /* 0x0000601801007387 */ /* 0x008fe40000100800 */
[----:B------:R-:W-:Y:S01]  /*2fdf0*/  STL.64 [R1+0x68], R26 ;  /* 0x0000681a01007387 */ /* 0x000fe20000100a00 */
[----:B0-----:R-:W3:Y:S01]  /*2fe00*/  LDL.LU R8, [R1+0x90] ;  /* 0x0000900001087983 */ /* 0x001ee20000300800 */
[----:B------:R-:W3:Y:S02]  /*2fe10*/  LDL.LU R9, [R1+0x94] ;  /* 0x0000940001097983 */ /* 0x000ee40000300800 */
[----:B------:R-:W4:Y:S02]  /*2fe20*/  LDL.LU R10, [R1+0x98] ;  /* 0x00009800010a7983 */ /* 0x000f240000300800 */
[----:B------:R-:W4:Y:S01]  /*2fe30*/  LDL.LU R11, [R1+0x9c] ;  /* 0x00009c00010b7983 */ /* 0x000f220000300800 */
[----:B--2---:R-:W-:Y:S01]  /*2fe40*/  HMMA.16816.F32 R12, R16, R22, R12 ;  /* 0x00000016100c723c */ /* 0x004fe2000000180c */
[----:B----4-:R0:W-:Y:S04]  /*2fe50*/  STL.64 [R1+0x2d68], R10 ;  /* 0x002d680a01007387 */ /* 0x0101e80000100a00 */
[----:B0-----:R-:W2:Y:S01]  /*2fe60*/  LDL R11, [R1+0x1a80] ;  /* 0x001a8000010b7983 */ /* 0x001ea20000100800 */
[----:B---3--:R-:W-:Y:S02]  /*2fe70*/  STL.64 [R1+0x2d60], R8 ;  /* 0x002d600801007387 */ /* 0x008fe40000100a00 */
[----:B------:R-:W-:Y:S02]  /*2fe80*/  STL.64 [R1+0x2d78], R18 ;  /* 0x002d781201007387 */ /* 0x000fe40000100a00 */
[----:B------:R0:W-:Y:S11]  /*2fe90*/  STL.64 [R1+0x2d70], R16 ;  /* 0x002d701001007387 */ /* 0x0001f60000100a00 */
[----:B------:R-:W-:Y:S02]  /*2fea0*/  @!UPT UIADD3 URZ, URZ, URZ, URZ ;  /* 0x0000003f3f3ff290 */ /* 0x000fe4000fffe03f */
[----:B------:R-:W-:Y:S01]  /*2feb0*/  STL.64 [R1+0xb0], R12 ;  /* 0x0000b00c01007387 */ /* 0x000fe20000100a00 */
[----:B------:R-:W-:Y:S02]  /*2fec0*/  STL.64 [R1+0xb8], R14 ;  /* 0x0000b80e01007387 */ /* 0x000fe40000100a00 */
[----:B------:R-:W1:Y:S01]  /*2fed0*/  LDSM.16.MT88.4 R12, [R21+0x27800] ;  /* 0x02780000150c783b */ /* 0x000e620000004200 */
[----:B0-----:R-:W-:Y:S02]  /*2fee0*/  MOV R16, R4 ;  /* 0x0000000400107202 */ /* 0x001fe40000000f00 */
[----:B------:R-:W-:Y:S01]  /*2fef0*/  MOV R17, R5 ;  /* 0x0000000500117202 */ /* 0x000fe20000000f00 */
[----:B------:R-:W3:Y:S01]  /*2ff00*/  LDL.LU R4, [R1+0x2d8c] ;  /* 0x002d8c0001047983 */ /* 0x000ee20000300800 */
[----:B------:R-:W3:Y:S01]  /*2ff10*/  LDL.LU R5, [R1+0x2d88] ;  /* 0x002d880001057983 */ /* 0x000ee20000300800 */
[----:B------:R-:W-:Y:S01]  /*2ff20*/  MOV R18, R6 ;  /* 0x0000000600127202 */ /* 0x000fe20000000f00 */
[----:B------:R-:W-:Y:S01]  /*2ff30*/  IMAD.MOV.U32 R19, RZ, RZ, R7 ;  /* 0x000000ffff137224 */ /* 0x000fe200078e0007 */
[----:B------:R-:W3:Y:S01]  /*2ff40*/  LDL.LU R6, [R1+0x2d84] ;  /* 0x002d840001067983 */ /* 0x000ee20000300800 */
[----:B------:R-:W3:Y:S02]  /*2ff50*/  LDL.LU R7, [R1+0x2d80] ;  /* 0x002d800001077983 */ /* 0x000ee40000300800 */
[----:B------:R-:W4:Y:S01]  /*2ff60*/  LDL.LU R24, [R1+0xe0] ;  /* 0x0000e00001187983 */ /* 0x000f220000300800 */
[----:B------:R-:W-:Y:S01]  /*2ff70*/  MOV R20, R25 ;  /* 0x0000001900147202 */ /* 0x000fe20000000f00 */
[----:B------:R-:W-:Y:S01]  /*2ff80*/  MOV R25, R29 ;  /* 0x0000001d00197202 */ /* 0x000fe20000000f00 */
[----:B------:R-:W-:-:S02]  /*2ff90*/  MOV R26, R28 ;  /* 0x0000001c001a7202 */ /* 0x000fc40000000f00 */
[----:B------:R-:W-:Y:S01]  /*2ffa0*/  MOV R27, R3 ;  /* 0x00000003001b7202 */ /* 0x000fe20000000f00 */
[----:B-1----:R-:W-:Y:S01]  /*2ffb0*/  STL [R1+0x2d04], R12 ;  /* 0x002d040c01007387 */ /* 0x002fe20000100800 */
[----:B------:R-:W-:Y:S02]  /*2ffc0*/  STL [R1+0x2d00], R13 ;  /* 0x002d000d01007387 */ /* 0x000fe40000100800 */
[----:B------:R-:W-:Y:S02]  /*2ffd0*/  STL [R1+0x2cfc], R14 ;  /* 0x002cfc0e01007387 */ /* 0x000fe40000100800 */
[----:B------:R0:W-:Y:S02]  /*2ffe0*/  STL [R1+0x2cf8], R15 ;  /* 0x002cf80f01007387 */ /* 0x0001e40000100800 */
[----:B0-----:R-:W4:Y:S01]  /*2fff0*/  LDL.LU.64 R14, [R1+0x28] ;  /* 0x00002800010e7983 */ /* 0x001f220000300a00 */
[----:B---3--:R-:W-:Y:S11]  /*30000*/  HMMA.16816.F32 R16, R4, R22, R16 ;  /* 0x000000160410723c */ /* 0x008ff60000001810 */
[----:B------:R-:W-:Y:S11]  /*30010*/  @!UPT UIADD3 URZ, URZ, URZ, URZ ;  /* 0x0000003f3f3ff290 */ /* 0x000ff6000fffe03f */
[----:B------:R-:W-:Y:S01]  /*30020*/  @!UPT UIADD3 URZ, URZ, URZ, URZ ;  /* 0x0000003f3f3ff290 */ /* 0x000fe2000fffe03f */
[----:B------:R-:W-:Y:S01]  /*30030*/  STL [R1+0x40], R16 ;  /* 0x0000401001007387 */ /* 0x000fe20000100800 */
[----:B------:R-:W-:Y:S01]  /*30040*/  MOV R29, R17 ;  /* 0x00000011001d7202 */ /* 0x000fe20000000f00 */
[----:B------:R-:W-:Y:S01]  /*30050*/  IMAD.MOV.U32 R28, RZ, RZ, R18 ;  /* 0x000000ffff1c7224 */ /* 0x000fe200078e0012 */
[----:B------:R-:W-:Y:S02]  /*30060*/  MOV R3, R19 ;  /* 0x0000001300037202 */ /* 0x000fe40000000f00 */
[----:B--2---:R-:W0:Y:S04]  /*30070*/  LDSM.16.M88.4 R16, [R11+0x8380] ;  /* 0x008380000b10783b */ /* 0x004e280000000200 */
[----:B------:R-:W-:Y:S01]  /*30080*/  STL.64 [R1+0x2d50], R6 ;  /* 0x002d500601007387 */ /* 0x000fe20000100a00 */
[----:B------:R1:W-:Y:S02]  /*30090*/  STL.64 [R1+0x2d48], R4 ;  /* 0x002d480401007387 */ /* 0x0003e40000100a00 */
[----:B------:R-:W-:Y:S01]  /*300a0*/  STL [R1+0x2d40], R28 ;  /* 0x002d401c01007387 */ /* 0x000fe20000100800 */
[----:B-1----:R-:W2:Y:S04]  /*300b0*/  LDL.LU R4, [R1+0x30] ;  /* 0x0000300001047983 */ /* 0x002ea80000300800 */
[----:B0-----:R-:W-:Y:S01]  /*300c0*/  STL.64 [R1+0x80], R16 ;  /* 0x0000801001007387 */ /* 0x001fe20000100a00 */
[----:B------:R-:W-:Y:S02]  /*300d0*/  STL.64 [R1+0x88], R18 ;  /* 0x0000881201007387 */ /* 0x000fe40000100a00 */
[----:B------:R-:W0:Y:S02]  /*300e0*/  LDSM.16.M88.4 R16, [R11+0x10380] ;  /* 0x010380000b10783b */ /* 0x000e240000000200 */
[----:B------:R-:W1:Y:S01]  /*300f0*/  LDSM.16.M88.4 R8, [R11+0x18380] ;  /* 0x018380000b08783b */ /* 0x000e620000000200 */
[----:B------:R-:W-:-:S02]  /*30100*/  MOV R7, R0 ;  /* 0x0000000000077202 */ /* 0x000fc40000000f00 */
[----:B------:R-:W-:Y:S01]  /*30110*/  MOV R6, R2 ;  /* 0x0000000200067202 */ /* 0x000fe20000000f00 */
[----:B------:R-:W2:Y:S01]  /*30120*/  LDL.LU R5, [R1+0x34] ;  /* 0x0000340001057983 */ /* 0x000ea20000300800 */
[----:B0-----:R-:W-:Y:S01]  /*30130*/  IMAD.MOV.U32 R0, RZ, RZ, R19 ;  /* 0x000000ffff007224 */ /* 0x001fe200078e0013 */
[----:B------:R-:W-:Y:S02]  /*30140*/  MOV R2, R18 ;  /* 0x0000001200027202 */ /* 0x000fe40000000f00 */
[----:B------:R0:W-:Y:S01]  /*30150*/  STL.64 [R1+0xa0], R16 ;  /* 0x0000a01001007387 */ /* 0x0001e20000100a00 */
[----:B------:R-:W4:Y:S03]  /*30160*/  LDL.LU.64 R18, [R1+0x2d78] ;  /* 0x002d780001127983 */ /* 0x000f260000300a00 */
[----:B0-----:R-:W4:Y:S01]  /*30170*/  LDL.LU.64 R16, [R1+0x2d70] ;  /* 0x002d700001107983 */ /* 0x001f220000300a00 */
[----:B------:R-:W-:Y:S02]  /*30180*/  STL [R1+0x2c34], R0 ;  /* 0x002c340001007387 */ /* 0x000fe40000100800 */
[----:B------:R-:W-:Y:S02]  /*30190*/  STL [R1+0x2c30], R2 ;  /* 0x002c300201007387 */ /* 0x000fe40000100800 */
[----:B-1----:R-:W-:Y:S01]  /*301a0*/  STL.64 [R1+0xc0], R8 ;  /* 0x0000c00801007387 */ /* 0x002fe20000100a00 */
[----:B------:R0:W-:Y:S04]  /*301b0*/  STL.64 [R1+0xc8], R10 ;  /* 0x0000c80a01007387 */ /* 0x0001e80000100a00 */
[----:B0-----:R-:W4:Y:S01]  /*301c0*/  LDL.LU.64 R10, [R1+0x2d68] ;  /* 0x002d6800010a7983 */ /* 0x001f220000300a00 */
[----:B------:R-:W4:Y:S02]  /*301d0*/  LDL.LU.64 R8, [R1+0x2d60] ;  /* 0x002d600001087983 */ /* 0x000f240000300a00 */
[----:B------:R-:W3:Y:S01]  /*301e0*/  LDL R23, [R1+0x464] ;  /* 0x0004640001177983 */ /* 0x000ee20000100800 */
[----:B----4-:R-:W-:Y:S11]  /*301f0*/  HMMA.16816.F32 R8, R16, R14, R8 ;  /* 0x0000000e1008723c */ /* 0x010ff60000001808 */
[----:B------:R-:W-:Y:S11]  /*30200*/  @!UPT UIADD3 URZ, URZ, URZ, URZ ;  /* 0x0000003f3f3ff290 */ /* 0x000ff6000fffe03f */
[----:B------:R-:W-:Y:S01]  /*30210*/  @!UPT UIADD3 URZ, URZ, URZ, URZ ;  /* 0x0000003f3f3ff290 */ /* 0x000fe2000fffe03f */
[----:B------:R0:W-:Y:S01]  /*30220*/  STL.64 [R1+0x50], R8 ;  /* 0x0000500801007387 */ /* 0x0001e20000100a00 */
[----:B------:R1:W-:Y:S01]  /*30230*/  STL [R1+0x58], R10 ;  /* 0x0000580a01007387 */ /* 0x0003e20000100800 */
[----:B------:R-:W-:Y:S02]  /*30240*/  MOV R0, R11 ;  /* 0x0000000b00007202 */ /* 0x000fe40000000f00 */
[----:B0-----:R-:W4:Y:S01]  /*30250*/  LDL.LU R8, [R1+0xd0] ;  /* 0x0000d00001087983 */ /* 0x001f220000300800 */
[----:B------:R-:W4:Y:S02]  /*30260*/  LDL.LU R9, [R1+0xd4] ;  /* 0x0000d40001097983 */ /* 0x000f240000300800 */
[----:B-1----:R-:W2:Y:S02]  /*30270*/  LDL.LU R10, [R1+0xd8] ;  /* 0x0000d800010a7983 */ /* 0x002ea40000300800 */
[----:B------:R-:W2:Y:S02]  /*30280*/  LDL.LU R11, [R1+0xdc] ;  /* 0x0000dc00010b7983 */ /* 0x000ea40000300800 */
[----:B--2---:R0:W-:Y:S01]  /*30290*/  STL.64 [R1+0x2d28], R10 ;  /* 0x002d280a01007387 */ /* 0x0041e20000100a00 */
[----:B----4-:R1:W-:Y:S03]  /*302a0*/  STL.64 [R1+0x2d20], R8 ;  /* 0x002d200801007387 */ /* 0x0103e60000100a00 */
[----:B0-----:R-:W2:Y:S01]  /*302b0*/  LDL.LU R10, [R1+0x8] ;  /* 0x00000800010a7983 */ /* 0x001ea20000300800 */
[----:B------:R-:W2:Y:S01]  /*302c0*/  LDL.LU R11, [R1+0xc] ;  /* 0x00000c00010b7983 */ /* 0x000ea20000300800 */
[----:B------:R-:W-:-:S02]  /*302d0*/  MOV R28, R14 ;  /* 0x0000000e001c7202 */ /* 0x000fc40000000f00 */
[----:B------:R-:W-:Y:S01]  /*302e0*/  MOV R2, R15 ;  /* 0x0000000f00027202 */ /* 0x000fe20000000f00 */
[----:B------:R-:W-:Y:S01]  /*302f0*/  STL [R1+0x2d08], R0 ;  /* 0x002d080001007387 */ /* 0x000fe20000100800 */
[C---:B--2---:R-:W-:Y:S11]  /*30300*/  HMMA.16816.F32 R24, R16.reuse, R10, R24 ;  /* 0x0000000a1018723c */ /* 0x044ff60000001818 */
[----:B------:R-:W-:Y:S11]  /*30310*/  @!UPT UIADD3 URZ, URZ, URZ, URZ ;  /* 0x0000003f3f3ff290 */ /* 0x000ff6000fffe03f */
[----:B------:R-:W-:Y:S02]  /*30320*/  @!UPT UIADD3 URZ, URZ, URZ, URZ ;  /* 0x0000003f3f3ff290 */ /* 0x000fe4000fffe03f */
[----:B------:R-:W-:Y:S02]  /*30330*/  MOV R14, R26 ;  /* 0x0000001a000e7202 */ /* 0x000fe40000000f00 */
[----:B------:R-:W-:Y:S02]  /*30340*/  MOV R15, R27 ;  /* 0x0000001b000f7202 */ /* 0x000fe40000000f00 */
[----:B------:R-:W2:Y:S01]  /*30350*/  LDL.LU.64 R26, [R1+0x2d58] ;  /* 0x002d5800011a7983 */ /* 0x000ea20000300a00 */
[----:B------:R-:W-:Y:S01]  /*30360*/  MOV R12, R24 ;  /* 0x00000018000c7202 */ /* 0x000fe20000000f00 */
[----:B------:R0:W-:Y:S02]  /*30370*/  STL.64 [R1+0x2d38], R10 ;  /* 0x002d380a01007387 */ /* 0x0001e40000100a00 */
[----:B-1----:R-:W4:Y:S01]  /*30380*/  LDL.LU R8, [R1+0x100] ;  /* 0x0001000001087983 */ /* 0x002f220000300800 */
[----:B------:R-:W4:Y:S04]  /*30390*/  LDL.LU R9, [R1+0x104] ;  /* 0x0001040001097983 */ /* 0x000f280000300800 */
[----:B0-----:R-:W4:Y:S01]  /*303a0*/  LDL.LU R10, [R1+0x108] ;  /* 0x00010800010a7983 */ /* 0x001f220000300800 */
[----:B------:R-:W4:Y:S02]  /*303b0*/  LDL.LU R11, [R1+0x10c] ;  /* 0x00010c00010b7983 */ /* 0x000f240000300800 */
[----:B------:R-:W-:Y:S02]  /*303c0*/  STL [R1+0x2d0c], R12 ;  /* 0x002d0c0c01007387 */ /* 0x000fe40000100800 */
[----:B------:R-:W-:Y:S01]  /*303d0*/  IMAD.MOV.U32 R13, RZ, RZ, R25 ;  /* 0x000000ffff0d7224 */ /* 0x000fe200078e0019 */
[----:B--2---:R-:W-:Y:S01]  /*303e0*/  HMMA.16816.F32 R16, R16, R26, R4 ;  /* 0x0000001a1010723c */ /* 0x004fe20000001804 */
[----:B------:R-:W4:Y:S01]  /*303f0*/  LDL.LU.64 R6, [R1+0x2d50] ;  /* 0x002d500001067983 */ /* 0x000f220000300a00 */
[----:B------:R-:W4:Y:S02]  /*30400*/  LDL.LU.64 R4, [R1+0x2d48] ;  /* 0x002d480001047983 */ /* 0x000f240000300a00 */
[----:B------:R0:W-:Y:S02]  /*30410*/  STL.64 [R1+0x2d30], R26 ;  /* 0x002d301a01007387 */ /* 0x0001e40000100a00 */
[----:B------:R-:W2:Y:S11]  /*30420*/  LDL.LU R24, [R1+0xf0] ;  /* 0x0000f00001187983 */ /* 0x000eb60000300800 */
[----:B------:R-:W-:Y:S06]  /*30430*/  @!UPT UIADD3 URZ, URZ, URZ, URZ ;  /* 0x0000003f3f3ff290 */ /* 0x000fec000fffe03f */
[----:B------:R-:W-:Y:S01]  /*30440*/  STL.64 [R1+0x30], R16 ;  /* 0x0000301001007387 */ /* 0x000fe20000100a00 */
[----:B------:R-:W-:Y:S02]  /*30450*/  STL.64 [R1+0x38], R18 ;  /* 0x0000381201007387 */ /* 0x000fe40000100a00 */
[----:B---3--:R-:W1:Y:S04]  /*30460*/  LDSM.16.MT88.4 R16, [R23+0x27c00] ;  /* 0x027c00001710783b */ /* 0x008e680000004200 */
[----:B------:R-:W2:Y:S01]  /*30470*/  LDL.LU R25, [R1+0xf4] ;  /* 0x0000f40001197983 */ /* 0x000ea20000300800 */
[----:B0-----:R-:W2:Y:S01]  /*30480*/  LDL.LU R26, [R1+0xf8] ;  /* 0x0000f800011a7983 */ /* 0x001ea20000300800 */
[----:B------:R-:W2:Y:S03]  /*30490*/  LDL.LU R27, [R1+0xfc] ;  /* 0x0000fc00011b7983 */ /* 0x000ea60000300800 */
[----:B-1----:R-:W-:Y:S01]  /*304a0*/  STL [R1+0x2c4c], R16 ;  /* 0x002c4c1001007387 */ /* 0x002fe20000100800 */
[----:B------:R0:W-:Y:S02]  /*304b0*/  STL [R1+0x2c48], R17 ;  /* 0x002c481101007387 */ /* 0x0001e40000100800 */
[----:B0-----:R-:W-:-:S02]  /*304c0*/  MOV R17, R20 ;  /* 0x0000001400117202 */ /* 0x001fc40000000f00 */
[----:B------:R-:W0:Y:S04]  /*304d0*/  LDSM.16.MT88.4 R20, [R21+0x27c00] ;  /* 0x027c00001514783b */ /* 0x000e280000004200 */
[----:B------:R-:W-:Y:S01]  /*304e0*/  STL [R1+0x2c44], R18 ;  /* 0x002c441201007387 */ /* 0x000fe20000100800 */
[----:B------:R-:W-:Y:S02]  /*304f0*/  STL [R1+0x2c40], R19 ;  /* 0x002c401301007387 */ /* 0x000fe40000100800 */
[----:B------:R-:W3:Y:S02]  /*30500*/  LDL.LU R16, [R1+0x60] ;  /* 0x0000600001107983 */ /* 0x000ee40000300800 */
[----:B------:R-:W-:Y:S06]  /*30510*/  BAR.SYNC.DEFER_BLOCKING 0x0 ;  /* 0x0000000000007b1d */ /* 0x000fec0000010000 */
[----:B0-----:R-:W-:Y:S01]  /*30520*/  STL [R1+0x2c54], R20 ;  /* 0x002c541401007387 */ /* 0x001fe20000100800 */
[----:B------:R-:W-:Y:S02]  /*30530*/  STL [R1+0x2c50], R21 ;  /* 0x002c501501007387 */ /* 0x000fe40000100800 */
[----:B------:R0:W-:Y:S02]  /*30540*/  STL [R1+0x2c3c], R22 ;  /* 0x002c3c1601007387 */ /* 0x0001e40000100800 */
[----:B------:R1:W-:Y:S01]  /*30550*/  STL [R1+0x2c38], R23 ;  /* 0x002c381701007387 */ /* 0x0003e20000100800 */
[----:B0-----:R-:W-:Y:S01]  /*30560*/  MOV R22, R28 ;  /* 0x0000001c00167202 */ /* 0x001fe20000000f00 */
[----:B-1----:R-:W-:Y:S01]  /*30570*/  IMAD.MOV.U32 R23, RZ, RZ, R2 ;  /* 0x000000ffff177224 */ /* 0x002fe200078e0002 */
[----:B------:R-:W2:Y:S06]  /*30580*/  LDL.LU R28, [R1+0x2d40] ;  /* 0x002d4000011c7983 */ /* 0x000eac0000300800 */
[C---:B----4-:R-:W-:Y:S01]  /*30590*/  HMMA.16816.F32 R20, R4.reuse, R22, R8 ;  /* 0x000000160414723c */ /* 0x050fe20000001808 */
[----:B------:R-:W4:Y:S11]  /*305a0*/  LDL.LU.64 R10, [R1+0x2d38] ;  /* 0x002d3800010a7983 */ /* 0x000f360000300a00 */
[----:B------:R-:W-:Y:S11]  /*305b0*/  @!UPT UIADD3 URZ, URZ, URZ, URZ ;  /* 0x0000003f3f3ff290 */ /* 0x000ff6000fffe03f */
[----:B------:R-:W-:Y:S01]  /*305c0*/  @!UPT UIADD3 URZ, URZ, URZ, URZ ;  /* 0x0000003f3f3ff290 */ /* 0x000fe2000fffe03f */
[----:B------:R-:W-:Y:S02]  /*305d0*/  MOV R12, R20 ;  /* 0x00000014000c7202 */ /* 0x000fe40000000f00 */
[----:B------:R-:W-:Y:S02]  /*305e0*/  MOV R18, R23 ;  /* 0x0000001700127202 */ /* 0x000fe40000000f00 */
[----:B------:R-:W-:Y:S02]  /*305f0*/  MOV R0, R21 ;  /* 0x0000001500007202 */ /* 0x000fe40000000f00 */
[----:B------:R-:W-:Y:S01]  /*30600*/  MOV R19, R22 ;  /* 0x0000001600137202 */ /* 0x000fe20000000f00 */
[----:B------:R-:W3:Y:S01]  /*30610*/  LDL.LU R20, [R1+0x40] ;  /* 0x0000400001147983 */ /* 0x000ee20000300800 */
[----:B------:R-:W-:Y:S01]  /*30620*/  MOV R23, R3 ;  /* 0x0000000300177202 */ /* 0x000fe20000000f00 */
[----:B------:R-:W-:Y:S01]  /*30630*/  IMAD.MOV.U32 R21, RZ, RZ, R29 ;  /* 0x000000ffff157224 */ /* 0x000fe200078e001d */
[----:B--2---:R-:W-:Y:S01]  /*30640*/  MOV R22, R28 ;  /* 0x0000001c00167202 */ /* 0x004fe20000000f00 */
[C---:B----4-:R-:W-:Y:S01]  /*30650*/  HMMA.16816.F32 R8, R4.reuse, R10, R24 ;  /* 0x0000000a0408723c */ /* 0x050fe20000001818 */
[----:B------:R-:W2:Y:S11]  /*30660*/  LDL.LU.64 R26, [R1+0x2d30] ;  /* 0x002d3000011a7983 */ /* 0x000eb60000300a00 */
[----:B------:R-:W-:Y:S11]  /*30670*/  @!UPT UIADD3 URZ, URZ, URZ, URZ ;  /* 0x0000003f3f3ff290 */ /* 0x000ff6000fffe03f */
[----:B------:R-:W-:Y:S01]  /*30680*/  @!UPT UIADD3 URZ, URZ, URZ, URZ ;  /* 0x0000003f3f3ff290 */ /* 0x000fe2000fffe03f */
[----:B------:R-:W-:Y:S01]  /*30690*/  IMAD.MOV.U32 R3, RZ, RZ, R10 ;  /* 0x000000ffff037224 */ /* 0x000fe200078e000a */
[----:B------:R-:W-:Y:S02]  /*306a0*/  MOV R2, R11 ;  /* 0x0000000b00027202 */ /* 0x000fe40000000f00 */
[----:B------:R-:W-:Y:S02]  /*306b0*/  MOV R29, R8 ;  /* 0x00000008001d7202 */ /* 0x000fe40000000f00 */
[----:B------:R-:W-:Y:S01]  /*306c0*/  MOV R28, R9 ;  /* 0x00000009001c7202 */ /* 0x000fe20000000f00 */
[----:B------:R-:W2:Y:S01]  /*306d0*/  LDL.LU.64 R10, [R1+0x2d28] ;  /* 0x002d2800010a7983 */ /* 0x000ea20000300a00 */
[----:B------:R-:W2:Y:S02]  /*306e0*/  LDL.LU.64 R8, [R1+0x2d20] ;  /* 0x002d200001087983 */ /* 0x000ea40000300a00 */
[----:B--2---:R-:W-:Y:S01]  /*306f0*/  HMMA.16816.F32 R24, R4, R26, R8 ;  /* 0x0000001a0418723c */ /* 0x004fe20000001808 */
[----:B------:R-:W2:Y:S01]  /*30700*/  LDL.LU.64 R10, [R1+0x2d18] ;  /* 0x002d1800010a7983 */ /* 0x000ea20000300a00 */
[----:B------:R-:W4:Y:S02]  /*30710*/  LDL.LU.64 R8, [R1+0x2d10] ;  /* 0x002d100001087983 */ /* 0x000f240000300a00 */
[----:B------:R-:W3:Y:S02]  /*30720*/  LDL.LU R4, [R1+0xb0] ;  /* 0x0000b00001047983 */ /* 0x000ee40000300800 */
[----:B------:R-:W3:Y:S01]  /*30730*/  LDL.LU R5, [R1+0xb4] ;  /* 0x0000b40001057983 */ /* 0x000ee20000300800 */
[----:B------:R-:W3:Y:S01]  /*30740*/  LDL.LU R6, [R1+0xb8] ;  /* 0x0000b80001067983 */ /* 0x000ee20000300800 */
[----:B------:R-:W3:Y:S11]  /*30750*/  LDL.LU R7, [R1+0xbc] ;  /* 0x0000bc0001077983 */ /* 0x000ef60000300800 */
[----:B------:R-:W-:Y:S04]  /*30760*/  @!UPT UIADD3 URZ, URZ, URZ, URZ ;  /* 0x0000003f3f3ff290 */ /* 0x000fe8000fffe03f */
[----:B------:R0:W-:Y:S01]  /*30770*/  STL [R1+0x2c60], R27 ;  /* 0x002c601b01007387 */ /* 0x0001e20000100800 */
[----:B------:R1:W-:Y:S02]  /*30780*/  STL [R1+0x2c90], R26 ;  /* 0x002c901a01007387 */ /* 0x0003e40000100800 */
[----:B------:R1:W-:Y:S02]  /*30790*/  STL.64 [R1+0x2c88], R24 ;  /* 0x002c881801007387 */ /* 0x0003e40000100a00 */
[----:B0-----:R-:W-:Y:S01]  /*307a0*/  IMAD.MOV.U32 R27, RZ, RZ, R18 ;  /* 0x000000ffff1b7224 */ /* 0x001fe200078e0012 */
[----:B-1----:R-:W-:Y:S02]  /*307b0*/  MOV R26, R19 ;  /* 0x00000013001a7202 */ /* 0x002fe40000000f00 */
[----:B------:R-:W-:Y:S02]  /*307c0*/  MOV R24, R12 ;  /* 0x0000000c00187202 */ /* 0x000fe40000000f00 */
[----:B------:R-:W-:Y:S01]  /*307d0*/  MOV R25, R0 ;  /* 0x0000000000197202 */ /* 0x000fe20000000f00 */
[----:B--2---:R-:W-:Y:S01]  /*307e0*/  STL.64 [R1+0x2cf0], R10 ;  /* 0x002cf00a01007387 */ /* 0x004fe20000100a00 */
[----:B----4-:R-:W-:Y:S02]  /*307f0*/  STL.64 [R1+0x2ce8], R8 ;  /* 0x002ce80801007387 */ /* 0x010fe40000100a00 */
[----:B------:R-:W2:Y:S02]  /*30800*/  LDL.LU R12, [R1+0x2d0c] ;  /* 0x002d0c00010c7983 */ /* 0x000ea40000300800 */
[----:B------:R-:W4:Y:S01]  /*30810*/  LDL.LU R0, [R1+0x2d08] ;  /* 0x002d080001007983 */ /* 0x000f220000300800 */
[----:B------:R-:W-:Y:S01]  /*30820*/  STL.64 [R1+0x2ca0], R26 ;  /* 0x002ca01a01007387 */ /* 0x000fe20000100a00 */
[----:B------:R0:W-:Y:S03]  /*30830*/  STL.64 [R1+0x2c98], R24 ;  /* 0x002c981801007387 */ /* 0x0001e60000100a00 */
[----:B0-----:R-:W2:Y:S04]  /*30840*/  LDL R24, [R1+0xc0] ;  /* 0x0000c00001187983 */ /* 0x001ea80000100800 */
[----:B------:R-:W2:Y:S01]  /*30850*/  LDL R25, [R1+0xc4] ;  /* 0x0000c40001197983 */ /* 0x000ea20000100800 */
[----:B------:R-:W-:-:S02]  /*30860*/  MOV R26, R14 ;  /* 0x0000000e001a7202 */ /* 0x000fc40000000f00 */
[----:B------:R-:W-:Y:S01]  /*30870*/  MOV R27, R15 ;  /* 0x0000000f001b7202 */ /* 0x000fe20000000f00 */
[----:B--2---:R0:W-:Y:S02]  /*30880*/  STL.64 [R1+0x2cb8], R24 ;  /* 0x002cb81801007387 */ /* 0x0041e40000100a00 */
[----:B0-----:R-:W-:Y:S02]  /*30890*/  MOV R24, R12 ;  /* 0x0000000c00187202 */ /* 0x001fe40000000f00 */
[----:B------:R-:W-:Y:S01]  /*308a0*/  MOV R25, R13 ;  /* 0x0000000d00197202 */ /* 0x000fe20000000f00 */
[----:B------:R-:W2:Y:S01]  /*308b0*/  LDL.LU R12, [R1+0x2d04] ;  /* 0x002d0400010c7983 */ /* 0x000ea20000300800 */
[----:B------:R-:W2:Y:S02]  /*308c0*/  LDL.LU R13, [R1+0x2d00] ;  /* 0x002d0000010d7983 */ /* 0x000ea40000300800 */
[----:B------:R-:W2:Y:S02]  /*308d0*/  LDL.LU R14, [R1+0x2cfc] ;  /* 0x002cfc00010e7983 */ /* 0x000ea40000300800 */
[----:B------:R-:W2:Y:S01]  /*308e0*/  LDL.LU R15, [R1+0x2cf8] ;  /* 0x002cf800010f7983 */ /* 0x000ea20000300800 */
[-C--:B---3--:R-:W-:Y:S01]  /*308f0*/  HMMA.16816.F32 R4, R8, R16.reuse, R4 ;  /* 0x000000100804723c */ /* 0x088fe20000001804 */
[----:B------:R-:W-:Y:S01]  /*30900*/  STL.64 [R1+0x2cd8], R26 ;  /* 0x002cd81a01007387 */ /* 0x000fe20000100a00 */
[----:B------:R0:W-:Y:S03]  /*30910*/  STL.64 [R1+0x2cd0], R24 ;  /* 0x002cd01801007387 */ /* 0x0001e60000100a00 */
[----:B0-----:R-:W3:Y:S01]  /*30920*/  LDL.LU R24, [R1+0x50] ;  /* 0x0000500001187983 */ /* 0x001ee20000300800 */
[----:B------:R-:W3:Y:S02]  /*30930*/  LDL.LU R25, [R1+0x54] ;  /* 0x0000540001197983 */ /* 0x000ee40000300800 */
[----:B------:R-:W3:Y:S02]  /*30940*/  LDL.LU R26, [R1+0x58] ;  /* 0x00005800011a7983 */ /* 0x000ee40000300800 */
[----:B----4-:R-:W-:Y:S11]  /*30950*/  IMAD.MOV.U32 R27, RZ, RZ, R0 ;  /* 0x000000ffff1b7224 */ /* 0x010ff600078e0000 */
[----:B------:R-:W-:Y:S02]  /*30960*/  @!UPT UIADD3 URZ, URZ, URZ, URZ ;  /* 0x0000003f3f3ff290 */ /* 0x000fe4000fffe03f */
[----:B------:R-:W-:Y:S01]  /*30970*/  STL [R1+0x2c5c], R6 ;  /* 0x002c5c0601007387 */ /* 0x000fe20000100800 */
[----:B------:R-:W-:Y:S01]  /*30980*/  STL [R1+0x2c58], R7 ;  /* 0x002c580701007387 */ /* 0x000fe20000100800 */
[----:B--2---:R-:W-:Y:S11]  /*30990*/  HMMA.16816.F32 R8, R12, R16, R20 ;  /* 0x000000100c08723c */ /* 0x004ff60000001814 */
[----:B------:R-:W-:Y:S11]  /*309a0*/  @!UPT UIADD3 URZ, URZ, URZ, URZ ;  /* 0x0000003f3f3ff290 */ /* 0x000ff6000fffe03f */
[----:B------:R-:W-:Y:S02]  /*309b0*/  @!UPT UIADD3 URZ, URZ, URZ, URZ ;  /* 0x0000003f3f3ff290 */ /* 0x000fe4000fffe03f */
[----:B------:R-:W-:Y:S02]  /*309c0*/  MOV R19, R8 ;  /* 0x0000000800137202 */ /* 0x000fe40000000f00 */
[----:B------:R-:W-:Y:S02]  /*309d0*/  MOV R23, R10 ;  /* 0x0000000a00177202 */ /* 0x000fe40000000f00 */
[----:B------:R-:W-:Y:S02]  /*309e0*/  MOV R0, R11 ;  /* 0x0000000b00007202 */ /* 0x000fe40000000f00 */
[----:B------:R-:W-:Y:S01]  /*309f0*/  MOV R22, R9 ;  /* 0x0000000900167202 */ /* 0x000fe20000000f00 */
[----:B------:R-:W3:Y:S01]  /*30a00*/  LDL.LU.64 R10, [R1+0x2cf0] ;  /* 0x002cf000010a7983 */ /* 0x000ee20000300a00 */
[----:B------:R-:W3:Y:S02]  /*30a10*/  LDL.LU.64 R8, [R1+0x2ce8] ;  /* 0x002ce80001087983 */ /* 0x000ee40000300a00 */
[----:B------:R-:W-:Y:S02]  /*30a20*/  STL [R1+0x2ce0], R19 ;  /* 0x002ce01301007387 */ /* 0x000fe40000100800 */
[----:B------:R-:W3:Y:S01]  /*30a30*/  LDL.LU.64 R16, [R1+0x80] ;  /* 0x0000800001107983 */ /* 0x000ee20000300a00 */
[----:B------:R-:W-:Y:S01]  /*30a40*/  STL.64 [R1+0x2cb0], R14 ;  /* 0x002cb00e01007387 */ /* 0x000fe20000100a00 */
[----:B------:R0:W-:Y:S03]  /*30a50*/  STL.64 [R1+0x2ca8], R12 ;  /* 0x002ca80c01007387 */ /* 0x0001e60000100a00 */
[----:B0-----:R-:W2:Y:S01]  /*30a60*/  LDL.LU R12, [R1+0x30] ;  /* 0x00003000010c7983 */ /* 0x001ea20000300800 */
[----:B------:R-:W2:Y:S02]  /*30a70*/  LDL.LU R13, [R1+0x34] ;  /* 0x00003400010d7983 */ /* 0x000ea40000300800 */
[----:B------:R-:W4:Y:S02]  /*30a80*/  LDL.LU R14, [R1+0x38] ;  /* 0x00003800010e7983 */ /* 0x000f240000300800 */
[----:B------:R-:W4:Y:S01]  /*30a90*/  LDL.LU R15, [R1+0x3c] ;  /* 0x00003c00010f7983 */ /* 0x000f220000300800 */
[----:B---3--:R-:W-:Y:S01]  /*30aa0*/  HMMA.16816.F32 R24, R8, R16, R24 ;  /* 0x000000100818723c */ /* 0x008fe20000001818 */
[----:B------:R-:W-:Y:S01]  /*30ab0*/  MOV R6, R17 ;  /* 0x0000001100067202 */ /* 0x000fe20000000f00 */
[----:B------:R-:W-:Y:S01]  /*30ac0*/  IMAD.MOV.U32 R7, RZ, RZ, R16 ;  /* 0x000000ffff077224 */ /* 0x000fe200078e0010 */
[----:B----4-:R-:W-:Y:S01]  /*30ad0*/  STL.64 [R1+0x2cc8], R14 ;  /* 0x002cc80e01007387 */ /* 0x010fe20000100a00 */
[----:B--2---:R0:W-:Y:S11]  /*30ae0*/  STL.64 [R1+0x2cc0], R12 ;  /* 0x002cc00c01007387 */ /* 0x0041f60000100a00 */
[----:B------:R-:W-:Y:S09]  /*30af0*/  @!UPT UIADD3 URZ, URZ, URZ, URZ ;  /* 0x0000003f3f3ff290 */ /* 0x000ff2000fffe03f */
[----:B------:R-:W-:Y:S01]  /*30b00*/  MOV R17, R26 ;  /* 0x0000001a00117202 */ /* 0x000fe20000000f00 */
[----:B------:R-:W-:Y:S01]  /*30b10*/  IMAD.MOV.U32 R18, RZ, RZ, R27 ;  /* 0x000000ffff127224 */ /* 0x000fe200078e001b */
[----:B------:R-:W-:Y:S02]  /*30b20*/  MOV R21, R24 ;  /* 0x0000001800157202 */ /* 0x000fe40000000f00 */
[----:B------:R-:W-:Y:S01]  /*30b30*/  MOV R16, R25 ;  /* 0x0000001900107202 */ /* 0x000fe20000000f00 */
[----:B0-----:R-:W2:Y:S01]  /*30b40*/  LDL.LU.64 R12, [R1+0xa0] ;  /* 0x0000a000010c7983 */ /* 0x001ea20000300a00 */
[----:B------:R-:W3:Y:S02]  /*30b50*/  LDL.LU R19, [R1+0x2ce0] ;  /* 0x002ce00001137983 */ /* 0x000ee40000300800 */
[----:B------:R-:W2:Y:S02]  /*30b60*/  LDL.LU.64 R26, [R1+0x2cd8] ;  /* 0x002cd800011a7983 */ /* 0x000ea40000300a00 */
[----:B------:R-:W2:Y:S01]  /*30b70*/  LDL.LU.64 R24, [R1+0x2cd0] ;  /* 0x002cd00001187983 */ /* 0x000ea20000300a00 */
[----:B------:R-:W-:Y:S01]  /*30b80*/  STL.64 [R1+0x2c80], R22 ;  /* 0x002c801601007387 */ /* 0x000fe20000100a00 */
[----:B------:R0:W-:Y:S01]  /*30b90*/  STL [R1+0x2c78], R21 ;  /* 0x002c781501007387 */ /* 0x0001e20000100800 */
[----:B------:R-:W-:-:S02]  /*30ba0*/  MOV R20, R7 ;  /* 0x0000000700147202 */ /* 0x000fc40000000f00 */
[----:B0-----:R-:W-:Y:S01]  /*30bb0*/  MOV R21, R6 ;  /* 0x0000000600157202 */ /* 0x001fe20000000f00 */
[C---:B--2---:R-:W-:Y:S01]  /*30bc0*/  HMMA.16816.F32 R24, R8.reuse, R12, R24 ;  /* 0x0000000c0818723c */ /* 0x044fe20000001818 */
[----:B---3--:R0:W-:Y:S01]  /*30bd0*/  STL.64 [R1+0x2c70], R18 ;  /* 0x002c701201007387 */ /* 0x0081e20000100a00 */
[----:B------:R1:W-:Y:S01]  /*30be0*/  STL.64 [R1+0x2c68], R16 ;  /* 0x002c681001007387 */ /* 0x0003e20000100a00 */
[----:B------:R-:W-:Y:S02]  /*30bf0*/  MOV R7, R12 ;  /* 0x0000000c00077202 */ /* 0x000fe40000000f00 */
[----:B------:R-:W-:Y:S01]  /*30c00*/  MOV R6, R13 ;  /* 0x0000000d00067202 */ /* 0x000fe20000000f00 */
[----:B------:R-:W2:Y:S01]  /*30c10*/  LDL.LU.64 R14, [R1+0x2cc8] ;  /* 0x002cc800010e7983 */ /* 0x000ea20000300a00 */
[----:B------:R-:W2:Y:S01]  /*30c20*/  LDL.LU.64 R12, [R1+0x2cc0] ;  /* 0x002cc000010c7983 */ /* 0x000ea20000300a00 */
[----:B0-----:R-:W-:Y:S02]  /*30c30*/  MOV R19, R2 ;  /* 0x0000000200137202 */ /* 0x001fe40000000f00 */
[----:B-1----:R-:W-:Y:S11]  /*30c40*/  MOV R16, R29 ;  /* 0x0000001d00107202 */ /* 0x002ff60000000f00 */
[----:B------:R-:W-:Y:S03]  /*30c50*/  @!UPT UIADD3 URZ, URZ, URZ, URZ ;  /* 0x0000003f3f3ff290 */ /* 0x000fe6000fffe03f */
[----:B------:R-:W-:Y:S01]  /*30c60*/  MOV R2, R24 ;  /* 0x0000001800027202 */ /* 0x000fe20000000f00 */
[----:B------:R-:W-:Y:S02]  /*30c70*/  IMAD.MOV.U32 R29, RZ, RZ, R25 ;  /* 0x000000ffff1d7224 */ /* 0x000fe400078e0019 */
[----:B------:R-:W2:Y:S01]  /*30c80*/  LDL.LU.64 R24, [R1+0x2cb8] ;  /* 0x002cb80001187983 */ /* 0x000ea20000300a00 */
[----:B------:R-:W-:Y:S01]  /*30c90*/  MOV R17, R28 ;  /* 0x0000001c00117202 */ /* 0x000fe20000000f00 */
[----:B------:R-:W-:Y:S01]  /*30ca0*/  IMAD.MOV.U32 R18, RZ, RZ, R3 ;  /* 0x000000ffff127224 */ /* 0x000fe200078e0003 */
[----:B------:R-:W-:Y:S02]  /*30cb0*/  MOV R28, R26 ;  /* 0x0000001a001c7202 */ /* 0x000fe40000000f00 */
[----:B------:R-:W-:Y:S01]  /*30cc0*/  MOV R3, R27 ;  /* 0x0000001b00037202 */ /* 0x000fe20000000f00 */
[----:B--2---:R-:W-:Y:S01]  /*30cd0*/  HMMA.16816.F32 R8, R8, R24, R12 ;  /* 0x000000180808723c */ /* 0x004fe2000000180c */
[----:B------:R-:W2:Y:S01]  /*30ce0*/  LDL.LU.64 R14, [R1+0x2cb0] ;  /* 0x002cb000010e7983 */ /* 0x000ea20000300a00 */
[----:B------:R-:W2:Y:S02]  /*30cf0*/  LDL.LU.64 R12, [R1+0x2ca8] ;  /* 0x002ca800010c7983 */ /* 0x000ea40000300a00 */
[----:B------:R-:W2:Y:S02]  /*30d00*/  LDL.LU.64 R26, [R1+0x2ca0] ;  /* 0x002ca000011a7983 */ /* 0x000ea40000300a00 */
[----:B------:R-:W2:Y:S11]  /*30d10*/  LDL.LU.64 R24, [R1+0x2c98] ;  /* 0x002c980001187983 */ /* 0x000eb60000300a00 */
[----:B------:R-:W-:Y:S06]  /*30d20*/  @!UPT UIADD3 URZ, URZ, URZ, URZ ;  /* 0x0000003f3f3ff290 */ /* 0x000fec000fffe03f */
[----:B------:R0:W-:Y:S01]  /*30d30*/  STL.64 [R1+0x40], R8 ;  /* 0x0000400801007387 */ /* 0x0001e20000100a00 */
[----:B------:R1:W-:Y:S01]  /*30d40*/  STL.64 [R1+0x48], R10 ;  /* 0x0000480a01007387 */ /* 0x0003e20000100a00 */
[----:B0-----:R-:W-:Y:S02]  /*30d50*/  MOV R8, R7 ;  /* 0x0000000700087202 */ /* 0x001fe40000000f00 */
[----:B------:R-:W-:Y:S01]  /*30d60*/  MOV R9, R6 ;  /* 0x0000000600097202 */ /* 0x000fe20000000f00 */
[C---:B--2---:R-:W-:Y:S08]  /*30d70*/  HMMA.16816.F32 R20, R12.reuse, R20, R24 ;  /* 0x000000140c14723c */ /* 0x044ff00000001818 */
[----:B-1----:R-:W-:Y:S01]  /*30d80*/  HMMA.16816.F32 R8, R12, R8, R16 ;  /* 0x000000080c08723c */ /* 0x002fe20000001810 */
[----:B------:R-:W2:Y:S01]  /*30d90*/  LDL.LU R26, [R1+0x2c90] ;  /* 0x002c9000011a7983 */ /* 0x000ea20000300800 */
[----:B------:R-:W2:Y:S11]  /*30da0*/  LDL.LU.64 R24, [R1+0x2c88] ;  /* 0x002c880001187983 */ /* 0x000eb60000300a00 */
[----:B------:R-:W-:Y:S03]  /*30db0*/  @!UPT UIADD3 URZ, URZ, URZ, URZ ;  /* 0x0000003f3f3ff290 */ /* 0x000fe6000fffe03f */
[----:B------:R-:W-:Y:S01]  /*30dc0*/  IMAD.MOV.U32 R27, RZ, RZ, R20 ;  /* 0x000000ffff1b7224 */ /* 0x000fe200078e0014 */
[----:B------:R-:W-:Y:S02]  /*30dd0*/  MOV R7, R22 ;  /* 0x0000001600077202 */ /* 0x000fe40000000f00 */
[----:B------:R-:W-:Y:S02]  /*30de0*/  MOV R20, R23 ;  /* 0x0000001700147202 */ /* 0x000fe40000000f00 */
[----:B------:R-:W-:Y:S01]  /*30df0*/  MOV R6, R21 ;  /* 0x0000001500067202 */ /* 0x000fe20000000f00 */
[----:B------:R-:W3:Y:S01]  /*30e00*/  LDL.LU.64 R22, [R1+0x2c80] ;  /* 0x002c800001167983 */ /* 0x000ee20000300a00 */
[----:B------:R-:W4:Y:S02]  /*30e10*/  LDL.LU R21, [R1+0x2c78] ;  /* 0x002c780001157983 */ /* 0x000f240000300800 */
[----:B------:R-:W2:Y:S02]  /*30e20*/  LDL.LU.64 R18, [R1+0x2c70] ;  /* 0x002c700001127983 */ /* 0x000ea40000300a00 */
[----:B------:R-:W2:Y:S01]  /*30e30*/  LDL.LU.64 R16, [R1+0x2c68] ;  /* 0x002c680001107983 */ /* 0x000ea20000300a00 */
[----:B------:R0:W-:Y:S01]  /*30e40*/  STL.64 [R1+0x2bf0], R10 ;  /* 0x002bf00a01007387 */ /* 0x0001e20000100a00 */
[----:B------:R1:W-:Y:S01]  /*30e50*/  STL.64 [R1+0x2be8], R8 ;  /* 0x002be80801007387 */ /* 0x0003e20000100a00 */
[----:B0-----:R-:W-:-:S02]  /*30e60*/  MOV R10, R7 ;  /* 0x00000007000a7202 */ /* 0x001fc40000000f00 */
[----:B-1----:R-:W-:Y:S02]  /*30e70*/  MOV R8, R27 ;  /* 0x0000001b00087202 */ /* 0x002fe40000000f00 */
[----:B------:R-:W-:Y:S01]  /*30e80*/  MOV R11, R20 ;  /* 0x00000014000b7202 */ /* 0x000fe20000000f00 */
[----:B------:R-:W2:Y:S01]  /*30e90*/  LDL.LU R27, [R1+0x2c60] ;  /* 0x002c6000011b7983 */ /* 0x000ea20000300800 */
[----:B------:R-:W-:Y:S02]  /*30ea0*/  IMAD.MOV.U32 R9, RZ, RZ, R6 ;  /* 0x000000ffff097224 */ /* 0x000fe400078e0006 */
[----:B------:R-:W2:Y:S02]  /*30eb0*/  LDL.LU R6, [R1+0x2c5c] ;  /* 0x002c5c0001067983 */ /* 0x000ea40000300800 */
[----:B------:R-:W2:Y:S01]  /*30ec0*/  LDL.LU R7, [R1+0x2c58] ;  /* 0x002c580001077983 */ /* 0x000ea20000300800 */
[----:B------:R-:W2:Y:S01]  /*30ed0*/  LDL.LU R20, [R1+0x2c54] ;  /* 0x002c540001147983 */ /* 0x000ea20000300800 */
[----:B------:R-:W-:Y:S02]  /*30ee0*/  STL.64 [R1+0x2c00], R10 ;  /* 0x002c000a01007387 */ /* 0x000fe40000100a00 */
[----:B------:R0:W-:Y:S02]  /*30ef0*/  STL.64 [R1+0x2bf8], R8 ;  /* 0x002bf80801007387 */ /* 0x0001e40000100a00 */
[----:B0-----:R-:W2:Y:S01]  /*30f00*/  LDL.LU.64 R8, [R1+0xc0] ;  /* 0x0000c00001087983 */ /* 0x001ea20000300a00 */
[----:B------:R-:W3:Y:S01]  /*30f10*/  LDL.LU.64 R10, [R1+0xc8] ;  /* 0x0000c800010a7983 */ /* 0x000ee20000300a00 */
[----:B--2---:R-:W-:Y:S02]  /*30f20*/  HMMA.16816.F32 R24, R12, R8, R24 ;  /* 0x000000080c18723c */ /* 0x004fe40000001818 */
[----:B------:R-:W2:Y:S05]  /*30f30*/  LDL.LU R14, [R1+0x68] ;  /* 0x00006800010e7983 */ /* 0x000eaa0000300800 */
[----:B----4-:R-:W-:-:S02]  /*30f40*/  MOV R8, R21 ;  /* 0x0000001500087202 */ /* 0x010fc40000000f00 */
[----:B------:R-:W-:Y:S11]  /*30f50*/  MOV R9, R16 ;  /* 0x0000001000097202 */ /* 0x000ff60000000f00 */
[----:B------:R-:W-:Y:S03]  /*30f60*/  @!UPT UIADD3 URZ, URZ, URZ, URZ ;  /* 0x0000003f3f3ff290 */ /* 0x000fe6000fffe03f */
[----:B------:R-:W-:Y:S01]  /*30f70*/  STL.64 [R1+0x20], R24 ;  /* 0x0000201801007387 */ /* 0x000fe20000100a00 */
[----:B------:R-:W-:Y:S02]  /*30f80*/  STL.64 [R1+0x28], R26 ;  /* 0x0000281a01007387 */ /* 0x000fe40000100a00 */
[----:B------:R-:W2:Y:S02]  /*30f90*/  LDL.LU R15, [R1+0x6c] ;  /* 0x00006c00010f7983 */ /* 0x000ea40000300800 */
[----:B---3--:R0:W-:Y:S01]  /*30fa0*/  STL.64 [R1+0x2c18], R10 ;  /* 0x002c180a01007387 */ /* 0x0081e20000100a00 */
[----:B------:R-:W3:Y:S01]  /*30fb0*/  LDL.LU R21, [R1+0x2c50] ;  /* 0x002c500001157983 */ /* 0x000ee20000300800 */
[----:B------:R-:W2:Y:S02]  /*30fc0*/  LDL.LU R16, [R1+0x2c4c] ;  /* 0x002c4c0001107983 */ /* 0x000ea40000300800 */
[----:B0-----:R-:W-:Y:S01]  /*30fd0*/  IMAD.MOV.U32 R10, RZ, RZ, R17 ;  /* 0x000000ffff0a7224 */ /* 0x001fe200078e0011 */
[----:B------:R-:W-:Y:S01]  /*30fe0*/  MOV R11, R18 ;  /* 0x00000012000b7202 */ /* 0x000fe20000000f00 */
[----:B------:R-:W2:Y:S01]  /*30ff0*/  LDL.LU R17, [R1+0x2c48] ;  /* 0x002c480001117983 */ /* 0x000ea20000300800 */
[----:B------:R-:W2:Y:S03]  /*31000*/  LDL.LU R18, [R1+0x2c44] ;  /* 0x002c440001127983 */ /* 0x000ea60000300800 */
[----:B------:R-:W-:Y:S01]  /*31010*/  STL.64 [R1+0x2c28], R10 ;  /* 0x002c280a01007387 */ /* 0x000fe20000100a00 */
[----:B------:R0:W-:Y:S02]  /*31020*/  STL.64 [R1+0x2c20], R8 ;  /* 0x002c200801007387 */ /* 0x0001e40000100a00 */
[----:B0-----:R-:W-:-:S02]  /*31030*/  MOV R8, R19 ;  /* 0x0000001300087202 */ /* 0x001fc40000000f00 */
[----:B------:R-:W2:Y:S01]  /*31040*/  LDL.LU R19, [R1+0x2c40] ;  /* 0x002c400001137983 */ /* 0x000ea20000300800 */
[----:B------:R-:W-:Y:S02]  /*31050*/  MOV R9, R22 ;  /* 0x0000001600097202 */ /* 0x000fe40000000f00 */
[----:B------:R-:W3:Y:S01]  /*31060*/  LDL.LU R22, [R1+0x2c3c] ;  /* 0x002c3c0001167983 */ /* 0x000ee20000300800 */
[----:B------:R-:W-:Y:S02]  /*31070*/  MOV R10, R23 ;  /* 0x00000017000a7202 */ /* 0x000fe40000000f00 */
[----:B------:R-:W3:Y:S01]  /*31080*/  LDL.LU R23, [R1+0x2c38] ;  /* 0x002c380001177983 */ /* 0x000ee20000300800 */
[----:B------:R-:W-:Y:S02]  /*31090*/  IMAD.MOV.U32 R11, RZ, RZ, R0 ;  /* 0x000000ffff0b7224 */ /* 0x000fe400078e0000 */
[----:B------:R-:W4:Y:S01]  /*310a0*/  LDL.LU R0, [R1+0x2c34] ;  /* 0x002c340001007983 */ /* 0x000f220000300800 */
[----:B------:R-:W-:-:S02]  /*310b0*/  MOV R24, R2 ;  /* 0x0000000200187202 */ /* 0x000fc40000000f00 */
[----:B------:R-:W4:Y:S01]  /*310c0*/  LDL.LU R2, [R1+0x2c30] ;  /* 0x002c300001027983 */ /* 0x000f220000300800 */
[----:B------:R-:W-:Y:S01]  /*310d0*/  MOV R25, R29 ;  /* 0x0000001d00197202 */ /* 0x000fe20000000f00 */
[-C--:B--2---:R-:W-:Y:S08]  /*310e0*/  HMMA.16816.F32 R4, R16, R14.reuse, R4 ;  /* 0x0000000e1004723c */ /* 0x084ff00000001804 */
[----:B---3--:R-:W-:Y:S11]  /*310f0*/  HMMA.16816.F32 R12, R20, R14, R8 ;  /* 0x0000000e140c723c */ /* 0x008ff60000001808 */
[----:B------:R-:W-:Y:S04]  /*31100*/  @!UPT UIADD3 URZ, URZ, URZ, URZ ;  /* 0x0000003f3f3ff290 */ /* 0x000fe8000fffe03f */
[----:B------:R-:W-:Y:S01]  /*31110*/  STL.64 [R1+0x10], R4 ;  /* 0x0000100401007387 */ /* 0x000fe20000100a00 */
[----:B------:R0:W-:Y:S01]  /*31120*/  STL.64 [R1+0x18], R6 ;  /* 0x0000180601007387 */ /* 0x0001e20000100a00 */
[----:B------:R-:W-:Y:S02]  /*31130*/  MOV R29, R7 ;  /* 0x00000007001d7202 */ /* 0x000fe40000000f00 */
[----:B0-----:R-:W2:Y:S01]  /*31140*/  LDL.LU R6, [R1+0x88] ;  /* 0x0000880001067983 */ /* 0x001ea20000300800 */
[----:B------:R-:W2:Y:S02]  /*31150*/  LDL.LU R7, [R1+0x8c] ;  /* 0x00008c0001077983 */ /* 0x000ea40000300800 */
[----:B------:R-:W2:Y:S02]  /*31160*/  LDL.LU.64 R10, [R1+0x2c28] ;  /* 0x002c2800010a7983 */ /* 0x000ea40000300a00 */
[----:B------:R-:W2:Y:S01]  /*31170*/  LDL.LU.64 R8, [R1+0x2c20] ;  /* 0x002c200001087983 */ /* 0x000ea20000300a00 */
[----:B------:R-:W-:Y:S01]  /*31180*/  STL.64 [R1+0x2c10], R22 ;  /* 0x002c101601007387 */ /* 0x000fe20000100a00 */
[----:B------:R0:W-:Y:S03]  /*31190*/  STL.64 [R1+0x2c08], R20 ;  /* 0x002c081401007387 */ /* 0x0001e60000100a00 */
[----:B0-----:R-:W3:Y:S01]  /*311a0*/  LDL.LU R20, [R1+0x40] ;  /* 0x0000400001147983 */ /* 0x001ee20000300800 */
[----:B------:R-:W3:Y:S02]  /*311b0*/  LDL.LU R21, [R1+0x44] ;  /* 0x0000440001157983 */ /* 0x000ee40000300800 */
[----:B------:R-:W3:Y:S02]  /*311c0*/  LDL.LU R22, [R1+0x48] ;  /* 0x0000480001167983 */ /* 0x000ee40000300800 */
[----:B------:R-:W3:Y:S01]  /*311d0*/  LDL.LU R23, [R1+0x4c] ;  /* 0x00004c0001177983 */ /* 0x000ee20000300800 */
[----:B------:R4:W-:Y:S01]  /*311e0*/  STL.64 [R1+0x2be0], R14 ;  /* 0x002be00e01007387 */ /* 0x0009e20000100a00 */
[----:B------:R-:W-:Y:S01]  /*311f0*/  STL.64 [R1+0x2bd8], R12 ;  /* 0x002bd80c01007387 */ /* 0x000fe20000100a00 */
[----:B----4-:R-:W-:Y:S01]  /*31200*/  MOV R14, R2 ;  /* 0x00000002000e7202 */ /* 0x010fe20000000f00 */
[----:B--2---:R-:W-:Y:S11]  /*31210*/  HMMA.16816.F32 R8, R16, R6, R8 ;  /* 0x000000061008723c */ /* 0x004ff60000001808 */
[----:B------:R-:W-:Y:S11]  /*31220*/  @!UPT UIADD3 URZ, URZ, URZ, URZ ;  /* 0x0000003f3f3ff290 */ /* 0x000ff6000fffe03f */
[----:B------:R-:W-:Y:S01]  /*31230*/  @!UPT UIADD3 URZ, URZ, URZ, URZ ;  /* 0x0000003f3f3ff290 */ /* 0x000fe2000fffe03f */
[----:B------:R-:W-:Y:S01]  /*31240*/  STL [R1+0x4], R9 ;  /* 0x0000040901007387 */ /* 0x000fe20000100800 */
[----:B------:R0:W-:Y:S01]  /*31250*/  STL [R1+0x8], R10 ;  /* 0x0000080a01007387 */ /* 0x0001e20000100800 */
[----:B------:R-:W-:Y:S02]  /*31260*/  MOV R2, R11 ;  /* 0x0000000b00027202 */ /* 0x000fe40000000f00 */
[----:B0-----:R-:W3:Y:S01]  /*31270*/  LDL.LU.64 R10, [R1+0x2c18] ;  /* 0x002c1800010a7983 */ /* 0x001ee20000300a00 */
[----:B------:R-:W-:Y:S02]  /*31280*/  MOV R26, R28 ;  /* 0x0000001c001a7202 */ /* 0x000fe40000000f00 */
[----:B------:R-:W-:Y:S02]  /*31290*/  MOV R27, R3 ;  /* 0x00000003001b7202 */ /* 0x000fe40000000f00 */
[----:B------:R-:W-:-:S07]  /*312a0*/  MOV R15, R0 ;  /* 0x00000000000f7202 */ /* 0x000fce0000000f00 */
[C---:B------:R-:W-:Y:S01]  /*312b0*/  HMMA.16816.F32 R24, R16.reuse, R14, R24 ;  /* 0x0000000e1018723c */ /* 0x040fe20000001818 */
[----:B------:R-:W-:Y:S11]  /*312c0*/  IMAD.MOV.U32 R0, RZ, RZ, R8 ;  /* 0x000000ffff007224 */ /* 0x000ff600078e0008 */
[----:B------:R-:W-:Y:S11]  /*312d0*/  @!UPT UIADD3 URZ, URZ, URZ, URZ ;  /* 0x0000003f3f3ff290 */ /* 0x000ff6000fffe03f */
[----:B------:R0:W-:Y:S04]  /*312e0*/  STL [R1+0x2bb0], R25 ;  /* 0x002bb01901007387 */ /* 0x0001e80000100800 */
[----:B0-----:R-:W2:Y:S01]  /*312f0*/  LDL R25, [R1+0x18] ;  /* 0x0000180001197983 */ /* 0x001ea20000100800 */
[----:B------:R-:W-:Y:S02]  /*31300*/  STL [R1+0x2bac], R26 ;  /* 0x002bac1a01007387 */ /* 0x000fe40000100800 */
[----:B------:R-:W-:Y:S01]  /*31310*/  STL [R1+0x2ba8], R27 ;  /* 0x002ba81b01007387 */ /* 0x000fe20000100800 */
[----:B---3--:R-:W-:Y:S01]  /*31320*/  HMMA.16816.F32 R16, R16, R10, R20 ;  /* 0x0000000a1010723c */ /* 0x008fe20000001814 */
[----:B------:R-:W3:Y:S01]  /*31330*/  LDL.LU.64 R22, [R1+0x2c10] ;  /* 0x002c100001167983 */ /* 0x000ee20000300a00 */
[----:B------:R-:W3:Y:S01]  /*31340*/  LDL.LU.64 R20, [R1+0x2c08] ;  /* 0x002c080001147983 */ /* 0x000ee20000300a00 */
[----:B------:R-:W-:-:S02]  /*31350*/  MOV R13, R10 ;  /* 0x0000000a000d7202 */ /* 0x000fc40000000f00 */
[----:B------:R-:W-:Y:S02]  /*31360*/  MOV R12, R11 ;  /* 0x0000000b000c7202 */ /* 0x000fe40000000f00 */
[----:B------:R-:W3:Y:S01]  /*31370*/  LDL.LU.64 R10, [R1+0x2c00] ;  /* 0x002c0000010a7983 */ /* 0x000ee20000300a00 */
[----:B------:R-:W3:Y:S02]  /*31380*/  LDL.LU.64 R8, [R1+0x2bf8] ;  /* 0x002bf80001087983 */ /* 0x000ee40000300a00 */
[----:B------:R-:W-:Y:S01]  /*31390*/  IMAD.MOV.U32 R28, RZ, RZ, R4 ;  /* 0x000000ffff1c7224 */ /* 0x000fe200078e0004 */
[----:B------:R-:W-:Y:S11]  /*313a0*/  MOV R3, R5 ;  /* 0x0000000500037202 */ /* 0x000ff60000000f00 */
[----:B------:R-:W-:Y:S01]  /*313b0*/  @!UPT UIADD3 URZ, URZ, URZ, URZ ;  /* 0x0000003f3f3ff290 */ /* 0x000fe2000fffe03f */
[----:B------:R-:W-:Y:S01]  /*313c0*/  STL [R1+0x2ba4], R19 ;  /* 0x002ba41301007387 */ /* 0x000fe20000100800 */
[C---:B---3--:R-:W-:Y:S03]  /*313d0*/  HMMA.16816.F32 R4, R20.reuse, R6, R8 ;  /* 0x000000061404723c */ /* 0x048fe60000001808 */
[----:B------:R-:W3:Y:S01]  /*313e0*/  LDL.LU.64 R10, [R1+0x2bf0] ;  /* 0x002bf000010a7983 */ /* 0x000ee20000300a00 */
[----:B------:R-:W3:Y:S11]  /*313f0*/  LDL.LU.64 R8, [R1+0x2be8] ;  /* 0x002be80001087983 */ /* 0x000ef60000300a00 */
[----:B------:R-:W-:Y:S08]  /*31400*/  @!UPT UIADD3 URZ, URZ, URZ, URZ ;  /* 0x0000003f3f3ff290 */ /* 0x000ff0000fffe03f */
[----:B------:R0:W-:Y:S01]  /*31410*/  STL.64 [R1+0x2bc0], R6 ;  /* 0x002bc00601007387 */ /* 0x0001e20000100a00 */
[----:B------:R-:W-:Y:S01]  /*31420*/  STL.64 [R1+0x2bb8], R4 ;  /* 0x002bb80401007387 */ /* 0x000fe20000100a00 */
[----:B0-----:R-:W-:Y:S01]  /*31430*/  MOV R6, R13 ;  /* 0x0000000d00067202 */ /* 0x001fe20000000f00 */
[----:B------:R-:W-:Y:S01]  /*31440*/  IMAD.MOV.U32 R7, RZ, RZ, R12 ;  /* 0x000000ffff077224 */ /* 0x000fe200078e000c */
[C---:B---3--:R-:W-:Y:S01]  /*31450*/  HMMA.16816.F32 R8, R20.reuse, R14, R8 ;  /* 0x0000000e1408723c */ /* 0x048fe20000001808 */
[----:B------:R-:W3:Y:S01]  /*31460*/  LDL.LU.64 R14, [R1+0x2be0] ;  /* 0x002be000010e7983 */ /* 0x000ee20000300a00 */
[----:B------:R-:W4:Y:S11]  /*31470*/  LDL.LU.64 R12, [R1+0x2bd8] ;  /* 0x002bd800010c7983 */ /* 0x000f360000300a00 */
[----:B------:R-:W-:Y:S10]  /*31480*/  @!UPT UIADD3 URZ, URZ, URZ, URZ ;  /* 0x0000003f3f3ff290 */ /* 0x000ff4000fffe03f */
[----:B------:R-:W-:Y:S01]  /*31490*/  STL.64 [R1+0x2bd0], R10 ;  /* 0x002bd00a01007387 */ /* 0x000fe20000100a00 */
[----:B------:R0:W-:Y:S03]  /*314a0*/  STL.64 [R1+0x2bc8], R8 ;  /* 0x002bc80801007387 */ /* 0x0001e60000100a00 */
[----:B0-----:R-:W2:Y:S01]  /*314b0*/  LDL.LU R8, [R1+0x20] ;  /* 0x0000200001087983 */ /* 0x001ea20000300800 */
[----:B------:R-:W2:Y:S02]  /*314c0*/  LDL.LU R9, [R1+0x24] ;  /* 0x0000240001097983 */ /* 0x000ea40000300800 */
[----:B------:R-:W2:Y:S02]  /*314d0*/  LDL.LU R10, [R1+0x28] ;  /* 0x00002800010a7983 */ /* 0x000ea40000300800 */
[----:B------:R-:W2:Y:S02]  /*314e0*/  LDL.LU R11, [R1+0x2c] ;  /* 0x00002c00010b7983 */ /* 0x000ea40000300800 */
[----:B----4-:R-:W-:Y:S01]  /*314f0*/  FMUL R19, R12, c[0x0][0x188] ;  /* 0x000062000c137a20 */ /* 0x010fe20000400000 */
[----:B------:R0:W-:Y:S04]  /*31500*/  STL [R1+0x2b74], R12 ;  /* 0x002b740c01007387 */ /* 0x0001e80000100800 */
[----:B0-----:R-:W4:Y:S01]  /*31510*/  LDL.LU R12, [R1+0x8] ;  /* 0x00000800010c7983 */ /* 0x001f220000300800 */
[----:B------:R-:W-:Y:S01]  /*31520*/  STL [R1+0x2b78], R13 ;  /* 0x002b780d01007387 */ /* 0x000fe20000100800 */
[----:B--2---:R-:W-:Y:S02]  /*31530*/  HMMA.16816.F32 R20, R20, R6, R8 ;  /* 0x000000061414723c */ /* 0x004fe40000001808 */
[----:B------:R-:W2:Y:S01]  /*31540*/  LDL.LU.64 R10, [R1+0x2bd0] ;  /* 0x002bd000010a7983 */ /* 0x000ea20000300a00 */
[----:B------:R-:W2:Y:S02]  /*31550*/  LDL.LU.64 R8, [R1+0x2bc8] ;  /* 0x002bc80001087983 */ /* 0x000ea40000300a00 */
[----:B------:R-:W2:Y:S02]  /*31560*/  LDL.LU.64 R6, [R1+0x2bc0] ;  /* 0x002bc00001067983 */ /* 0x000ea40000300a00 */
[----:B------:R-:W2:Y:S02]  /*31570*/  LDL.LU.64 R4, [R1+0x2bb8] ;  /* 0x002bb80001047983 */ /* 0x000ea40000300a00 */
[----:B------:R-:W-:-:S02]  /*31580*/  FMUL R28, R28, c[0x0][0x188] ;  /* 0x000062001c1c7a20 */ /* 0x000fc40000400000 */
[----:B------:R-:W-:Y:S02]  /*31590*/  FMUL R3, R3, c[0x0][0x188] ;  /* 0x0000620003037a20 */ /* 0x000fe40000400000 */
[----:B------:R-:W-:Y:S02]  /*315a0*/  FMUL R26, R25, c[0x0][0x188] ;  /* 0x00006200191a7a20 */ /* 0x000fe40000400000 */
[----:B------:R-:W-:Y:S02]  /*315b0*/  FMUL R25, R13, c[0x0][0x188] ;  /* 0x000062000d197a20 */ /* 0x000fe40000400000 */
[----:B------:R-:W-:Y:S01]  /*315c0*/  FMUL R29, R29, c[0x0][0x188] ;  /* 0x000062001d1d7a20 */ /* 0x000fe20000400000 */
[----:B------:R-:W-:Y:S01]  /*315d0*/  FMNMX R3, R28, R3, !PT ;  /* 0x000000031c037209 */ /* 0x000fe20007800000 */
[----:B---3--:R0:W-:Y:S01]  /*315e0*/  STL [R1+0x2b7c], R14 ;  /* 0x002b7c0e01007387 */ /* 0x0081e20000100800 */
[----:B------:R-:W-:Y:S01]  /*315f0*/  FMNMX R28, R19, R25, !PT ;  /* 0x00000019131c7209 */ /* 0x000fe20007800000 */
[----:B------:R-:W-:Y:S01]  /*31600*/  FMUL R19, R14, c[0x0][0x188] ;  /* 0x000062000e137a20 */ /* 0x000fe20000400000 */
[----:B------:R-:W-:Y:S01]  /*31610*/  FMNMX R29, R26, R29, !PT ;  /* 0x0000001d1a1d7209 */ /* 0x000fe20007800000 */
[----:B------:R-:W-:-:S02]  /*31620*/  FMUL R25, R15, c[0x0][0x188] ;  /* 0x000062000f197a20 */ /* 0x000fc40000400000 */
[----:B------:R-:W-:Y:S01]  /*31630*/  FMUL R26, R0, c[0x0][0x188] ;  /* 0x00006200001a7a20 */ /* 0x000fe20000400000 */
[----:B0-----:R-:W3:Y:S01]  /*31640*/  LDL.LU R14, [R1+0x4] ;  /* 0x00000400010e7983 */ /* 0x001ee20000300800 */
[----:B------:R0:W-:Y:S01]  /*31650*/  STL [R1+0x2b90], R15 ;  /* 0x002b900f01007387 */ /* 0x0001e20000100800 */
[----:B------:R-:W-:Y:S02]  /*31660*/  FMNMX R19, R19, R25, !PT ;  /* 0x0000001913137209 */ /* 0x000fe40007800000 */
[----:B------:R-:W-:Y:S01]  /*31670*/  FMNMX R3, R26, R3, !PT ;  /* 0x000000031a037209 */ /* 0x000fe20007800000 */
[----:B----4-:R-:W-:-:S05]  /*31680*/  FMUL R27, R12, c[0x0][0x188] ;  /* 0x000062000c1b7a20 */ /* 0x010fca0000400000 */
[----:B------:R-:W-:Y:S01]  /*31690*/  FMNMX R29, R27, R29, !PT ;  /* 0x0000001d1b1d7209 */ /* 0x000fe20007800000 */
[----:B--2---:R-:W-:Y:S01]  /*316a0*/  STL [R1+0x2b94], R4 ;  /* 0x002b940401007387 */ /* 0x004fe20000100800 */
[----:B------:R-:W-:Y:S02]  /*316b0*/  STL [R1+0x2b98], R6 ;  /* 0x002b980601007387 */ /* 0x000fe40000100800 */
[----:B------:R-:W2:Y:S02]  /*316c0*/  LDL.LU R25, [R1+0x2bb0] ;  /* 0x002bb00001197983 */ /* 0x000ea40000300800 */
[----:B------:R-:W4:Y:S01]  /*316d0*/  LDL.LU R26, [R1+0x2bac] ;  /* 0x002bac00011a7983 */ /* 0x000f220000300800 */
[----:B------:R-:W2:Y:S01]  /*316e0*/  LDL.LU R27, [R1+0x2ba8] ;  /* 0x002ba800011b7983 */ /* 0x000ea20000300800 */
[----:B------:R-:W-:-:S05]  /*316f0*/  FMUL R13, R6, c[0x0][0x188] ;  /* 0x00006200060d7a20 */ /* 0x000fca0000400000 */
[----:B------:R-:W-:Y:S01]  /*31700*/  FMNMX R13, R13, R19, !PT ;  /* 0x000000130d0d7209 */ /* 0x000fe20007800000 */
[----:B------:R-:W-:Y:S01]  /*31710*/  FMUL R19, R2, c[0x0][0x188] ;  /* 0x0000620002137a20 */ /* 0x000fe20000400000 */
[----:B------:R3:W-:Y:S01]  /*31720*/  STL [R1+0x2b9c], R5 ;  /* 0x002b9c0501007387 */ /* 0x0007e20000100800 */
[----:B------:R1:W-:Y:S03]  /*31730*/  STL [R1+0x2ba0], R7 ;  /* 0x002ba00701007387 */ /* 0x0003e60000100800 */
[----:B------:R-:W-:Y:S02]  /*31740*/  FMNMX R29, R19, R29, !PT ;  /* 0x0000001d131d7209 */ /* 0x000fe40007800000 */
[----:B------:R-:W2:Y:S01]  /*31750*/  LDL.LU R19, [R1+0x2ba4] ;  /* 0x002ba40001137983 */ /* 0x000ea20000300800 */
[----:B0-----:R-:W-:-:S05]  /*31760*/  FMUL R15, R4, c[0x0][0x188] ;  /* 0x00006200040f7a20 */ /* 0x001fca0000400000 */
[----:B------:R-:W-:Y:S01]  /*31770*/  FMNMX R28, R15, R28, !PT ;  /* 0x0000001c0f1c7209 */ /* 0x000fe20007800000 */
[----:B------:R-:W-:Y:S02]  /*31780*/  FMUL R15, R5, c[0x0][0x188] ;  /* 0x00006200050f7a20 */ /* 0x000fe40000400000 */
[----:B---3--:R-:W-:Y:S02]  /*31790*/  FMUL R5, R14, c[0x0][0x188] ;  /* 0x000062000e057a20 */ /* 0x008fe40000400000 */
[----:B------:R-:W-:-:S03]  /*317a0*/  FMUL R4, R24, c[0x0][0x188] ;  /* 0x0000620018047a20 */ /* 0x000fc60000400000 */
[----:B------:R-:W-:Y:S02]  /*317b0*/  FMNMX R3, R5, R3, !PT ;  /* 0x0000000305037209 */ /* 0x000fe40007800000 */
[----:B------:R-:W-:Y:S01]  /*317c0*/  FMNMX R15, R15, R28, !PT ;  /* 0x0000001c0f0f7209 */ /* 0x000fe20007800000 */
[----:B------:R-:W-:Y:S01]  /*317d0*/  FMUL R6, R7, c[0x0][0x188] ;  /* 0x0000620007067a20 */ /* 0x000fe20000400000 */
[----:B------:R-:W-:Y:S01]  /*317e0*/  FMNMX R28, R4, R3, !PT ;  /* 0x00000003041c7209 */ /* 0x000fe20007800000 */
[----:B------:R-:W-:Y:S02]  /*317f0*/  FMUL R5, R8, c[0x0][0x188] ;  /* 0x0000620008057a20 */ /* 0x000fe40000400000 */
[----:B-1----:R-:W-:Y:S01]  /*31800*/  FMUL R7, R10, c[0x0][0x188] ;  /* 0x000062000a077a20 */ /* 0x002fe20000400000 */
[----:B------:R-:W-:Y:S02]  /*31810*/  FMNMX R13, R6, R13, !PT ;  /* 0x0000000d060d7209 */ /* 0x000fe40007800000 */
[----:B------:R-:W-:-:S02]  /*31820*/  FMNMX R5, R5, R15, !PT ;  /* 0x0000000f05057209 */ /* 0x000fc40007800000 */
[----:B------:R-:W-:Y:S02]  /*31830*/  FMNMX R15, R7, R13, !PT ;  /* 0x0000000d070f7209 */ /* 0x000fe40007800000 */
[----:B------:R-:W-:Y:S02]  /*31840*/  FMUL R13, R11, c[0x0][0x188] ;  /* 0x000062000b0d7a20 */ /* 0x000fe40000400000 */
[----:B----4-:R-:W-:Y:S02]  /*31850*/  FMUL R3, R26, c[0x0][0x188] ;  /* 0x000062001a037a20 */ /* 0x010fe40000400000 */
[----:B--2---:R-:W-:Y:S02]  /*31860*/  FMUL R4, R27, c[0x0][0x188] ;  /* 0x000062001b047a20 */ /* 0x004fe40000400000 */
[----:B------:R-:W-:Y:S01]  /*31870*/  FMUL R6, R25, c[0x0][0x188] ;  /* 0x0000620019067a20 */ /* 0x000fe20000400000 */
[----:B------:R-:W-:-:S04]  /*31880*/  FMNMX R3, R3, R29, !PT ;  /* 0x0000001d03037209 */ /* 0x000fc80007800000 */
[----:B------:R-:W-:Y:S02]  /*31890*/  FMNMX R7, R6, R28, !PT ;  /* 0x0000001c06077209 */ /* 0x000fe40007800000 */
[----:B------:R-:W-:Y:S01]  /*318a0*/  FMNMX R29, R4, R3, !PT ;  /* 0x00000003041d7209 */ /* 0x000fe20007800000 */
[----:B------:R-:W-:Y:S01]  /*318b0*/  FMUL R3, R9, c[0x0][0x188] ;  /* 0x0000620009037a20 */ /* 0x000fe20000400000 */
[----:B------:R-:W-:Y:S01]  /*318c0*/  MOV R28, R5 ;  /* 0x00000005001c7202 */ /* 0x000fe20000000f00 */
[----:B------:R-:W-:Y:S02]  /*318d0*/  FMUL R6, R16, c[0x0][0x188] ;  /* 0x0000620010067a20 */ /* 0x000fe40000400000 */
[----:B------:R-:W-:Y:S02]  /*318e0*/  FMUL R5, R18, c[0x0][0x188] ;  /* 0x0000620012057a20 */ /* 0x000fe40000400000 */
[----:B------:R-:W-:Y:S01]  /*318f0*/  FMUL R4, R20, c[0x0][0x188] ;  /* 0x0000620014047a20 */ /* 0x000fe20000400000 */
[----:B------:R-:W-:Y:S01]  /*31900*/  FMNMX R28, R3, R28, !PT ;  /* 0x0000001c031c7209 */ /* 0x000fe20007800000 */
[----:B------:R-:W-:Y:S01]  /*31910*/  FMNMX R3, R13, R15, !PT ;  /* 0x0000000f0d037209 */ /* 0x000fe20007800000 */
[----:B------:R-:W-:-:S02]  /*31920*/  FMNMX R15, R6, R7, !PT ;  /* 0x00000007060f7209 */ /* 0x000fc40007800000 */
[----:B------:R-:W-:Y:S02]  /*31930*/  FMNMX R13, R5, R29, !PT ;  /* 0x0000001d050d7209 */ /* 0x000fe40007800000 */
[----:B------:R-:W-:Y:S01]  /*31940*/  FMNMX R6, R4, R28, !PT ;  /* 0x0000001c04067209 */ /* 0x000fe20007800000 */
[----:B------:R-:W-:Y:S02]  /*31950*/  FMUL R29, R22, c[0x0][0x188] ;  /* 0x00006200161d7a20 */ /* 0x000fe40000400000 */
[----:B------:R-:W-:Y:S02]  /*31960*/  FMUL R28, R17, c[0x0][0x188] ;  /* 0x00006200111c7a20 */ /* 0x000fe40000400000 */
[----:B------:R-:W-:Y:S02]  /*31970*/  FMUL R7, R19, c[0x0][0x188] ;  /* 0x0000620013077a20 */ /* 0x000fe40000400000 */
[----:B------:R-:W-:Y:S01]  /*31980*/  FMUL R4, R23, c[0x0][0x188] ;  /* 0x0000620017047a20 */ /* 0x000fe20000400000 */
[----:B------:R-:W-:-:S02]  /*31990*/  FMNMX R29, R29, R3, !PT ;  /* 0x000000031d1d7209 */ /* 0x000fc40007800000 */
[----:B------:R-:W-:Y:S02]  /*319a0*/  FMNMX R28, R28, R15, !PT ;  /* 0x0000000f1c1c7209 */ /* 0x000fe40007800000 */
[----:B------:R-:W-:Y:S02]  /*319b0*/  FMNMX R3, R7, R13, !PT ;  /* 0x0000000d07037209 */ /* 0x000fe40007800000 */
[----:B------:R-:W-:Y:S02]  /*319c0*/  FMNMX R4, R4, R29, !PT ;  /* 0x0000001d04047209 */ /* 0x000fe40007800000 */
[----:B------:R-:W0:Y:S04]  /*319d0*/  SHFL.BFLY PT, R29, R28, 0x2, 0x1f ;  /* 0x0c401f001c1d7f89 */ /* 0x000e2800000e0000 */
[----:B------:R-:W1:Y:S04]  /*319e0*/  SHFL.BFLY PT, R7, R3, 0x2, 0x1f ;  /* 0x0c401f0003077f89 */ /* 0x000e6800000e0000 */
[----:B------:R-:W2:Y:S01]  /*319f0*/  SHFL.BFLY PT, R13, R4, 0x2, 0x1f ;  /* 0x0c401f00040d7f89 */ /* 0x000ea200000e0000 */
[----:B------:R-:W-:-:S05]  /*31a00*/  FMUL R5, R21, c[0x0][0x188] ;  /* 0x0000620015057a20 */ /* 0x000fca0000400000 */
[----:B------:R-:W-:-:S05]  /*31a10*/  FMNMX R6, R5, R6, !PT ;  /* 0x0000000605067209 */ /* 0x000fca0007800000 */
[----:B------:R-:W3:Y:S01]  /*31a20*/  SHFL.BFLY PT, R5, R6, 0x2, 0x1f ;  /* 0x0c401f0006057f89 */ /* 0x000ee200000e0000 */
[----:B0-----:R-:W-:Y:S01]  /*31a30*/  FMNMX R15, R28, R29, !PT ;  /* 0x0000001d1c0f7209 */ /* 0x001fe20007800000 */
[----:B-1----:R-:W-:Y:S01]  /*31a40*/  FMNMX R29, R3, R7, !PT ;  /* 0x00000007031d7209 */ /* 0x002fe20007800000 */
[----:B--2---:R-:W-:Y:S01]  /*31a50*/  FMNMX R3, R4, R13, !PT ;  /* 0x0000000d04037209 */ /* 0x004fe20007800000 */
[----:B------:R-:W2:Y:S04]  /*31a60*/  LDL.LU R7, [R1+0x2ba0] ;  /* 0x002ba00001077983 */ /* 0x000ea80000300800 */
[----:B------:R-:W0:Y:S04]  /*31a70*/  SHFL.BFLY PT, R13, R29, 0x1, 0x1f ;  /* 0x0c201f001d0d7f89 */ /* 0x000e2800000e0000 */
[----:B------:R-:W1:Y:S01]  /*31a80*/  SHFL.BFLY PT, R4, R15, 0x1, 0x1f ;  /* 0x0c201f000f047f89 */ /* 0x000e6200000e0000 */
[----:B---3--:R-:W-:-:S03]  /*31a90*/  FMNMX R28, R6, R5, !PT ;  /* 0x00000005061c7209 */ /* 0x008fc60007800000 */
[----:B------:R-:W3:Y:S01]  /*31aa0*/  LDL.LU R5, [R1+0x2b9c] ;  /* 0x002b9c0001057983 */ /* 0x000ee20000300800 */
[----:B------:R-:W4:Y:S03]  /*31ab0*/  LDL.LU R6, [R1+0x2b98] ;  /* 0x002b980001067983 */ /* 0x000f260000300800 */
[----:B0-----:R-:W-:Y:S02]  /*31ac0*/  STL [R1+0x20], R13 ;  /* 0x0000200d01007387 */ /* 0x001fe40000100800 */
[----:B------:R-:W0:Y:S01]  /*31ad0*/  SHFL.BFLY PT, R13, R28, 0x1, 0x1f ;  /* 0x0c201f001c0d7f89 */ /* 0x000e2200000e0000 */
[----:B-1----:R-:W-:Y:S01]  /*31ae0*/  FMNMX R15, R15, R4, !PT ;  /* 0x000000040f0f7209 */ /* 0x002fe20007800000 */
[----:B0-----:R-:W-:Y:S01]  /*31af0*/  STL [R1+0x2c], R13 ;  /* 0x00002c0d01007387 */ /* 0x001fe20000100800 */
[----:B------:R-:W2:Y:S03]  /*31b00*/  LDL.LU R4, [R1+0x2b94] ;  /* 0x002b940001047983 */ /* 0x000ea60000300800 */
[----:B------:R0:W-:Y:S02]  /*31b10*/  STL [R1+0x24], R15 ;  /* 0x0000240f01007387 */ /* 0x0001e40000100800 */
[----:B0-----:R-:W2:Y:S01]  /*31b20*/  LDL.LU R15, [R1+0x2b90] ;  /* 0x002b9000010f7983 */ /* 0x001ea20000300800 */
[----:B------:R0:W-:Y:S03]  /*31b30*/  STL [R1+0x2b8c], R10 ;  /* 0x002b8c0a01007387 */ /* 0x0001e60000100800 */
[----:B0-----:R-:W2:Y:S01]  /*31b40*/  LDL.LU R10, [R1+0x20] ;  /* 0x00002000010a7983 */ /* 0x001ea20000300800 */
[----:B------:R0:W-:Y:S03]  /*31b50*/  STL [R1+0x2b88], R11 ;  /* 0x002b880b01007387 */ /* 0x0001e60000100800 */
[----:B0-----:R-:W3:Y:S01]  /*31b60*/  LDL.LU R11, [R1+0x24] ;  /* 0x00002400010b7983 */ /* 0x001ee20000300800 */
[----:B------:R0:W-:Y:S03]  /*31b70*/  STL [R1+0x2b84], R22 ;  /* 0x002b841601007387 */ /* 0x0001e60000100800 */
[----:B0-----:R-:W3:Y:S01]  /*31b80*/  LDL R22, [R1+0x96c] ;  /* 0x00096c0001167983 */ /* 0x001ee20000100800 */
[----:B------:R0:W-:Y:S03]  /*31b90*/  STL [R1+0x2b80], R23 ;  /* 0x002b801701007387 */ /* 0x0001e60000100800 */
[----:B0-----:R-:W4:Y:S01]  /*31ba0*/  LDL.LU R23, [R1+0x2c] ;  /* 0x00002c0001177983 */ /* 0x001f220000300800 */
[----:B------:R-:W0:Y:S02]  /*31bb0*/  SHFL.BFLY PT, R13, R3, 0x1, 0x1f ;  /* 0x0c201f00030d7f89 */ /* 0x000e2400000e0000 */
[----:B0-----:R-:W-:-:S02]  /*31bc0*/  FMNMX R3, R3, R13, !PT ;  /* 0x0000000d03037209 */ /* 0x001fc40007800000 */
[----:B--2---:R-:W-:Y:S02]  /*31bd0*/  FMNMX R29, R29, R10, !PT ;  /* 0x0000000a1d1d7209 */ /* 0x004fe40007800000 */
[----:B------:R-:W2:Y:S01]  /*31be0*/  LDL.LU R10, [R1+0x2b8c] ;  /* 0x002b8c00010a7983 */ /* 0x000ea20000300800 */
[----:B------:R-:W2:Y:S03]  /*31bf0*/  LDL R13, [R1+0xa3c] ;  /* 0x000a3c00010d7983 */ /* 0x000ea60000100800 */
[----:B---3--:R0:W-:Y:S01]  /*31c00*/  @!P0 STS [R22], R11 ;  /* 0x0000000b16008388 */ /* 0x0081e20000000800 */
[----:B------:R1:W-:Y:S03]  /*31c10*/  @!P0 STS [R22+0x80], R29 ;  /* 0x0000801d16008388 */ /* 0x0003e60000000800 */
[----:B0-----:R-:W3:Y:S01]  /*31c20*/  LDL.LU R11, [R1+0x2b88] ;  /* 0x002b8800010b7983 */ /* 0x001ee20000300800 */
[----:B----4-:R-:W-:Y:S01]  /*31c30*/  FMNMX R28, R28, R23, !PT ;  /* 0x000000171c1c7209 */ /* 0x010fe20007800000 */
[----:B-1----:R-:W4:Y:S04]  /*31c40*/  LDL.LU R29, [R1+0x10] ;  /* 0x00001000011d7983 */ /* 0x002f280000300800 */
[----:B------:R0:W-:Y:S04]  /*31c50*/  @!P0 STS [R22+0x100], R28 ;  /* 0x0001001c16008388 */ /* 0x0001e80000000800 */
[----:B0-----:R-:W2:Y:S01]  /*31c60*/  LDL.LU R22, [R1+0x2b84] ;  /* 0x002b840001167983 */ /* 0x001ea20000300800 */
[----:B------:R-:W2:Y:S02]  /*31c70*/  LDL R28, [R1+0x96c] ;  /* 0x00096c00011c7983 */ /* 0x000ea40000100800 */
[----:B------:R-:W0:Y:S02]  /*31c80*/  S2R R23, SR_TID.X ;  /* 0x0000000000177919 */ /* 0x000e240000002100 */
[----:B0-----:R-:W-:Y:S01]  /*31c90*/  LOP3.LUT R23, R23, 0x7f, RZ, 0xc0, !PT ;  /* 0x0000007f17177812 */ /* 0x001fe200078ec0ff */
[----:B--2---:R-:W-:Y:S01]  /*31ca0*/  @!P0 STS [R28+0x180], R3 ;  /* 0x000180031c008388 */ /* 0x004fe20000000800 */
[----:B------:R-:W-:Y:S06]  /*31cb0*/  BAR.SYNC.DEFER_BLOCKING 0x0 ;  /* 0x0000000000007b1d */ /* 0x000fec0000010000 */
[----:B------:R-:W0:Y:S04]  /*31cc0*/  LDS R3, [R23.X4] ;  /* 0x0000000017037984 */ /* 0x000e280000004800 */
[----:B0-----:R-:W0:Y:S02]  /*31cd0*/  SHFL.BFLY PT, R28, R3, 0x2, 0x1f ;  /* 0x0c401f00031c7f89 */ /* 0x001e2400000e0000 */
[----:B0-----:R-:W-:-:S05]  /*31ce0*/  FMNMX R3, R3, R28, !PT ;  /* 0x0000001c03037209 */ /* 0x001fca0007800000 */
[----:B------:R-:W0:Y:S02]  /*31cf0*/  SHFL.BFLY PT, R28, R3, 0x1, 0x1f ;  /* 0x0c201f00031c7f89 */ /* 0x000e2400000e0000 */
[----:B0-----:R-:W-:Y:S02]  /*31d00*/  FMNMX R3, R3, R28, !PT ;  /* 0x0000001c03037209 */ /* 0x001fe40007800000 */
[----:B------:R-:W0:Y:S04]  /*31d10*/  S2R R28, SR_TID.X ;  /* 0x00000000001c7919 */ /* 0x000e280000002100 */
[----:B------:R1:W-:Y:S01]  /*31d20*/  @!P0 STS [R23.X4], R3 ;  /* 0x0000000317008388 */ /* 0x0003e20000004800 */
[----:B------:R-:W-:Y:S06]  /*31d30*/  BAR.SYNC.DEFER_BLOCKING 0x0 ;  /* 0x0000000000007b1d */ /* 0x000fec0000010000 */
[----:B-1----:R-:W2:Y:S01]  /*31d40*/  LDL.LU R23, [R1+0x2b80] ;  /* 0x002b800001177983 */ /* 0x002ea20000300800 */
[----:B0-----:R-:W-:-:S05]  /*31d50*/  LOP3.LUT R28, R28, 0x1c, RZ, 0xc0, !PT ;  /* 0x0000001c1c1c7812 */ /* 0x001fca00078ec0ff */
[----:B------:R-:W0:Y:S02]  /*31d60*/  LDS R3, [R28.X4] ;  /* 0x000000001c037984 */ /* 0x000e240000004800 */
[----:B------:R-:W1:Y:S01]  /*31d70*/  LDS R28, [R28.X4+0x80] ;  /* 0x000080001c1c7984 */ /* 0x000e620000004800 */
[----:B0-----:R-:W-:-:S05]  /*31d80*/  FMNMX R13, R3, R13, !PT ;  /* 0x0000000d030d7209 */ /* 0x001fca0007800000 */
[--C-:B----4-:R-:W-:Y:S01]  /*31d90*/  FFMA R3, R29, c[0x0][0x188], -R13.reuse ;  /* 0x000062001d037a23 */ /* 0x110fe2000000080d */
[----:B------:R-:W-:Y:S03]  /*31da0*/  STL [R1+0x474], R13 ;  /* 0x0004740d01007387 */ /* 0x000fe60000100800 */
[----:B------:R-:W-:Y:S02]  /*31db0*/  FMUL R29, R3, 1.4426950216293334961 ;  /* 0x3fb8aa3b031d7820 */ /* 0x000fe40000400000 */
[----:B------:R-:W4:Y:S04]  /*31dc0*/  LDL.LU R3, [R1+0x14] ;  /* 0x0000140001037983 */ /* 0x000f280000300800 */
[----:B------:R-:W0:Y:S02]  /*31dd0*/  MUFU.EX2 R29, R29 ;  /* 0x0000001d001d7308 */ /* 0x000e240000000800 */
[----:B0-----:R0:W-:Y:S01]  /*31de0*/  STL [R1+0x38], R29 ;  /* 0x0000381d01007387 */ /* 0x0011e20000100800 */
[----:B----4-:R-:W-:-:S04]  /*31df0*/  FFMA R3, R3, c[0x0][0x188], -R13 ;  /* 0x0000620003037a23 */ /* 0x010fc8000000080d */
[----:B0-----:R-:W-:-:S06]  /*31e00*/  FMUL R29, R3, 1.4426950216293334961 ;  /* 0x3fb8aa3b031d7820 */ /* 0x001fcc0000400000 */
[----:B------:R-:W0:Y:S01]  /*31e10*/  MUFU.EX2 R29, R29 ;  /* 0x0000001d001d7308 */ /* 0x000e220000000800 */
[----:B------:R-:W-:Y:S02]  /*31e20*/  FFMA R3, R0, c[0x0][0x188], -R13 ;  /* 0x0000620000037a23 */ /* 0x000fe4000000080d */
[----:B------:R-:W1:Y:S04]  /*31e30*/  LDL R0, [R1+0xa64] ;  /* 0x000a640001007983 */ /* 0x000e680000100800 */
[----:B0-----:R0:W-:Y:S02]  /*31e40*/  STL [R1+0x34], R29 ;  /* 0x0000341d01007387 */ /* 0x0011e40000100800 */
[----:B0-----:R-:W-:-:S06]  /*31e50*/  FMUL R29, R3, 1.4426950216293334961 ;  /* 0x3fb8aa3b031d7820 */ /* 0x001fcc0000400000 */
[----:B------:R-:W0:Y:S01]  /*31e60*/  MUFU.EX2 R29, R29 ;  /* 0x0000001d001d7308 */ /* 0x000e220000000800 */
[--C-:B------:R-:W-:Y:S02]  /*31e70*/  FFMA R3, R14, c[0x0][0x188], -R13.reuse ;  /* 0x000062000e037a23 */ /* 0x100fe4000000080d */
[----:B------:R-:W4:Y:S04]  /*31e80*/  LDL.LU R14, [R1+0x2b7c] ;  /* 0x002b7c00010e7983 */ /* 0x000f280000300800 */
[----:B0-----:R0:W-:Y:S02]  /*31e90*/  STL [R1+0x30], R29 ;  /* 0x0000301d01007387 */ /* 0x0011e40000100800 */
[----:B0-----:R-:W-:Y:S02]  /*31ea0*/  FMUL R29, R3, 1.4426950216293334961 ;  /* 0x3fb8aa3b031d7820 */ /* 0x001fe40000400000 */
[----:B------:R-:W-:-:S02]  /*31eb0*/  FFMA R3, R24, c[0x0][0x188], -R13 ;  /* 0x0000620018037a23 */ /* 0x000fc4000000080d */
[----:B------:R0:W2:Y:S02]  /*31ec0*/  MUFU.EX2 R24, R29 ;  /* 0x0000001d00187308 */ /* 0x0000a40000000800 */
[----:B0-----:R-:W3:Y:S04]  /*31ed0*/  LDL.LU R29, [R1+0x1c] ;  /* 0x00001c00011d7983 */ /* 0x001ee80000300800 */
[----:B--2---:R0:W-:Y:S02]  /*31ee0*/  STL [R1+0x2c], R24 ;  /* 0x00002c1801007387 */ /* 0x0041e40000100800 */
[----:B0-----:R-:W-:Y:S02]  /*31ef0*/  FMUL R24, R3, 1.4426950216293334961 ;  /* 0x3fb8aa3b03187820 */ /* 0x001fe40000400000 */
[----:B------:R-:W-:-:S02]  /*31f00*/  FFMA R3, R25, c[0x0][0x188], -R13 ;  /* 0x0000620019037a23 */ /* 0x000fc4000000080d */
[----:B------:R-:W2:Y:S02]  /*31f10*/  LDL.LU R25, [R1+0x18] ;  /* 0x0000180001197983 */ /* 0x000ea40000300800 */
[----:B------:R-:W0:Y:S02]  /*31f20*/  MUFU.EX2 R24, R24 ;  /* 0x0000001800187308 */ /* 0x000e240000000800 */
[----:B0-----:R0:W-:Y:S02]  /*31f30*/  STL [R1+0x28], R24 ;  /* 0x0000281801007387 */ /* 0x0011e40000100800 */
[----:B0-----:R-:W-:Y:S02]  /*31f40*/  FMUL R24, R3, 1.4426950216293334961 ;  /* 0x3fb8aa3b03187820 */ /* 0x001fe40000400000 */
[--C-:B------:R-:W-:Y:S02]  /*31f50*/  FFMA R3, R16, c[0x0][0x188], -R13.reuse ;  /* 0x0000620010037a23 */ /* 0x100fe4000000080d */
[----:B------:R-:W0:Y:S02]  /*31f60*/  S2R R16, SR_TID.X ;  /* 0x0000000000107919 */ /* 0x000e240000002100 */
[----:B------:R-:W-:Y:S01]  /*31f70*/  FMUL R3, R3, 1.4426950216293334961 ;  /* 0x3fb8aa3b03037820 */ /* 0x000fe20000400000 */
[----:B------:R-:W0:Y:S01]  /*31f80*/  MUFU.EX2 R24, R24 ;  /* 0x0000001800187308 */ /* 0x000e220000000800 */
[----:B------:R-:W-:-:S04]  /*31f90*/  FFMA R17, R17, c[0x0][0x188], -R13 ;  /* 0x0000620011117a23 */ /* 0x000fc8000000080d */
[----:B------:R-:W-:Y:S01]  /*31fa0*/  FMUL R17, R17, 1.4426950216293334961 ;  /* 0x3fb8aa3b11117820 */ /* 0x000fe20000400000 */
[----:B0-----:R0:W-:Y:S01]  /*31fb0*/  STL [R1+0x24], R24 ;  /* 0x0000241801007387 */ /* 0x0011e20000100800 */
[----:B------:R-:W4:Y:S02]  /*31fc0*/  LDL.LU R13, [R1+0x2b78] ;  /* 0x002b7800010d7983 */ /* 0x000f240000300800 */
[----:B0-----:R-:W-:Y:S01]  /*31fd0*/  MUFU.EX2 R24, R17 ;  /* 0x0000001100187308 */ /* 0x001fe20000000800 */
[----:B-1----:R-:W-:Y:S01]  /*31fe0*/  FMNMX R0, R28, R0, !PT ;  /* 0x000000001c007209 */ /* 0x002fe20007800000 */
[----:B------:R-:W-:-:S06]  /*31ff0*/  LOP3.LUT R28, R16, 0x1c, RZ, 0xc0, !PT ;  /* 0x0000001c101c7812 */ /* 0x000fcc00078ec0ff */
[----:B------:R0:W1:Y:S01]  /*32000*/  MUFU.EX2 R16, R3 ;  /* 0x0000000300107308 */ /* 0x0000620000000800 */
[----:B------:R-:W-:Y:S04]  /*32010*/  STL [R1+0x470], R0 ;  /* 0x0004700001007387 */ /* 0x000fe80000100800 */
[----:B0-----:R-:W0:Y:S04]  /*32020*/  LDS R3, [R28.X4+0x100] ;  /* 0x000100001c037984 */ /* 0x001e280000004800 */
[----:B-1----:R2:W-:Y:S01]  /*32030*/  STL [R1+0x20], R16 ;  /* 0x0000201001007387 */ /* 0x0025e20000100800 */
[----:B------:R-:W-:Y:S02]  /*32040*/  STL [R1+0x18], R24 ;  /* 0x0000181801007387 */ /* 0x000fe40000100800 */
[----:B------:R-:W-:Y:S02]  /*32050*/  STL [R1+0x2b70], R24 ;  /* 0x002b701801007387 */ /* 0x000fe40000100800 */
[----:B--2---:R-:W-:-:S04]  /*32060*/  FFMA R16, R25, c[0x0][0x188], -R0 ;  /* 0x0000620019107a23 */ /* 0x004fc80000000800 */
[----:B------:R-:W-:Y:S02]  /*32070*/  FMUL R17, R16, 1.4426950216293334961 ;  /* 0x3fb8aa3b10117820 */ /* 0x000fe40000400000 */
[----:B---3--:R-:W-:-:S04]  /*32080*/  FFMA R16, R29, c[0x0][0x188], -R0 ;  /* 0x000062001d107a23 */ /* 0x008fc80000000800 */
[----:B------:R-:W-:Y:S01]  /*32090*/  FMUL R16, R16, 1.4426950216293334961 ;  /* 0x3fb8aa3b10107820 */ /* 0x000fe20000400000 */
[----:B------:R-:W1:Y:S08]  /*320a0*/  MUFU.EX2 R17, R17 ;  /* 0x0000001100117308 */ /* 0x000e700000000800 */
[----:B------:R-:W2:Y:S01]  /*320b0*/  MUFU.EX2 R16, R16 ;  /* 0x0000001000107308 */ /* 0x000ea20000000800 */
[----:B-1----:R1:W-:Y:S02]  /*320c0*/  STL [R1+0x14], R17 ;  /* 0x0000141101007387 */ /* 0x0023e40000100800 */
[----:B-1----:R-:W-:-:S02]  /*320d0*/  FFMA R17, R12, c[0x0][0x188], -R0 ;  /* 0x000062000c117a23 */ /* 0x002fc40000000800 */
[----:B------:R-:W3:Y:S01]  /*320e0*/  LDL.LU R12, [R1+0x2b74] ;  /* 0x002b7400010c7983 */ /* 0x000ee20000300800 */
[----:B------:R-:W0:Y:S02]  /*320f0*/  LDL R25, [R1+0xa68] ;  /* 0x000a680001197983 */ /* 0x000e240000100800 */
[----:B--2---:R1:W-:Y:S02]  /*32100*/  STL [R1+0x10], R16 ;  /* 0x0000101001007387 */ /* 0x0043e40000100800 */
[----:B------:R-:W-:Y:S02]  /*32110*/  FMUL R17, R17, 1.4426950216293334961 ;  /* 0x3fb8aa3b11117820 */ /* 0x000fe40000400000 */
[----:B-1----:R-:W-:Y:S02]  /*32120*/  FFMA R16, R2, c[0x0][0x188], -R0 ;  /* 0x0000620002107a23 */ /* 0x002fe40000000800 */
[----:B------:R1:W-:Y:S02]  /*32130*/  MUFU.EX2 R2, R17 ;  /* 0x0000001100027308 */ /* 0x0003e40000000800 */
[----:B------:R-:W-:-:S06]  /*32140*/  FMUL R16, R16, 1.4426950216293334961 ;  /* 0x3fb8aa3b10107820 */ /* 0x000fcc0000400000 */
[----:B------:R2:W4:Y:S01]  /*32150*/  MUFU.EX2 R24, R16 ;  /* 0x0000001000187308 */ /* 0x0005220000000800 */
[----:B-1----:R-:W-:Y:S01]  /*32160*/  FFMA R17, R26, c[0x0][0x188], -R0 ;  /* 0x000062001a117a23 */ /* 0x002fe20000000800 */
[----:B------:R-:W-:-:S05]  /*32170*/  MOV R26, R0 ;  /* 0x00000000001a7202 */ /* 0x000fca0000000f00 */
[--C-:B--2---:R-:W-:Y:S02]  /*32180*/  FFMA R16, R27, c[0x0][0x188], -R26.reuse ;  /* 0x000062001b107a23 */ /* 0x104fe4000000081a */
[----:B------:R-:W-:Y:S02]  /*32190*/  FFMA R18, R18, c[0x0][0x188], -R26 ;  /* 0x0000620012127a23 */ /* 0x000fe4000000081a */
[----:B------:R-:W-:Y:S02]  /*321a0*/  FMUL R16, R16, 1.4426950216293334961 ;  /* 0x3fb8aa3b10107820 */ /* 0x000fe40000400000 */
[----:B------:R-:W-:Y:S01]  /*321b0*/  FMUL R18, R18, 1.4426950216293334961 ;  /* 0x3fb8aa3b12127820 */ /* 0x000fe20000400000 */
[----:B----4-:R-:W-:Y:S01]  /*321c0*/  STL [R1+0x4], R24 ;  /* 0x0000041801007387 */ /* 0x010fe20000100800 */
[----:B------:R1:W-:Y:S03]  /*321d0*/  MUFU.EX2 R29, R16 ;  /* 0x00000010001d7308 */ /* 0x0003e60000000800 */
[----:B-1----:R1:W2:Y:S01]  /*321e0*/  LDS R16, [R28.X4+0x180] ;  /* 0x000180001c107984 */ /* 0x0022a20000004800 */
[----:B------:R-:W-:-:S02]  /*321f0*/  FMUL R17, R17, 1.4426950216293334961 ;  /* 0x3fb8aa3b11117820 */ /* 0x000fc40000400000 */
[----:B------:R-:W-:Y:S02]  /*32200*/  FFMA R19, R19, c[0x0][0x188], -R26 ;  /* 0x0000620013137a23 */ /* 0x000fe4000000081a */
[----:B------:R-:W-:Y:S06]  /*32210*/  BAR.SYNC.DEFER_BLOCKING 0x0 ;  /* 0x0000000000007b1d */ /* 0x000fec0000010000 */
[----:B-1----:R1:W-:Y:S02]  /*32220*/  MUFU.EX2 R28, R18 ;  /* 0x00000012001c7308 */ /* 0x0023e40000000800 */
[----:B-1----:R-:W2:Y:S06]  /*32230*/  LDL R18, [R1+0xa6c] ;  /* 0x000a6c0001127983 */ /* 0x002eac0000100800 */
[----:B------:R0:W-:Y:S02]  /*32240*/  MUFU.EX2 R0, R17 ;  /* 0x0000001100007308 */ /* 0x0001e40000000800 */
[----:B0-----:R-:W-:Y:S01]  /*32250*/  FMNMX R17, R3, R25, !PT ;  /* 0x0000001903117209 */ /* 0x001fe20007800000 */
[----:B------:R-:W-:-:S04]  /*32260*/  FMUL R3, R19, 1.4426950216293334961 ;  /* 0x3fb8aa3b13037820 */ /* 0x000fc80000400000 */
[----:B------:R0:W-:Y:S01]  /*32270*/  STL [R1+0x46c], R17 ;  /* 0x00046c1101007387 */ /* 0x0001e20000100800 */
[----:B------:R-:W4:Y:S01]  /*32280*/  LDL R19, [R1+0x10] ;  /* 0x0000100001137983 */ /* 0x000f220000100800 */
[----:B--2---:R-:W-:Y:S02]  /*32290*/  FMNMX R16, R16, R18, !PT ;  /* 0x0000001210107209 */ /* 0x004fe40007800000 */
[----:B------:R-:W4:Y:S01]  /*322a0*/  LDL R18, [R1+0x14] ;  /* 0x0000140001127983 */ /* 0x000f220000100800 */
[--C-:B---3--:R-:W-:Y:S01]  /*322b0*/  FFMA R12, R12, c[0x0][0x188], -R17.reuse ;  /* 0x000062000c0c7a23 */ /* 0x108fe20000000811 */
[----:B------:R1:W-:Y:S01]  /*322c0*/  MUFU.EX2 R27, R3 ;  /* 0x00000003001b7308 */ /* 0x0003e20000000800 */
[----:B------:R-:W-:Y:S02]  /*322d0*/  FFMA R13, R13, c[0x0][0x188], -R17 ;  /* 0x000062000d0d7a23 */ /* 0x000fe40000000811 */
[--C-:B------:R-:W-:Y:S02]  /*322e0*/  FFMA R14, R14, c[0x0][0x188], -R16.reuse ;  /* 0x000062000e0e7a23 */ /* 0x100fe40000000810 */
[----:B------:R-:W-:-:S02]  /*322f0*/  FFMA R15, R15, c[0x0][0x188], -R16 ;  /* 0x000062000f0f7a23 */ /* 0x000fc40000000810 */
[----:B-1----:R-:W-:Y:S02]  /*32300*/  FMUL R3, R12, 1.4426950216293334961 ;  /* 0x3fb8aa3b0c037820 */ /* 0x002fe40000400000 */
[----:B------:R-:W-:Y:S02]  /*32310*/  FMUL R15, R15, 1.4426950216293334961 ;  /* 0x3fb8aa3b0f0f7820 */ /* 0x000fe40000400000 */
[----:B------:R1:W2:Y:S02]  /*32320*/  MUFU.EX2 R26, R3 ;  /* 0x00000003001a7308 */ /* 0x0002a40000000800 */
[----:B-1----:R-:W-:Y:S02]  /*32330*/  FMUL R3, R13, 1.4426950216293334961 ;  /* 0x3fb8aa3b0d037820 */ /* 0x002fe40000400000 */
[----:B------:R-:W-:Y:S02]  /*32340*/  FMUL R13, R14, 1.4426950216293334961 ;  /* 0x3fb8aa3b0e0d7820 */ /* 0x000fe40000400000 */
[----:B------:R-:W-:-:S02]  /*32350*/  FFMA R14, R6, c[0x0][0x188], -R16 ;  /* 0x00006200060e7a23 */ /* 0x000fc40000000810 */
[----:B------:R1:W-:Y:S02]  /*32360*/  MUFU.EX2 R6, R15 ;  /* 0x0000000f00067308 */ /* 0x0003e40000000800 */
[----:B------:R-:W-:Y:S02]  /*32370*/  FMUL R14, R14, 1.4426950216293334961 ;  /* 0x3fb8aa3b0e0e7820 */ /* 0x000fe40000400000 */
[----:B-1----:R-:W-:-:S04]  /*32380*/  FFMA R15, R7, c[0x0][0x188], -R16 ;  /* 0x00006200070f7a23 */ /* 0x002fc80000000810 */
[----:B------:R1:W-:Y:S01]  /*32390*/  MUFU.EX2 R7, R14 ;  /* 0x0000000e00077308 */ /* 0x0003e20000000800 */
[----:B------:R-:W-:-:S07]  /*323a0*/  FMUL R15, R15, 1.4426950216293334961 ;  /* 0x3fb8aa3b0f0f7820 */ /* 0x000fce0000400000 */
[----:B------:R-:W3:Y:S01]  /*323b0*/  MUFU.EX2 R25, R3 ;  /* 0x0000000300197308 */ /* 0x000ee20000000800 */
[----:B-1----:R-:W-:-:S07]  /*323c0*/  FFMA R14, R10, c[0x0][0x188], -R16 ;  /* 0x000062000a0e7a23 */ /* 0x002fce0000000810 */
[----:B------:R1:W-:Y:S01]  /*323d0*/  MUFU.EX2 R10, R15 ;  /* 0x0000000f000a7308 */ /* 0x0003e20000000800 */
[----:B------:R-:W-:Y:S02]  /*323e0*/  FMUL R14, R14, 1.4426950216293334961 ;  /* 0x3fb8aa3b0e0e7820 */ /* 0x000fe40000400000 */
[--C-:B------:R-:W-:Y:S02]  /*323f0*/  FFMA R4, R4, c[0x0][0x188], -R17.reuse ;  /* 0x0000620004047a23 */ /* 0x100fe40000000811 */
[----:B------:R-:W-:-:S03]  /*32400*/  FFMA R5, R5, c[0x0][0x188], -R17 ;  /* 0x0000620005057a23 */ /* 0x000fc60000000811 */
[----:B------:R-:W0:Y:S01]  /*32410*/  MUFU.EX2 R13, R13 ;  /* 0x0000000d000d7308 */ /* 0x000e220000000800 */
[----:B-1----:R-:W-:-:S07]  /*32420*/  FFMA R15, R11, c[0x0][0x188], -R16 ;  /* 0x000062000b0f7a23 */ /* 0x002fce0000000810 */
[----:B------:R1:W-:Y:S01]  /*32430*/  MUFU.EX2 R11, R14 ;  /* 0x0000000e000b7308 */ /* 0x0003e20000000800 */
[--C-:B------:R-:W-:Y:S02]  /*32440*/  FFMA R9, R9, c[0x0][0x188], -R17.reuse ;  /* 0x0000620009097a23 */ /* 0x100fe40000000811 */
[----:B------:R-:W-:Y:S02]  /*32450*/  FMUL R3, R4, 1.4426950216293334961 ;  /* 0x3fb8aa3b04037820 */ /* 0x000fe40000400000 */
[----:B------:R-:W-:Y:S02]  /*32460*/  FMUL R4, R5, 1.4426950216293334961 ;  /* 0x3fb8aa3b05047820 */ /* 0x000fe40000400000 */
[----:B------:R-:W-:Y:S02]  /*32470*/  FFMA R5, R8, c[0x0][0x188], -R17 ;  /* 0x0000620008057a23 */ /* 0x000fe40000000811 */
[----:B------:R-:W-:Y:S02]  /*32480*/  FMUL R8, R9, 1.4426950216293334961 ;  /* 0x3fb8aa3b09087820 */ /* 0x000fe40000400000 */
[----:B-1----:R-:W-:-:S02]  /*32490*/  FMUL R14, R15, 1.4426950216293334961 ;  /* 0x3fb8aa3b0f0e7820 */ /* 0x002fc40000400000 */
[--C-:B------:R-:W-:Y:S02]  /*324a0*/  FFMA R15, R22, c[0x0][0x188], -R16.reuse ;  /* 0x00006200160f7a23 */ /* 0x100fe40000000810 */
[--C-:B------:R-:W-:Y:S02]  /*324b0*/  FFMA R9, R20, c[0x0][0x188], -R17.reuse ;  /* 0x0000620014097a23 */ /* 0x100fe40000000811 */
[----:B------:R-:W-:Y:S02]  /*324c0*/  FFMA R12, R21, c[0x0][0x188], -R17 ;  /* 0x00006200150c7a23 */ /* 0x000fe40000000811 */
[----:B0-----:R-:W-:Y:S02]  /*324d0*/  FFMA R17, R23, c[0x0][0x188], -R16 ;  /* 0x0000620017117a23 */ /* 0x001fe40000000810 */
[----:B------:R-:W-:Y:S01]  /*324e0*/  FMUL R15, R15, 1.4426950216293334961 ;  /* 0x3fb8aa3b0f0f7820 */ /* 0x000fe20000400000 */
[----:B------:R0:W-:Y:S01]  /*324f0*/  STL [R1+0x468], R16 ;  /* 0x0004681001007387 */ /* 0x0001e20000100800 */
[----:B------:R-:W4:Y:S02]  /*32500*/  LDL R21, [R1+0x38] ;  /* 0x0000380001157983 */ /* 0x000f240000100800 */
[----:B------:R-:W4:Y:S02]  /*32510*/  LDL R22, [R1+0x34] ;  /* 0x0000340001167983 */ /* 0x000f240000100800 */
[----:B------:R-:W4:Y:S01]  /*32520*/  LDL R20, [R1+0x20] ;  /* 0x0000200001147983 */ /* 0x000f220000100800 */
[----:B--2---:R1:W-:Y:S01]  /*32530*/  STL [R1+0x2b5c], R26 ;  /* 0x002b5c1a01007387 */ /* 0x0043e20000100800 */
[----:B0-----:R0:W-:Y:S02]  /*32540*/  MUFU.EX2 R16, R15 ;  /* 0x0000000f00107308 */ /* 0x0011e40000000800 */
[----:B0-----:R-:W-:-:S02]  /*32550*/  FMUL R15, R17, 1.4426950216293334961 ;  /* 0x3fb8aa3b110f7820 */ /* 0x001fc40000400000 */
[----:B---3--:R-:W-:Y:S02]  /*32560*/  FADD R17, R26, R25 ;  /* 0x000000191a117221 */ /* 0x008fe40000000000 */
[----:B-1----:R-:W2:Y:S01]  /*32570*/  LDL.LU R26, [R1+0x24] ;  /* 0x00002400011a7983 */ /* 0x002ea20000300800 */
[----:B------:R0:W-:Y:S03]  /*32580*/  STL [R1+0x2b58], R25 ;  /* 0x002b581901007387 */ /* 0x0001e60000100800 */
[----:B0-----:R-:W3:Y:S01]  /*32590*/  LDL.LU R25, [R1+0x28] ;  /* 0x0000280001197983 */ /* 0x001ee20000300800 */
[----:B------:R0:W-:Y:S02]  /*325a0*/  STL [R1+0x2b64], R13 ;  /* 0x002b640d01007387 */ /* 0x0001e40000100800 */
[----:B----4-:R-:W-:Y:S02]  /*325b0*/  FADD R18, R18, R19 ;  /* 0x0000001312127221 */ /* 0x010fe40000000000 */
[----:B------:R-:W-:-:S02]  /*325c0*/  FADD R19, R13, R6 ;  /* 0x000000060d137221 */ /* 0x000fc40000000000 */
[----:B0-----:R-:W4:Y:S01]  /*325d0*/  LDL.LU R13, [R1+0x2c] ;  /* 0x00002c00010d7983 */ /* 0x001f220000300800 */
[----:B------:R0:W-:Y:S03]  /*325e0*/  STL [R1+0x2b60], R6 ;  /* 0x002b600601007387 */ /* 0x0001e60000100800 */
[----:B0-----:R-:W2:Y:S01]  /*325f0*/  LDL.LU R6, [R1+0x30] ;  /* 0x0000300001067983 */ /* 0x001ea20000300800 */
[----:B------:R-:W-:-:S04]  /*32600*/  FADD R18, R2, R18 ;  /* 0x0000001202127221 */ /* 0x000fc80000000000 */
[----:B------:R-:W-:Y:S01]  /*32610*/  FADD R18, R24, R18 ;  /* 0x0000001218127221 */ /* 0x000fe20000000000 */
[----:B------:R-:W0:Y:S01]  /*32620*/  MUFU.EX2 R3, R3 ;  /* 0x0000000300037308 */ /* 0x000e220000000800 */
[----:B------:R-:W-:-:S07]  /*32630*/  FMUL R5, R5, 1.4426950216293334961 ;  /* 0x3fb8aa3b05057820 */ /* 0x000fce0000400000 */
[----:B------:R-:W1:Y:S08]  /*32640*/  MUFU.EX2 R4, R4 ;  /* 0x0000000400047308 */ /* 0x000e700000000800 */
[----:B------:R-:W0:Y:S01]  /*32650*/  MUFU.EX2 R5, R5 ;  /* 0x0000000500057308 */ /* 0x000e220000000800 */
[----:B------:R-:W-:-:S07]  /*32660*/  FMUL R9, R9, 1.4426950216293334961 ;  /* 0x3fb8aa3b09097820 */ /* 0x000fce0000400000 */
[----:B------:R-:W0:Y:S01]  /*32670*/  MUFU.EX2 R8, R8 ;  /* 0x0000000800087308 */ /* 0x000e220000000800 */
[----:B------:R-:W-:-:S07]  /*32680*/  FMUL R12, R12, 1.4426950216293334961 ;  /* 0x3fb8aa3b0c0c7820 */ /* 0x000fce0000400000 */
[----:B------:R-:W-:Y:S08]  /*32690*/  MUFU.EX2 R9, R9 ;  /* 0x0000000900097308 */ /* 0x000ff00000000800 */
[----:B------:R-:W0:Y:S01]  /*326a0*/  MUFU.EX2 R14, R14 ;  /* 0x0000000e000e7308 */ /* 0x000e220000000800 */
[----:B--2---:R-:W-:Y:S01]  /*326b0*/  STL [R1+0x2b68], R6 ;  /* 0x002b680601007387 */ /* 0x004fe20000100800 */
[----:B------:R3:W-:Y:S02]  /*326c0*/  STL [R1+0x2b6c], R2 ;  /* 0x002b6c0201007387 */ /* 0x0007e40000100800 */
[----:B------:R-:W2:Y:S02]  /*326d0*/  LDL.LU R24, [R1+0x2b70] ;  /* 0x002b700001187983 */ /* 0x000ea40000300800 */
[----:B------:R-:W-:-:S02]  /*326e0*/  FADD R23, R21, R22 ;  /* 0x0000001615177221 */ /* 0x000fc40000000000 */
[----:B0-----:R-:W-:Y:S02]  /*326f0*/  FADD R17, R3, R17 ;  /* 0x0000001103117221 */ /* 0x001fe40000000000 */
[----:B------:R-:W-:Y:S01]  /*32700*/  FADD R23, R6, R23 ;  /* 0x0000001706177221 */ /* 0x000fe20000000000 */
[----:B------:R-:W0:Y:S01]  /*32710*/  MUFU.EX2 R12, R12 ;  /* 0x0000000c000c7308 */ /* 0x000e220000000800 */
[----:B------:R-:W-:Y:S02]  /*32720*/  FADD R19, R7, R19 ;  /* 0x0000001307137221 */ /* 0x000fe40000000000 */
[----:B----4-:R-:W-:Y:S02]  /*32730*/  FADD R23, R13, R23 ;  /* 0x000000170d177221 */ /* 0x010fe40000000000 */
[----:B-1----:R-:W-:Y:S02]  /*32740*/  FADD R17, R4, R17 ;  /* 0x0000001104117221 */ /* 0x002fe40000000000 */
[----:B------:R-:W-:Y:S01]  /*32750*/  FADD R18, R0, R18 ;  /* 0x0000001200127221 */ /* 0x000fe20000000000 */
[----:B------:R-:W1:Y:S01]  /*32760*/  MUFU.EX2 R15, R15 ;  /* 0x0000000f000f7308 */ /* 0x000e620000000800 */
[----:B---3--:R-:W-:-:S02]  /*32770*/  FADD R23, R25, R23 ;  /* 0x0000001719177221 */ /* 0x008fc40000000000 */
[----:B------:R-:W-:Y:S02]  /*32780*/  FADD R19, R10, R19 ;  /* 0x000000130a137221 */ /* 0x000fe40000000000 */
[----:B------:R-:W-:Y:S02]  /*32790*/  FADD R17, R5, R17 ;  /* 0x0000001105117221 */ /* 0x000fe40000000000 */
[----:B------:R-:W-:Y:S02]  /*327a0*/  FADD R18, R29, R18 ;  /* 0x000000121d127221 */ /* 0x000fe40000000000 */
[----:B------:R-:W-:Y:S02]  /*327b0*/  FADD R23, R26, R23 ;  /* 0x000000171a177221 */ /* 0x000fe40000000000 */
[----:B------:R-:W-:Y:S02]  /*327c0*/  FADD R19, R11, R19 ;  /* 0x000000130b137221 */ /* 0x000fe40000000000 */
[----:B------:R-:W-:-:S02]  /*327d0*/  FADD R17, R8, R17 ;  /* 0x0000001108117221 */ /* 0x000fc40000000000 */
[----:B------:R-:W-:Y:S02]  /*327e0*/  FADD R18, R28, R18 ;  /* 0x000000121c127221 */ /* 0x000fe40000000000 */
[----:B------:R-:W-:Y:S02]  /*327f0*/  FADD R23, R20, R23 ;  /* 0x0000001714177221 */ /* 0x000fe40000000000 */
[----:B------:R-:W-:Y:S02]  /*32800*/  FADD R19, R14, R19 ;  /* 0x000000130e137221 */ /* 0x000fe40000000000 */
[----:B------:R-:W-:Y:S02]  /*32810*/  FADD R17, R9, R17 ;  /* 0x0000001109117221 */ /* 0x000fe40000000000 */
[----:B------:R-:W-:Y:S01]  /*32820*/  FADD R21, R27, R18 ;  /* 0x000000121b157221 */ /* 0x000fe20000000000 */
[----:B------:R-:W3:Y:S01]  /*32830*/  LDL.LU R2, [R1+0x34] ;  /* 0x0000340001027983 */ /* 0x000ee20000300800 */
[----:B------:R-:W-:-:S02]  /*32840*/  FADD R19, R16, R19 ;  /* 0x0000001310137221 */ /* 0x000fc40000000000 */
[----:B0-----:R-:W-:Y:S02]  /*32850*/  FADD R20, R12, R17 ;  /* 0x000000110c147221 */ /* 0x001fe40000000000 */
[----:B------:R-:W3:Y:S01]  /*32860*/  LDL.LU R6, [R1+0x38] ;  /* 0x0000380001067983 */ /* 0x000ee20000300800 */
[----:B------:R-:W0:Y:S01]  /*32870*/  SHFL.BFLY PT, R22, R21, 0x2, 0x1f ;  /* 0x0c401f0015167f89 */ /* 0x000e2200000e0000 */
[----:B-1----:R-:W-:-:S03]  /*32880*/  FADD R19, R15, R19 ;  /* 0x000000130f137221 */ /* 0x002fc60000000000 */
[----:B------:R-:W1:Y:S04]  /*32890*/  SHFL.BFLY PT, R17, R20, 0x2, 0x1f ;  /* 0x0c401f0014117f89 */ /* 0x000e6800000e0000 */
[----:B------:R-:W4:Y:S01]  /*328a0*/  SHFL.BFLY PT, R18, R19, 0x2, 0x1f ;  /* 0x0c401f0013127f89 */ /* 0x000f2200000e0000 */
[----:B0-----:R-:W-:Y:S02]  /*328b0*/  FADD R22, R21, R22 ;  /* 0x0000001615167221 */ /* 0x001fe40000000000 */
[----:B-1----:R-:W-:-:S03]  /*328c0*/  FADD R17, R20, R17 ;  /* 0x0000001114117221 */ /* 0x002fc60000000000 */
[----:B------:R-:W0:Y:S01]  /*328d0*/  SHFL.BFLY PT, R21, R22, 0x1, 0x1f ;  /* 0x0c201f0016157f89 */ /* 0x000e2200000e0000 */
[----:B----4-:R-:W-:Y:S02]  /*328e0*/  FADD R20, R19, R18 ;  /* 0x0000001213147221 */ /* 0x010fe40000000000 */
[----:B------:R-:W1:Y:S02]  /*328f0*/  SHFL.BFLY PT, R19, R17, 0x1, 0x1f ;  /* 0x0c201f0011137f89 */ /* 0x000e6400000e0000 */
[----:B0-----:R-:W-:Y:S02]  /*32900*/  FADD R21, R22, R21 ;  /* 0x0000001516157221 */ /* 0x001fe40000000000 */
[----:B-1----:R-:W-:Y:S02]  /*32910*/  FADD R19, R17, R19 ;  /* 0x0000001311137221 */ /* 0x002fe40000000000 */
[----:B--2---:R-:W-:-:S05]  /*32920*/  FADD R23, R24, R23 ;  /* 0x0000001718177221 */ /* 0x004fca0000000000 */
[----:B------:R-:W0:Y:S02]  /*32930*/  SHFL.BFLY PT, R24, R23, 0x2, 0x1f ;  /* 0x0c401f0017187f89 */ /* 0x000e2400000e0000 */
[----:B0-----:R-:W-:-:S05]  /*32940*/  FADD R23, R23, R24 ;  /* 0x0000001817177221 */ /* 0x001fca0000000000 */
[----:B------:R-:W0:Y:S02]  /*32950*/  SHFL.BFLY PT, R24, R23, 0x1, 0x1f ;  /* 0x0c201f0017187f89 */ /* 0x000e2400000e0000 */
[----:B0-----:R-:W-:Y:S02]  /*32960*/  FADD R23, R23, R24 ;  /* 0x0000001817177221 */ /* 0x001fe40000000000 */
[----:B------:R-:W2:Y:S01]  /*32970*/  LDL.LU R24, [R1+0x4] ;  /* 0x0000040001187983 */ /* 0x000ea20000300800 */
[----:B------:R-:W4:Y:S02]  /*32980*/  LDL.LU R22, [R1+0x14] ;  /* 0x0000140001167983 */ /* 0x000f240000300800 */
[----:B------:R-:W2:Y:S01]  /*32990*/  LDL R17, [R1+0x96c] ;  /* 0x00096c0001117983 */ /* 0x000ea20000100800 */
[----:B------:R-:W0:Y:S01]  /*329a0*/  SHFL.BFLY PT, R18, R20, 0x1, 0x1f ;  /* 0x0c201f0014127f89 */ /* 0x000e2200000e0000 */
[----:B---3--:R-:W-:Y:S01]  /*329b0*/  F2FP.PACK_AB R6, R2, R6 ;  /* 0x000000060206723e */ /* 0x008fe200000000ff */
[----:B0-----:R-:W-:-:S02]  /*329c0*/  FADD R18, R20, R18 ;  /* 0x0000001214127221 */ /* 0x001fc40000000000 */
[----:B------:R-:W4:Y:S04]  /*329d0*/  LDL.LU R20, [R1+0x10] ;  /* 0x0000100001147983 */ /* 0x000f280000300800 */
[----:B--2---:R0:W-:Y:S01]  /*329e0*/  @!P0 STS [R17], R23 ;  /* 0x0000001711008388 */ /* 0x0041e20000000800 */
[----:B------:R1:W-:Y:S03]  /*329f0*/  @!P0 STS [R17+0x80], R21 ;  /* 0x0000801511008388 */ /* 0x0003e60000000800 */
[----:B0-----:R-:W2:Y:S01]  /*32a00*/  LDL.LU R23, [R1+0x20] ;  /* 0x0000200001177983 */ /* 0x001ea20000300800 */
[----:B-1----:R-:W2:Y:S02]  /*32a10*/  LDL.LU R21, [R1+0x18] ;  /* 0x0000180001157983 */ /* 0x002ea40000300800 */
[----:B------:R-:W3:Y:S02]  /*32a20*/  LDL.LU R2, [R1+0x2b6c] ;  /* 0x002b6c0001027983 */ /* 0x000ee40000300800 */
[----:B------:R0:W-:Y:S02]  /*32a30*/  STL [R1+0x4d0], R6 ;  /* 0x0004d00601007387 */ /* 0x0001e40000100800 */
[----:B0-----:R-:W2:Y:S01]  /*32a40*/  LDL.LU R6, [R1+0x2b68] ;  /* 0x002b680001067983 */ /* 0x001ea20000300800 */
[----:B------:R-:W-:-:S02]  /*32a50*/  F2FP.PACK_AB R25, R26, R25 ;  /* 0x000000191a19723e */ /* 0x000fc400000000ff */
[----:B--2---:R-:W-:Y:S02]  /*32a60*/  F2FP.PACK_AB R6, R13, R6 ;  /* 0x000000060d06723e */ /* 0x004fe400000000ff */
[----:B------:R-:W2:Y:S03]  /*32a70*/  LDL.LU R13, [R1+0x2b64] ;  /* 0x002b6400010d7983 */ /* 0x000ea60000300800 */
[----:B------:R0:W-:Y:S02]  /*32a80*/  STL [R1+0x4c8], R6 ;  /* 0x0004c80601007387 */ /* 0x0001e40000100800 */
[----:B0-----:R-:W2:Y:S01]  /*32a90*/  LDL.LU R6, [R1+0x2b60] ;  /* 0x002b600001067983 */ /* 0x001ea20000300800 */
[----:B------:R-:W2:Y:S02]  /*32aa0*/  LDL.LU R26, [R1+0x2b5c] ;  /* 0x002b5c00011a7983 */ /* 0x000ea40000300800 */
[----:B------:R0:W-:Y:S02]  /*32ab0*/  STL [R1+0x4c4], R25 ;  /* 0x0004c41901007387 */ /* 0x0001e40000100800 */
[----:B0-----:R-:W2:Y:S01]  /*32ac0*/  LDL.LU R25, [R1+0x2b58] ;  /* 0x002b580001197983 */ /* 0x001ea20000300800 */
[----:B------:R-:W-:-:S02]  /*32ad0*/  F2FP.PACK_AB R21, R21, R23 ;  /* 0x000000171515723e */ /* 0x000fc400000000ff */
[----:B----4-:R-:W-:Y:S01]  /*32ae0*/  F2FP.PACK_AB R20, R20, R22 ;  /* 0x000000161414723e */ /* 0x010fe200000000ff */
[----:B---3--:R-:W-:Y:S02]  /*32af0*/  F2FP.PACK_AB R22, R24, R2 ;  /* 0x000000021816723e */ /* 0x008fe400000000ff */
[----:B------:R0:W-:Y:S01]  /*32b00*/  STL [R1+0x4bc], R21 ;  /* 0x0004bc1501007387 */ /* 0x0001e20000100800 */
[----:B------:R-:W3:Y:S02]  /*32b10*/  LDL.LU R2, [R1+0x2b54] ;  /* 0x002b540001027983 */ /* 0x000ee40000300800 */
[----:B------:R1:W-:Y:S02]  /*32b20*/  STL [R1+0x4b8], R20 ;  /* 0x0004b81401007387 */ /* 0x0003e40000100800 */
[----:B------:R-:W-:Y:S01]  /*32b30*/  STL [R1+0x4b0], R22 ;  /* 0x0004b01601007387 */ /* 0x000fe20000100800 */
[----:B0-----:R-:W-:Y:S02]  /*32b40*/  F2FP.PACK_AB R21, R29, R0 ;  /* 0x000000001d15723e */ /* 0x001fe400000000ff */
[----:B-1----:R-:W-:-:S03]  /*32b50*/  F2FP.PACK_AB R20, R27, R28 ;  /* 0x0000001c1b14723e */ /* 0x002fc600000000ff */
[----:B------:R-:W-:Y:S04]  /*32b60*/  STL [R1+0x4ac], R21 ;  /* 0x0004ac1501007387 */ /* 0x000fe80000100800 */
[----:B------:R0:W-:Y:S01]  /*32b70*/  @!P0 STS [R17+0x100], R19 ;  /* 0x0001001311008388 */ /* 0x0001e20000000800 */
[----:B------:R-:W-:Y:S02]  /*32b80*/  @!P0 STS [R17+0x180], R18 ;  /* 0x0001801211008388 */ /* 0x000fe40000000800 */
[----:B------:R-:W-:Y:S06]  /*32b90*/  BAR.SYNC.DEFER_BLOCKING 0x0 ;  /* 0x0000000000007b1d */ /* 0x000fec0000010000 */
[----:B0-----:R-:W0:Y:S02]  /*32ba0*/  S2R R19, SR_TID.X ;  /* 0x0000000000137919 */ /* 0x001e240000002100 */
[----:B0-----:R-:W-:-:S05]  /*32bb0*/  LOP3.LUT R19, R19, 0x7f, RZ, 0xc0, !PT ;  /* 0x0000007f13137812 */ /* 0x001fca00078ec0ff */
[----:B------:R-:W0:Y:S01]  /*32bc0*/  LDS R17, [R19.X4] ;  /* 0x0000000013117984 */ /* 0x000e220000004800 */
[----:B--2---:R-:W-:-:S03]  /*32bd0*/  F2FP.PACK_AB R0, R25, R26 ;  /* 0x0000001a1900723e */ /* 0x004fc600000000ff */
[----:B------:R-:W3:Y:S01]  /*32be0*/  LDL.64 R26, [R1+0x1a78] ;  /* 0x001a7800011a7983 */ /* 0x000ee20000100a00 */
[----:B------:R-:W-:Y:S02]  /*32bf0*/  STL [R1+0x4a8], R20 ;  /* 0x0004a81401007387 */ /* 0x000fe40000100800 */
[----:B------:R-:W2:Y:S02]  /*32c00*/  LDL.64 R28, [R1+0x1a70] ;  /* 0x001a7000011c7983 */ /* 0x000ea40000100a00 */
[----:B------:R1:W-:Y:S01]  /*32c10*/  STL [R1+0x4a0], R0 ;  /* 0x0004a00001007387 */ /* 0x0003e20000100800 */
[----:B------:R-:W-:Y:S02]  /*32c20*/  F2FP.PACK_AB R6, R6, R13 ;  /* 0x0000000d0606723e */ /* 0x000fe400000000ff */
[----:B-1----:R-:W-:Y:S01]  /*32c30*/  F2FP.PACK_AB R0, R4, R3 ;  /* 0x000000030400723e */ /* 0x002fe200000000ff */
[----:B------:R-:W-:Y:S02]  /*32c40*/  F2FP.PACK_AB R3, R8, R5 ;  /* 0x000000050803723e */ /* 0x000fe400000000ff */
[----:B------:R-:W4:Y:S02]  /*32c50*/  LDL.64 R4, [R1+0x308] ;  /* 0x0003080001047983 */ /* 0x000f240000100a00 */
[----:B------:R1:W-:Y:S02]  /*32c60*/  STL [R1+0x49c], R0 ;  /* 0x00049c0001007387 */ /* 0x0003e40000100800 */
[----:B------:R0:W-:Y:S01]  /*32c70*/  STL [R1+0x494], R3 ;  /* 0x0004940301007387 */ /* 0x0001e20000100800 */
[----:B-1----:R-:W-:-:S02]  /*32c80*/  F2FP.PACK_AB R0, R12, R9 ;  /* 0x000000090c00723e */ /* 0x002fc400000000ff */
[----:B0-----:R-:W-:-:S03]  /*32c90*/  F2FP.PACK_AB R3, R10, R7 ;  /* 0x000000070a03723e */ /* 0x001fc600000000ff */
[----:B------:R0:W-:Y:S01]  /*32ca0*/  STL [R1+0x490], R0 ;  /* 0x0004900001007387 */ /* 0x0001e20000100800 */
[----:B------:R-:W-:Y:S02]  /*32cb0*/  STL [R1+0x488], R6 ;  /* 0x0004880601007387 */ /* 0x000fe40000100800 */
[----:B------:R-:W4:Y:S02]  /*32cc0*/  LDL.64 R20, [R1+0x1a68] ;  /* 0x001a680001147983 */ /* 0x000f240000100a00 */
[----:B------:R-:W-:Y:S01]  /*32cd0*/  STL [R1+0x484], R3 ;  /* 0x0004840301007387 */ /* 0x000fe20000100800 */
[----:B------:R-:W4:Y:S01]  /*32ce0*/  LDL.64 R24, [R1+0x1a60] ;  /* 0x001a600001187983 */ /* 0x000f220000100a00 */
[----:B0-----:R-:W-:-:S05]  /*32cf0*/  F2FP.PACK_AB R0, R14, R11 ;  /* 0x0000000b0e00723e */ /* 0x001fca00000000ff */
[----:B------:R-:W-:Y:S01]  /*32d00*/  STL [R1+0x47c], R0 ;  /* 0x00047c0001007387 */ /* 0x000fe20000100800 */
[----:B------:R-:W4:Y:S03]  /*32d10*/  LDL.64 R22, [R1+0x1a58] ;  /* 0x001a580001167983 */ /* 0x000f260000100a00 */
[----:B------:R-:W0:Y:S02]  /*32d20*/  SHFL.BFLY PT, R18, R17, 0x2, 0x1f ;  /* 0x0c401f0011127f89 */ /* 0x000e2400000e0000 */
[----:B0-----:R-:W-:-:S05]  /*32d30*/  FADD R18, R17, R18 ;  /* 0x0000001211127221 */ /* 0x001fca0000000000 */
[----:B------:R-:W0:Y:S01]  /*32d40*/  SHFL.BFLY PT, R17, R18, 0x1, 0x1f ;  /* 0x0c201f0012117f89 */ /* 0x000e2200000e0000 */
[----:B------:R-:W-:Y:S01]  /*32d50*/  F2FP.PACK_AB R0, R15, R16 ;  /* 0x000000100f00723e */ /* 0x000fe200000000ff */
[----:B0-----:R-:W-:-:S05]  /*32d60*/  FADD R3, R18, R17 ;  /* 0x0000001112037221 */ /* 0x001fca0000000000 */
[----:B------:R0:W-:Y:S01]  /*32d70*/  @!P0 STS [R19.X4], R3 ;  /* 0x0000000313008388 */ /* 0x0001e20000004800 */
[----:B------:R-:W-:Y:S06]  /*32d80*/  BAR.SYNC.DEFER_BLOCKING 0x0 ;  /* 0x0000000000007b1d */ /* 0x000fec0000010000 */
[----:B------:R1:W-:Y:S01]  /*32d90*/  STL [R1+0x2a88], R0 ;  /* 0x002a880001007387 */ /* 0x0003e20000100800 */
[----:B------:R-:W4:Y:S02]  /*32da0*/  LDL.64 R10, [R1+0x1a50] ;  /* 0x001a5000010a7983 */ /* 0x000f240000100a00 */
[----:B------:R-:W4:Y:S02]  /*32db0*/  LDL.64 R12, [R1+0x1a48] ;  /* 0x001a4800010c7983 */ /* 0x000f240000100a00 */
[----:B------:R-:W4:Y:S01]  /*32dc0*/  LDL.64 R14, [R1+0x1a40] ;  /* 0x001a4000010e7983 */ /* 0x000f220000100a00 */
[----:B------:R-:W4:Y:S01]  /*32dd0*/  LDL.64 R16, [R1+0x1a20] ;  /* 0x001a200001107983 */ /* 0x000f220000100a00 */
[----:B---3--:R-:W-:-:S04]  /*32de0*/  IMAD.WIDE R6, R2, 0x2, R26 ;  /* 0x0000000202067825 */ /* 0x008fc800078e021a */
[C---:B--2---:R-:W-:Y:S01]  /*32df0*/  IMAD.WIDE R8, R2.reuse, 0x2, R28 ;  /* 0x0000000202087825 */ /* 0x044fe200078e021c */
[----:B------:R-:W2:Y:S04]  /*32e00*/  LDL.64 R26, [R1+0x1a38] ;  /* 0x001a3800011a7983 */ /* 0x000ea80000100a00 */
[----:B0-----:R0:W3:Y:S04]  /*32e10*/  LDG.E.U16 R19, [R6.64] ;  /* 0x0000000406137981 */ /* 0x0010e8000c1e1500 */
[----:B------:R0:W2:Y:S01]  /*32e20*/  LDG.E.U16 R29, [R8.64] ;  /* 0x00000004081d7981 */ /* 0x0000a2000c1e1500 */
[----:B----4-:R-:W-:-:S05]  /*32e30*/  IMAD.WIDE R4, R2, 0x2, R4 ;  /* 0x0000000202047825 */ /* 0x010fca00078e0204 */
[----:B------:R4:W2:Y:S02]  /*32e40*/  LDG.E.U16 R18, [R4.64] ;  /* 0x0000000404127981 */ /* 0x0008a4000c1e1500 */
[----:B----4-:R-:W-:-:S04]  /*32e50*/  IMAD.WIDE R4, R2, 0x2, R20 ;  /* 0x0000000202047825 */ /* 0x010fc800078e0214 */
[C---:B0-----:R-:W-:Y:S01]  /*32e60*/  IMAD.WIDE R6, R2.reuse, 0x2, R24 ;  /* 0x0000000202067825 */ /* 0x041fe200078e0218 */
[----:B------:R-:W4:Y:S04]  /*32e70*/  LDL.64 R20, [R1+0x1a30] ;  /* 0x001a300001147983 */ /* 0x000f280000100a00 */
[----:B------:R-:W4:Y:S04]  /*32e80*/  LDL.64 R24, [R1+0x1a28] ;  /* 0x001a280001187983 */ /* 0x000f280000100a00 */
[----:B------:R2:W4:Y:S01]  /*32e90*/  LDG.E.U16 R3, [R6.64] ;  /* 0x0000000406037981 */ /* 0x000522000c1e1500 */
[----:B------:R-:W-:-:S03]  /*32ea0*/  IMAD.WIDE R8, R2, 0x2, R22 ;  /* 0x0000000202087825 */ /* 0x000fc600078e0216 */
[----:B------:R0:W4:Y:S04]  /*32eb0*/  LDG.E.U16 R23, [R4.64] ;  /* 0x0000000404177981 */ /* 0x000128000c1e1500 */
[----:B-1----:R1:W4:Y:S01]  /*32ec0*/  LDG.E.U16 R0, [R8.64] ;  /* 0x0000000408007981 */ /* 0x002322000c1e1500 */
[----:B------:R-:W-:-:S04]  /*32ed0*/  IMAD.WIDE R10, R2, 0x2, R10 ;  /* 0x00000002020a7825 */ /* 0x000fc800078e020a */
[----:B------:R-:W-:-:S04]  /*32ee0*/  IMAD.WIDE R12, R2, 0x2, R12 ;  /* 0x00000002020c7825 */ /* 0x000fc800078e020c */
[C---:B0-----:R-:W-:Y:S01]  /*32ef0*/  IMAD.WIDE R4, R2.reuse, 0x2, R14 ;  /* 0x0000000202047825 */ /* 0x041fe200078e020e */
[----:B------:R4:W4:Y:S04]  /*32f00*/  LDG.E.U16 R28, [R10.64] ;  /* 0x000000040a1c7981 */ /* 0x000928000c1e1500 */
[----:B---3--:R-:W-:Y:S01]  /*32f10*/  STL [R1+0xa34], R19 ;  /* 0x000a341301007387 */ /* 0x008fe20000100800 */
[----:B--2---:R-:W-:-:S03]  /*32f20*/  IMAD.WIDE R6, R2, 0x2, R26 ;  /* 0x0000000202067825 */ /* 0x004fc600078e021a */
[----:B------:R0:W-:Y:S04]  /*32f30*/  STL [R1+0xa38], R18 ;  /* 0x000a381201007387 */ /* 0x0001e80000100800 */
[----:B0-----:R-:W2:Y:S01]  /*32f40*/  LDL.64 R18, [R1+0x1a18] ;  /* 0x001a180001127983 */ /* 0x001ea20000100a00 */
[----:B------:R0:W-:Y:S02]  /*32f50*/  STL [R1+0xa30], R29 ;  /* 0x000a301d01007387 */ /* 0x0001e40000100800 */
[C---:B----4-:R-:W-:Y:S02]  /*32f60*/  IMAD.WIDE R10, R2.reuse, 0x2, R24 ;  /* 0x00000002020a7825 */ /* 0x050fe400078e0218 */
[----:B------:R2:W3:Y:S04]  /*32f70*/  LDG.E.U16 R25, [R4.64] ;  /* 0x0000000404197981 */ /* 0x0004e8000c1e1500 */
[----:B0-----:R0:W4:Y:S04]  /*32f80*/  LDG.E.U16 R29, [R12.64] ;  /* 0x000000040c1d7981 */ /* 0x001128000c1e1500 */
[----:B------:R0:W-:Y:S01]  /*32f90*/  STL [R1+0xa2c], R23 ;  /* 0x000a2c1701007387 */ /* 0x0001e20000100800 */
[----:B------:R-:W3:Y:S02]  /*32fa0*/  LDL.64 R26, [R1+0x1a00] ;  /* 0x001a0000011a7983 */ /* 0x000ee40000100a00 */
[----:B-1----:R-:W-:-:S04]  /*32fb0*/  IMAD.WIDE R8, R2, 0x2, R20 ;  /* 0x0000000202087825 */ /* 0x002fc800078e0214 */
[----:B------:R-:W3:Y:S01]  /*32fc0*/  LDL.64 R14, [R1+0x1a08] ;  /* 0x001a0800010e7983 */ /* 0x000ee20000100a00 */
[----:B------:R-:W3:Y:S04]  /*32fd0*/  LDL.64 R20, [R1+0x19f8] ;  /* 0x0019f80001147983 */ /* 0x000ee80000100a00 */
[----:B0-----:R-:W3:Y:S01]  /*32fe0*/  LDL.64 R22, [R1+0x1a10] ;  /* 0x001a100001167983 */ /* 0x001ee20000100a00 */
[----:B------:R0:W-:Y:S02]  /*32ff0*/  STL [R1+0xa28], R3 ;  /* 0x000a280301007387 */ /* 0x0001e40000100800 */
[----:B------:R1:W-:Y:S01]  /*33000*/  STL [R1+0xa24], R0 ;  /* 0x000a240001007387 */ /* 0x0003e20000100800 */
[----:B0-----:R0:W3:Y:S04]  /*33010*/  LDG.E.U16 R3, [R6.64] ;  /* 0x0000000406037981 */ /* 0x0010e8000c1e1500 */
[----:B-1----:R1:W3:Y:S01]  /*33020*/  LDG.E.U16 R0, [R8.64] ;  /* 0x0000000408007981 */ /* 0x0022e2000c1e1500 */
[----:B------:R-:W-:-:S03]  /*33030*/  IMAD.WIDE R12, R2, 0x2, R16 ;  /* 0x00000002020c7825 */ /* 0x000fc600078e0210 */
[----:B------:R0:W-:Y:S01]  /*33040*/  STL [R1+0xa20], R28 ;  /* 0x000a201c01007387 */ /* 0x0001e20000100800 */
[----:B------:R-:W3:Y:S03]  /*33050*/  LDL.64 R16, [R1+0x19f0] ;  /* 0x0019f00001107983 */ /* 0x000ee60000100a00 */
[----:B0-----:R0:W3:Y:S01]  /*33060*/  LDG.E.U16 R28, [R10.64] ;  /* 0x000000040a1c7981 */ /* 0x0010e2000c1e1500 */
[----:B--2---:R-:W-:-:S03]  /*33070*/  IMAD.WIDE R4, R2, 0x2, R18 ;  /* 0x0000000202047825 */ /* 0x004fc600078e0212 */
[----:B----4-:R2:W-:Y:S01]  /*33080*/  STL [R1+0xa1c], R29 ;  /* 0x000a1c1d01007387 */ /* 0x0105e20000100800 */
[----:B---3--:R3:W-:Y:S03]  /*33090*/  STL [R1+0xa18], R25 ;  /* 0x000a181901007387 */ /* 0x0087e60000100800 */
[----:B------:R-:W4:Y:S04]  /*330a0*/  LDL.64 R18, [R1+0x19e0] ;  /* 0x0019e00001127983 */ /* 0x000f280000100a00 */
[----:B--2---:R2:W4:Y:S01]  /*330b0*/  LDG.E.U16 R29, [R12.64] ;  /* 0x000000040c1d7981 */ /* 0x004522000c1e1500 */
[----:B0-----:R-:W-:-:S03]  /*330c0*/  IMAD.WIDE R10, R2, 0x2, R26 ;  /* 0x00000002020a7825 */ /* 0x001fc600078e021a */
[----:B---3--:R-:W3:Y:S01]  /*330d0*/  LDL.64 R24, [R1+0x19e8] ;  /* 0x0019e80001187983 */ /* 0x008ee20000100a00 */
[----:B------:R0:W3:Y:S02]  /*330e0*/  LDG.E.U16 R27, [R4.64] ;  /* 0x00000004041b7981 */ /* 0x0000e4000c1e1500 */
[C---:B------:R-:W-:Y:S02]  /*330f0*/  IMAD.WIDE R6, R2.reuse, 0x2, R22 ;  /* 0x0000000202067825 */ /* 0x040fe400078e0216 */
[----:B------:R-:W3:Y:S02]  /*33100*/  LDL.64 R22, [R1+0x19d8] ;  /* 0x0019d80001167983 */ /* 0x000ee40000100a00 */
[----:B-1----:R-:W-:-:S04]  /*33110*/  IMAD.WIDE R8, R2, 0x2, R14 ;  /* 0x0000000202087825 */ /* 0x002fc800078e020e */
[----:B------:R-:W3:Y:S01]  /*33120*/  LDL.64 R14, [R1+0x19d0] ;  /* 0x0019d000010e7983 */ /* 0x000ee20000100a00 */
[----:B------:R1:W-:Y:S01]  /*33130*/  STL [R1+0xa14], R3 ;  /* 0x000a140301007387 */ /* 0x0003e20000100800 */
[----:B------:R0:W-:Y:S03]  /*33140*/  STL [R1+0xa10], R0 ;  /* 0x000a100001007387 */ /* 0x0001e60000100800 */
[----:B-1----:R1:W3:Y:S04]  /*33150*/  LDG.E.U16 R3, [R6.64] ;  /* 0x0000000406037981 */ /* 0x0022e8000c1e1500 */
[----:B0-----:R0:W3:Y:S01]  /*33160*/  LDG.E.U16 R0, [R8.64] ;  /* 0x0000000408007981 */ /* 0x0010e2000c1e1500 */
[----:B--2---:R-:W-:-:S04]  /*33170*/  IMAD.WIDE R12, R2, 0x2, R20 ;  /* 0x00000002020c7825 */ /* 0x004fc800078e0214 */
[C---:B------:R-:W-:Y:S01]  /*33180*/  IMAD.WIDE R4, R2.reuse, 0x2, R16 ;  /* 0x0000000202047825 */ /* 0x040fe200078e0210 */
[----:B------:R2:W-:Y:S03]  /*33190*/  STL [R1+0xa0c], R28 ;  /* 0x000a0c1c01007387 */ /* 0x0005e60000100800 */
[----:B------:R-:W3:Y:S01]  /*331a0*/  LDL.64 R20, [R1+0x19c8] ;  /* 0x0019c80001147983 */ /* 0x000ee20000100a00 */
[----:B--2---:R2:W3:Y:S04]  /*331b0*/  LDG.E.U16 R28, [R10.64] ;  /* 0x000000040a1c7981 */ /* 0x0044e8000c1e1500 */
[----:B----4-:R4:W-:Y:S04]  /*331c0*/  STL [R1+0xa08], R29 ;  /* 0x000a081d01007387 */ /* 0x0109e80000100800 */
[----:B---3--:R2:W-:Y:S01]  /*331d0*/  STL [R1+0xa04], R27 ;  /* 0x000a041b01007387 */ /* 0x0085e20000100800 */
[----:B-1----:R-:W-:-:S04]  /*331e0*/  IMAD.WIDE R6, R2, 0x2, R24 ;  /* 0x0000000202067825 */ /* 0x002fc800078e0218 */
[C---:B0-----:R-:W-:Y:S01]  /*331f0*/  IMAD.WIDE R8, R2.reuse, 0x2, R18 ;  /* 0x0000000202087825 */ /* 0x041fe200078e0212 */
[----:B------:R-:W3:Y:S04]  /*33200*/  LDL.64 R24, [R1+0x19b0] ;  /* 0x0019b00001187983 */ /* 0x000ee80000100a00 */
[----:B------:R-:W3:Y:S04]  /*33210*/  LDL.64 R16, [R1+0x19b8] ;  /* 0x0019b80001107983 */ /* 0x000ee80000100a00 */
[----:B------:R-:W3:Y:S04]  /*33220*/  LDL.64 R18, [R1+0x19a8] ;  /* 0x0019a80001127983 */ /* 0x000ee80000100a00 */
[----:B----4-:R0:W4:Y:S04]  /*33230*/  LDG.E.U16 R29, [R12.64] ;  /* 0x000000040c1d7981 */ /* 0x010128000c1e1500 */
[----:B--2---:R-:W2:Y:S01]  /*33240*/  LDL.64 R26, [R1+0x19c0] ;  /* 0x0019c000011a7983 */ /* 0x004ea20000100a00 */
[----:B------:R-:W-:-:S04]  /*33250*/  IMAD.WIDE R10, R2, 0x2, R22 ;  /* 0x00000002020a7825 */ /* 0x000fc800078e0216 */
[----:B------:R1:W2:Y:S01]  /*33260*/  LDG.E.U16 R23, [R4.64] ;  /* 0x0000000404177981 */ /* 0x0002a2000c1e1500 */
[----:B------:R0:W-:Y:S01]  /*33270*/  STL [R1+0xa00], R3 ;  /* 0x000a000301007387 */ /* 0x0001e20000100800 */
[----:B------:R1:W-:Y:S03]  /*33280*/  STL [R1+0x9fc], R0 ;  /* 0x0009fc0001007387 */ /* 0x0003e60000100800 */
[----:B0-----:R0:W2:Y:S04]  /*33290*/  LDG.E.U16 R3, [R6.64] ;  /* 0x0000000406037981 */ /* 0x0010a8000c1e1500 */
[----:B-1----:R1:W2:Y:S01]  /*332a0*/  LDG.E.U16 R0, [R8.64] ;  /* 0x0000000408007981 */ /* 0x0022a2000c1e1500 */
[----:B------:R-:W-:-:S04]  /*332b0*/  IMAD.WIDE R12, R2, 0x2, R14 ;  /* 0x00000002020c7825 */ /* 0x000fc800078e020e */
[C---:B------:R-:W-:Y:S01]  /*332c0*/  IMAD.WIDE R4, R2.reuse, 0x2, R20 ;  /* 0x0000000202047825 */ /* 0x040fe200078e0214 */
[----:B------:R0:W-:Y:S03]  /*332d0*/  STL [R1+0x9f8], R28 ;  /* 0x0009f81c01007387 */ /* 0x0001e60000100800 */
[----:B------:R-:W2:Y:S01]  /*332e0*/  LDL.64 R14, [R1+0x19a0] ;  /* 0x0019a000010e7983 */ /* 0x000ea20000100a00 */
[----:B0-----:R3:W2:Y:S02]  /*332f0*/  LDG.E.U16 R28, [R10.64] ;  /* 0x000000040a1c7981 */ /* 0x0016a4000c1e1500 */
[C---:B---3--:R-:W-:Y:S02]  /*33300*/  IMAD.WIDE R10, R2.reuse, 0x2, R24 ;  /* 0x00000002020a7825 */ /* 0x048fe400078e0218 */
[----:B------:R0:W3:Y:S04]  /*33310*/  LDG.E.U16 R25, [R4.64] ;  /* 0x0000000404197981 */ /* 0x0000e8000c1e1500 */
[----:B----4-:R4:W-:Y:S04]  /*33320*/  STL [R1+0x9f4], R29 ;  /* 0x0009f41d01007387 */ /* 0x0109e80000100800 */
[----:B--2---:R2:W-:Y:S01]  /*33330*/  STL [R1+0x9f0], R23 ;  /* 0x0009f01701007387 */ /* 0x0045e20000100800 */
[----:B------:R-:W-:-:S04]  /*33340*/  IMAD.WIDE R6, R2, 0x2, R26 ;  /* 0x0000000202067825 */ /* 0x000fc800078e021a */
[C---:B-1----:R-:W-:Y:S01]  /*33350*/  IMAD.WIDE R8, R2.reuse, 0x2, R16 ;  /* 0x0000000202087825 */ /* 0x042fe200078e0210 */
[----:B------:R-:W3:Y:S04]  /*33360*/  LDL.64 R26, [R1+0x1988] ;  /* 0x00198800011a7983 */ /* 0x000ee80000100a00 */
[----:B------:R-:W3:Y:S04]  /*33370*/  LDL.64 R20, [R1+0x1990] ;  /* 0x0019900001147983 */ /* 0x000ee80000100a00 */
[----:B------:R-:W3:Y:S04]  /*33380*/  LDL.64 R16, [R1+0x1980] ;  /* 0x0019800001107983 */ /* 0x000ee80000100a00 */
[----:B----4-:R1:W4:Y:S04]  /*33390*/  LDG.E.U16 R29, [R12.64] ;  /* 0x000000040c1d7981 */ /* 0x010328000c1e1500 */
[----:B--2---:R-:W2:Y:S04]  /*333a0*/  LDL.64 R22, [R1+0x1998] ;  /* 0x0019980001167983 */ /* 0x004ea80000100a00 */
        /* <DEDUP_REMOVED lines=8> */
[----:B-1----:R3:W2:Y:S02]  /*33430*/  LDG.E.U16 R28, [R10.64] ;  /* 0x000000040a1c7981 */ /* 0x0026a4000c1e1500 */
[C---:B---3--:R-:W-:Y:S02]  /*33440*/  IMAD.WIDE R10, R2.reuse, 0x2, R26 ;  /* 0x00000002020a7825 */ /* 0x048fe400078e021a */
[----:B------:R1:W3:Y:S04]  /*33450*/  LDG.E.U16 R27, [R4.64] ;  /* 0x00000004041b7981 */ /* 0x0002e8000c1e1500 */
[----:B----4-:R4:W-:Y:S01]  /*33460*/  STL [R1+0x9e0], R29 ;  /* 0x0009e01d01007387 */ /* 0x0109e20000100800 */
[----:B------:R1:W-:Y:S02]  /*33470*/  STL [R1+0x9dc], R25 ;  /* 0x0009dc1901007387 */ /* 0x0003e40000100800 */
[----:B--2---:R-:W-:-:S04]  /*33480*/  IMAD.WIDE R6, R2, 0x2, R22 ;  /* 0x0000000202067825 */ /* 0x004fc800078e0216 */
[C---:B0-----:R-:W-:Y:S01]  /*33490*/  IMAD.WIDE R8, R2.reuse, 0x2, R20 ;  /* 0x0000000202087825 */ /* 0x041fe200078e0214 */
[----:B------:R-:W2:Y:S04]  /*334a0*/  LDL.64 R22, [R1+0x1960] ;  /* 0x0019600001167983 */ /* 0x000ea80000100a00 */
[----:B------:R-:W3:Y:S04]  /*334b0*/  LDL.64 R14, [R1+0x1968] ;  /* 0x00196800010e7983 */ /* 0x000ee80000100a00 */
[----:B------:R-:W3:Y:S04]  /*334c0*/  LDL.64 R20, [R1+0x1958] ;  /* 0x0019580001147983 */ /* 0x000ee80000100a00 */
[----:B----4-:R0:W4:Y:S04]  /*334d0*/  LDG.E.U16 R29, [R12.64] ;  /* 0x000000040c1d7981 */ /* 0x010128000c1e1500 */
[----:B-1----:R-:W3:Y:S04]  /*334e0*/  LDL.64 R24, [R1+0x1970] ;  /* 0x0019700001187983 */ /* 0x002ee80000100a00 */
[----:B------:R1:W-:Y:S01]  /*334f0*/  STL [R1+0x9d8], R3 ;  /* 0x0009d80301007387 */ /* 0x0003e20000100800 */
[----:B------:R0:W-:Y:S03]  /*33500*/  STL [R1+0x9d4], R0 ;  /* 0x0009d40001007387 */ /* 0x0001e60000100800 */
[----:B-1----:R1:W3:Y:S04]  /*33510*/  LDG.E.U16 R3, [R6.64] ;  /* 0x0000000406037981 */ /* 0x0022e8000c1e1500 */
[----:B0-----:R0:W3:Y:S01]  /*33520*/  LDG.E.U16 R0, [R8.64] ;  /* 0x0000000408007981 */ /* 0x0010e2000c1e1500 */
[----:B------:R-:W-:-:S04]  /*33530*/  IMAD.WIDE R12, R2, 0x2, R16 ;  /* 0x00000002020c7825 */ /* 0x000fc800078e0210 */
[C---:B------:R-:W-:Y:S01]  /*33540*/  IMAD.WIDE R4, R2.reuse, 0x2, R18 ;  /* 0x0000000202047825 */ /* 0x040fe200078e0212 */
[----:B------:R0:W-:Y:S03]  /*33550*/  STL [R1+0x9d0], R28 ;  /* 0x0009d01c01007387 */ /* 0x0001e60000100800 */
[----:B------:R-:W3:Y:S01]  /*33560*/  LDL.64 R16, [R1+0x1950] ;  /* 0x0019500001107983 */ /* 0x000ee20000100a00 */
[----:B0-----:R2:W3:Y:S02]  /*33570*/  LDG.E.U16 R28, [R10.64] ;  /* 0x000000040a1c7981 */ /* 0x0014e4000c1e1500 */
[C---:B--2---:R-:W-:Y:S02]  /*33580*/  IMAD.WIDE R10, R2.reuse, 0x2, R22 ;  /* 0x00000002020a7825 */ /* 0x044fe400078e0216 */
[----:B------:R0:W2:Y:S04]  /*33590*/  LDG.E.U16 R23, [R4.64] ;  /* 0x0000000404177981 */ /* 0x0000a8000c1e1500 */
[----:B----4-:R4:W-:Y:S01]  /*335a0*/  STL [R1+0x9cc], R29 ;  /* 0x0009cc1d01007387 */ /* 0x0109e20000100800 */
[----:B---3--:R3:W-:Y:S02]  /*335b0*/  STL [R1+0x9c8], R27 ;  /* 0x0009c81b01007387 */ /* 0x0087e40000100800 */
[----:B-1----:R-:W-:-:S04]  /*335c0*/  IMAD.WIDE R6, R2, 0x2, R24 ;  /* 0x0000000202067825 */ /* 0x002fc800078e0218 */
[C---:B------:R-:W-:Y:S01]  /*335d0*/  IMAD.WIDE R8, R2.reuse, 0x2, R14 ;  /* 0x0000000202087825 */ /* 0x040fe200078e020e */
[----:B------:R-:W2:Y:S04]  /*335e0*/  LDL.64 R24, [R1+0x1938] ;  /* 0x0019380001187983 */ /* 0x000ea80000100a00 */
[----:B------:R-:W2:Y:S04]  /*335f0*/  LDL.64 R18, [R1+0x1940] ;  /* 0x0019400001127983 */ /* 0x000ea80000100a00 */
[----:B------:R-:W2:Y:S04]  /*33600*/  LDL.64 R14, [R1+0x1930] ;  /* 0x00193000010e7983 */ /* 0x000ea80000100a00 */
[----:B----4-:R1:W4:Y:S04]  /*33610*/  LDG.E.U16 R29, [R12.64] ;  /* 0x000000040c1d7981 */ /* 0x010328000c1e1500 */
[----:B---3--:R-:W3:Y:S04]  /*33620*/  LDL.64 R26, [R1+0x1948] ;  /* 0x00194800011a7983 */ /* 0x008ee80000100a00 */
[----:B------:R0:W-:Y:S01]  /*33630*/  STL [R1+0x9c4], R3 ;  /* 0x0009c40301007387 */ /* 0x0001e20000100800 */
[----:B------:R1:W-:Y:S03]  /*33640*/  STL [R1+0x9c0], R0 ;  /* 0x0009c00001007387 */ /* 0x0003e60000100800 */
[----:B0-----:R3:W3:Y:S04]  /*33650*/  LDG.E.U16 R3, [R6.64] ;  /* 0x0000000406037981 */ /* 0x0016e8000c1e1500 */
[----:B-1----:R0:W3:Y:S01]  /*33660*/  LDG.E.U16 R0, [R8.64] ;  /* 0x0000000408007981 */ /* 0x0020e2000c1e1500 */
[----:B------:R-:W-:-:S04]  /*33670*/  IMAD.WIDE R12, R2, 0x2, R20 ;  /* 0x00000002020c7825 */ /* 0x000fc800078e0214 */
[C---:B------:R-:W-:Y:S01]  /*33680*/  IMAD.WIDE R4, R2.reuse, 0x2, R16 ;  /* 0x0000000202047825 */ /* 0x040fe200078e0210 */
[----:B------:R1:W-:Y:S03]  /*33690*/  STL [R1+0x9bc], R28 ;  /* 0x0009bc1c01007387 */ /* 0x0003e60000100800 */
[----:B------:R-:W3:Y:S01]  /*336a0*/  LDL.64 R20, [R1+0x1928] ;  /* 0x0019280001147983 */ /* 0x000ee20000100a00 */
[----:B-1----:R2:W3:Y:S02]  /*336b0*/  LDG.E.U16 R28, [R10.64] ;  /* 0x000000040a1c7981 */ /* 0x0024e4000c1e1500 */
[C---:B--2---:R-:W-:Y:S02]  /*336c0*/  IMAD.WIDE R10, R2.reuse, 0x2, R24 ;  /* 0x00000002020a7825 */ /* 0x044fe400078e0218 */
[----:B------:R1:W2:Y:S04]  /*336d0*/  LDG.E.U16 R25, [R4.64] ;  /* 0x0000000404197981 */ /* 0x0002a8000c1e1500 */
[----:B----4-:R4:W-:Y:S01]  /*336e0*/  STL [R1+0x9b8], R29 ;  /* 0x0009b81d01007387 */ /* 0x0109e20000100800 */
[----:B------:R1:W-:Y:S02]  /*336f0*/  STL [R1+0x9b0], R23 ;  /* 0x0009b01701007387 */ /* 0x0003e40000100800 */
[----:B---3--:R-:W-:-:S04]  /*33700*/  IMAD.WIDE R6, R2, 0x2, R26 ;  /* 0x0000000202067825 */ /* 0x008fc800078e021a */
[C---:B0-----:R-:W-:Y:S01]  /*33710*/  IMAD.WIDE R8, R2.reuse, 0x2, R18 ;  /* 0x0000000202087825 */ /* 0x041fe200078e0212 */
[----:B------:R-:W3:Y:S04]  /*33720*/  LDL.64 R26, [R1+0x1910] ;  /* 0x00191000011a7983 */ /* 0x000ee80000100a00 */
[----:B------:R-:W2:Y:S04]  /*33730*/  LDL.64 R16, [R1+0x1918] ;  /* 0x0019180001107983 */ /* 0x000ea80000100a00 */
[----:B------:R-:W2:Y:S04]  /*33740*/  LDL.64 R18, [R1+0x1908] ;  /* 0x0019080001127983 */ /* 0x000ea80000100a00 */
[----:B----4-:R0:W4:Y:S04]  /*33750*/  LDG.E.U16 R29, [R12.64] ;  /* 0x000000040c1d7981 */ /* 0x010128000c1e1500 */
[----:B-1----:R-:W2:Y:S04]  /*33760*/  LDL.64 R22, [R1+0x1920] ;  /* 0x0019200001167983 */ /* 0x002ea80000100a00 */
[----:B------:R1:W-:Y:S01]  /*33770*/  STL [R1+0x9ac], R3 ;  /* 0x0009ac0301007387 */ /* 0x0003e20000100800 */
[----:B------:R0:W-:Y:S03]  /*33780*/  STL [R1+0x9a8], R0 ;  /* 0x0009a80001007387 */ /* 0x0001e60000100800 */
[----:B-1----:R1:W2:Y:S04]  /*33790*/  LDG.E.U16 R3, [R6.64] ;  /* 0x0000000406037981 */ /* 0x0022a8000c1e1500 */
[----:B0-----:R0:W2:Y:S01]  /*337a0*/  LDG.E.U16 R0, [R8.64] ;  /* 0x0000000408007981 */ /* 0x0010a2000c1e1500 */
[----:B------:R-:W-:-:S04]  /*337b0*/  IMAD.WIDE R12, R2, 0x2, R14 ;  /* 0x00000002020c7825 */ /* 0x000fc800078e020e */
[C---:B------:R-:W-:Y:S01]  /*337c0*/  IMAD.WIDE R4, R2.reuse, 0x2, R20 ;  /* 0x0000000202047825 */ /* 0x040fe200078e0214 */
[----:B------:R0:W-:Y:S03]  /*337d0*/  STL [R1+0x9a4], R28 ;  /* 0x0009a41c01007387 */ /* 0x0001e60000100800 */
[----:B------:R-:W2:Y:S01]  /*337e0*/  LDL.64 R14, [R1+0x1900] ;  /* 0x00190000010e7983 */ /* 0x000ea20000100a00 */
[----:B0-----:R3:W2:Y:S02]  /*337f0*/  LDG.E.U16 R28, [R10.64] ;  /* 0x000000040a1c7981 */ /* 0x0016a4000c1e1500 */
[C---:B---3--:R-:W-:Y:S02]  /*33800*/  IMAD.WIDE R10, R2.reuse, 0x2, R26 ;  /* 0x00000002020a7825 */ /* 0x048fe400078e021a */
[----:B------:R0:W3:Y:S04]  /*33810*/  LDG.E.U16 R27, [R4.64] ;  /* 0x00000004041b7981 */ /* 0x0000e8000c1e1500 */
[----:B----4-:R4:W-:Y:S01]  /*33820*/  STL [R1+0x9a0], R29 ;  /* 0x0009a01d01007387 */ /* 0x0109e20000100800 */
[----:B--2---:R2:W-:Y:S02]  /*33830*/  STL [R1+0x99c], R25 ;  /* 0x00099c1901007387 */ /* 0x0045e40000100800 */
[----:B-1----:R-:W-:-:S04]  /*33840*/  IMAD.WIDE R6, R2, 0x2, R22 ;  /* 0x0000000202067825 */ /* 0x002fc800078e0216 */
[C---:B------:R-:W-:Y:S01]  /*33850*/  IMAD.WIDE R8, R2.reuse, 0x2, R16 ;  /* 0x0000000202087825 */ /* 0x040fe200078e0210 */
        /* <DEDUP_REMOVED lines=878> */
[C---:B-1----:R-:W-:Y:S01]  /*36f40*/  IMAD.WIDE R6, R2.reuse, 0x2, R26 ;  /* 0x0000000202067825 */ /* 0x042fe200078e021a */
[----:B------:R-:W3:Y:S04]  /*36f50*/  LDL.64 R20, [R1+0x1218] ;  /* 0x0012180001147983 */ /* 0x000ee80000100a00 */
[----:B------:R-:W3:Y:S04]  /*36f60*/  LDL.64 R26, [R1+0x1210] ;  /* 0x00121000011a7983 */ /* 0x000ee80000100a00 */
[----:B----4-:R1:W4:Y:S04]  /*36f70*/  LDG.E.U16 R29, [R12.64] ;  /* 0x000000040c1d7981 */ /* 0x010328000c1e1500 */
[----:B--2---:R-:W2:Y:S01]  /*36f80*/  LDL.64 R22, [R1+0x1220] ;  /* 0x0012200001167983 */ /* 0x004ea20000100a00 */
[----:B------:R-:W-:-:S04]  /*36f90*/  IMAD.WIDE R8, R2, 0x2, R16 ;  /* 0x0000000202087825 */ /* 0x000fc800078e0210 */
[----:B------:R-:W2:Y:S01]  /*36fa0*/  LDL.64 R16, [R1+0x1208] ;  /* 0x0012080001107983 */ /* 0x000ea20000100a00 */
        /* <DEDUP_REMOVED lines=8> */
[----:B0-----:R0:W2:Y:S01]  /*37030*/  LDG.E.U16 R28, [R10.64] ;  /* 0x000000040a1c7981 */ /* 0x0010a2000c1e1500 */
[----:B---3--:R-:W-:-:S04]  /*37040*/  IMAD.WIDE R8, R2, 0x2, R20 ;  /* 0x0000000202087825 */ /* 0x008fc800078e0214 */
[C---:B0-----:R-:W-:Y:S02]  /*37050*/  IMAD.WIDE R10, R2.reuse, 0x2, R26 ;  /* 0x00000002020a7825 */ /* 0x041fe400078e021a */
[----:B------:R0:W3:Y:S04]  /*37060*/  LDG.E.U16 R27, [R4.64] ;  /* 0x00000004041b7981 */ /* 0x0000e8000c1e1500 */
[----:B----4-:R1:W-:Y:S01]  /*37070*/  STL [R1+0x39c], R29 ;  /* 0x00039c1d01007387 */ /* 0x0103e20000100800 */
[----:B------:R4:W-:Y:S02]  /*37080*/  STL [R1+0x398], R25 ;  /* 0x0003981901007387 */ /* 0x0009e40000100800 */
[----:B------:R-:W3:Y:S02]  /*37090*/  LDL.64 R20, [R1+0x11e0] ;  /* 0x0011e00001147983 */ /* 0x000ee40000100a00 */
[C---:B--2---:R-:W-:Y:S01]  /*370a0*/  IMAD.WIDE R6, R2.reuse, 0x2, R22 ;  /* 0x0000000202067825 */ /* 0x044fe200078e0216 */
[----:B------:R-:W2:Y:S04]  /*370b0*/  LDL.64 R14, [R1+0x11f0] ;  /* 0x0011f000010e7983 */ /* 0x000ea80000100a00 */
[----:B------:R-:W2:Y:S04]  /*370c0*/  LDL.64 R22, [R1+0x11e8] ;  /* 0x0011e80001167983 */ /* 0x000ea80000100a00 */
[----:B-1----:R1:W2:Y:S04]  /*370d0*/  LDG.E.U16 R29, [R12.64] ;  /* 0x000000040c1d7981 */ /* 0x0022a8000c1e1500 */
[----:B----4-:R-:W4:Y:S04]  /*370e0*/  LDL.64 R24, [R1+0x11f8] ;  /* 0x0011f80001187983 */ /* 0x010f280000100a00 */
[----:B------:R0:W-:Y:S01]  /*370f0*/  STL [R1+0x394], R3 ;  /* 0x0003940301007387 */ /* 0x0001e20000100800 */
[----:B------:R1:W-:Y:S03]  /*37100*/  STL [R1+0x390], R0 ;  /* 0x0003900001007387 */ /* 0x0003e60000100800 */
[----:B0-----:R4:W4:Y:S04]  /*37110*/  LDG.E.U16 R3, [R6.64] ;  /* 0x0000000406037981 */ /* 0x001928000c1e1500 */
[----:B-1----:R0:W4:Y:S01]  /*37120*/  LDG.E.U16 R0, [R8.64] ;  /* 0x0000000408007981 */ /* 0x002122000c1e1500 */
[----:B------:R-:W-:-:S04]  /*37130*/  IMAD.WIDE R12, R2, 0x2, R16 ;  /* 0x00000002020c7825 */ /* 0x000fc800078e0210 */
[C---:B------:R-:W-:Y:S01]  /*37140*/  IMAD.WIDE R4, R2.reuse, 0x2, R18 ;  /* 0x0000000202047825 */ /* 0x040fe200078e0212 */
[----:B------:R1:W-:Y:S03]  /*37150*/  STL [R1+0x38c], R28 ;  /* 0x00038c1c01007387 */ /* 0x0003e60000100800 */
[----:B------:R-:W4:Y:S01]  /*37160*/  LDL.64 R16, [R1+0x11d8] ;  /* 0x0011d80001107983 */ /* 0x000f220000100a00 */
[----:B-1----:R1:W4:Y:S04]  /*37170*/  LDG.E.U16 R28, [R10.64] ;  /* 0x000000040a1c7981 */ /* 0x002328000c1e1500 */
[----:B--2---:R2:W-:Y:S01]  /*37180*/  STL [R1+0x388], R29 ;  /* 0x0003881d01007387 */ /* 0x0045e20000100800 */
[----:B---3--:R3:W-:Y:S02]  /*37190*/  STL [R1+0x384], R27 ;  /* 0x0003841b01007387 */ /* 0x0087e40000100800 */
[----:B----4-:R-:W-:-:S04]  /*371a0*/  IMAD.WIDE R6, R2, 0x2, R24 ;  /* 0x0000000202067825 */ /* 0x010fc800078e0218 */
[C---:B0-----:R-:W-:Y:S01]  /*371b0*/  IMAD.WIDE R8, R2.reuse, 0x2, R14 ;  /* 0x0000000202087825 */ /* 0x041fe200078e020e */
[----:B------:R-:W4:Y:S04]  /*371c0*/  LDL.64 R24, [R1+0x11c0] ;  /* 0x0011c00001187983 */ /* 0x000f280000100a00 */
[----:B------:R-:W4:Y:S04]  /*371d0*/  LDL.64 R18, [R1+0x11c8] ;  /* 0x0011c80001127983 */ /* 0x000f280000100a00 */
[----:B------:R-:W4:Y:S04]  /*371e0*/  LDL.64 R14, [R1+0x11b8] ;  /* 0x0011b800010e7983 */ /* 0x000f280000100a00 */
[----:B--2---:R0:W2:Y:S04]  /*371f0*/  LDG.E.U16 R29, [R12.64] ;  /* 0x000000040c1d7981 */ /* 0x0040a8000c1e1500 */
[----:B---3--:R-:W3:Y:S01]  /*37200*/  LDL.64 R26, [R1+0x11d0] ;  /* 0x0011d000011a7983 */ /* 0x008ee20000100a00 */
[----:B0-----:R-:W-:-:S03]  /*37210*/  IMAD.WIDE R12, R2, 0x2, R20 ;  /* 0x00000002020c7825 */ /* 0x001fc600078e0214 */
[----:B------:R0:W3:Y:S04]  /*37220*/  LDG.E.U16 R21, [R4.64] ;  /* 0x0000000404157981 */ /* 0x0000e8000c1e1500 */
        /* <DEDUP_REMOVED lines=9> */
[C---:B----4-:R-:W-:Y:S02]  /*372c0*/  IMAD.WIDE R10, R2.reuse, 0x2, R24 ;  /* 0x00000002020a7825 */ /* 0x050fe400078e0218 */
[----:B------:R1:W4:Y:S04]  /*372d0*/  LDG.E.U16 R25, [R4.64] ;  /* 0x0000000404197981 */ /* 0x000328000c1e1500 */
[----:B--2---:R2:W-:Y:S01]  /*372e0*/  STL [R1+0x374], R29 ;  /* 0x0003741d01007387 */ /* 0x0045e20000100800 */
[----:B---3--:R-:W-:-:S03]  /*372f0*/  IMAD.WIDE R6, R2, 0x2, R26 ;  /* 0x0000000202067825 */ /* 0x008fc600078e021a */
[----:B--2---:R2:W3:Y:S04]  /*37300*/  LDG.E.U16 R29, [R12.64] ;  /* 0x000000040c1d7981 */ /* 0x0044e8000c1e1500 */
[----:B------:R1:W-:Y:S01]  /*37310*/  STL [R1+0x370], R21 ;  /* 0x0003701501007387 */ /* 0x0003e20000100800 */
[----:B------:R-:W4:Y:S02]  /*37320*/  LDL.64 R26, [R1+0x1198] ;  /* 0x00119800011a7983 */ /* 0x000f240000100a00 */
[----:B0-----:R-:W-:-:S04]  /*37330*/  IMAD.WIDE R8, R2, 0x2, R18 ;  /* 0x0000000202087825 */ /* 0x001fc800078e0212 */
[----:B------:R-:W4:Y:S01]  /*37340*/  LDL.64 R16, [R1+0x11a0] ;  /* 0x0011a00001107983 */ /* 0x000f220000100a00 */
[----:B------:R-:W4:Y:S04]  /*37350*/  LDL.64 R18, [R1+0x1190] ;  /* 0x0011900001127983 */ /* 0x000f280000100a00 */
[----:B-1----:R-:W4:Y:S04]  /*37360*/  LDL.64 R20, [R1+0x11a8] ;  /* 0x0011a80001147983 */ /* 0x002f280000100a00 */
[----:B------:R0:W-:Y:S01]  /*37370*/  STL [R1+0x36c], R3 ;  /* 0x00036c0301007387 */ /* 0x0001e20000100800 */
[----:B------:R1:W-:Y:S03]  /*37380*/  STL [R1+0x368], R0 ;  /* 0x0003680001007387 */ /* 0x0003e60000100800 */
[----:B0-----:R0:W4:Y:S04]  /*37390*/  LDG.E.U16 R3, [R6.64] ;  /* 0x0000000406037981 */ /* 0x001128000c1e1500 */
[----:B-1----:R1:W4:Y:S01]  /*373a0*/  LDG.E.U16 R0, [R8.64] ;  /* 0x0000000408007981 */ /* 0x002322000c1e1500 */
[----:B--2---:R-:W-:-:S04]  /*373b0*/  IMAD.WIDE R12, R2, 0x2, R14 ;  /* 0x00000002020c7825 */ /* 0x004fc800078e020e */
[C---:B------:R-:W-:Y:S01]  /*373c0*/  IMAD.WIDE R4, R2.reuse, 0x2, R22 ;  /* 0x0000000202047825 */ /* 0x040fe200078e0216 */
[----:B------:R2:W-:Y:S03]  /*373d0*/  STL [R1+0x364], R28 ;  /* 0x0003641c01007387 */ /* 0x0005e60000100800 */
[----:B------:R-:W4:Y:S01]  /*373e0*/  LDL.64 R14, [R1+0x1188] ;  /* 0x00118800010e7983 */ /* 0x000f220000100a00 */
[----:B--2---:R2:W4:Y:S04]  /*373f0*/  LDG.E.U16 R28, [R10.64] ;  /* 0x000000040a1c7981 */ /* 0x004528000c1e1500 */
[----:B---3--:R3:W-:Y:S01]  /*37400*/  STL [R1+0x360], R29 ;  /* 0x0003601d01007387 */ /* 0x0087e20000100800 */
[----:B----4-:R4:W-:Y:S02]  /*37410*/  STL [R1+0x35c], R25 ;  /* 0x00035c1901007387 */ /* 0x0109e40000100800 */
[----:B--2---:R-:W-:-:S04]  /*37420*/  IMAD.WIDE R10, R2, 0x2, R26 ;  /* 0x00000002020a7825 */ /* 0x004fc800078e021a */
[C---:B0-----:R-:W-:Y:S01]  /*37430*/  IMAD.WIDE R6, R2.reuse, 0x2, R20 ;  /* 0x0000000202067825 */ /* 0x041fe200078e0214 */
[----:B---3--:R0:W2:Y:S04]  /*37440*/  LDG.E.U16 R29, [R12.64] ;  /* 0x000000040c1d7981 */ /* 0x0080a8000c1e1500 */
[----:B----4-:R-:W3:Y:S04]  /*37450*/  LDL.64 R24, [R1+0x1180] ;  /* 0x0011800001187983 */ /* 0x010ee80000100a00 */
[----:B------:R-:W4:Y:S04]  /*37460*/  LDL.64 R20, [R1+0x1170] ;  /* 0x0011700001147983 */ /* 0x000f280000100a00 */
[----:B------:R0:W3:Y:S01]  /*37470*/  LDG.E.U16 R27, [R4.64] ;  /* 0x00000004041b7981 */ /* 0x0000e2000c1e1500 */
[----:B-1----:R-:W-:-:S03]  /*37480*/  IMAD.WIDE R8, R2, 0x2, R16 ;  /* 0x0000000202087825 */ /* 0x002fc600078e0210 */
[----:B------:R-:W3:Y:S01]  /*37490*/  LDL.64 R22, [R1+0x1178] ;  /* 0x0011780001167983 */ /* 0x000ee20000100a00 */
[----:B------:R-:W3:Y:S03]  /*374a0*/  LDL.64 R16, [R1+0x1168] ;  /* 0x0011680001107983 */ /* 0x000ee60000100a00 */
        /* <DEDUP_REMOVED lines=8> */
[----:B0-----:R4:W3:Y:S04]  /*37530*/  LDG.E.U16 R28, [R10.64] ;  /* 0x000000040a1c7981 */ /* 0x0018e8000c1e1500 */
[----:B--2---:R0:W-:Y:S04]  /*37540*/  STL [R1+0x34c], R29 ;  /* 0x00034c1d01007387 */ /* 0x0041e80000100800 */
[----:B---3--:R2:W-:Y:S01]  /*37550*/  STL [R1+0x348], R27 ;  /* 0x0003481b01007387 */ /* 0x0085e20000100800 */
[----:B-1----:R-:W-:-:S04]  /*37560*/  IMAD.WIDE R6, R2, 0x2, R24 ;  /* 0x0000000202067825 */ /* 0x002fc800078e0218 */
[C---:B----4-:R-:W-:Y:S01]  /*37570*/  IMAD.WIDE R10, R2.reuse, 0x2, R20 ;  /* 0x00000002020a7825 */ /* 0x050fe200078e0214 */
[----:B------:R-:W3:Y:S04]  /*37580*/  LDL.64 R24, [R1+0x1148] ;  /* 0x0011480001187983 */ /* 0x000ee80000100a00 */
[----:B------:R1:W4:Y:S01]  /*37590*/  LDG.E.U16 R21, [R4.64] ;  /* 0x0000000404157981 */ /* 0x000322000c1e1500 */
[----:B------:R-:W-:-:S03]  /*375a0*/  IMAD.WIDE R8, R2, 0x2, R22 ;  /* 0x0000000202087825 */ /* 0x000fc600078e0216 */
[----:B------:R-:W4:Y:S04]  /*375b0*/  LDL.64 R14, [R1+0x1150] ;  /* 0x00115000010e7983 */ /* 0x000f280000100a00 */
[----:B0-----:R0:W4:Y:S04]  /*375c0*/  LDG.E.U16 R29, [R12.64] ;  /* 0x000000040c1d7981 */ /* 0x001128000c1e1500 */
[----:B--2---:R-:W2:Y:S01]  /*375d0*/  LDL.64 R26, [R1+0x1158] ;  /* 0x00115800011a7983 */ /* 0x004ea20000100a00 */
[----:B------:R-:W2:Y:S03]  /*375e0*/  LDL.64 R22, [R1+0x1140] ;  /* 0x0011400001167983 */ /* 0x000ea60000100a00 */
        /* <DEDUP_REMOVED lines=13> */
[C---:B--2---:R-:W-:Y:S01]  /*376c0*/  IMAD.WIDE R6, R2.reuse, 0x2, R26 ;  /* 0x0000000202067825 */ /* 0x044fe200078e021a */
[----:B------:R-:W2:Y:S04]  /*376d0*/  LDL.64 R18, [R1+0x1128] ;  /* 0x0011280001127983 */ /* 0x000ea80000100a00 */
[----:B------:R-:W2:Y:S04]  /*376e0*/  LDL.64 R26, [R1+0x1120] ;  /* 0x00112000011a7983 */ /* 0x000ea80000100a00 */
[----:B----4-:R4:W3:Y:S04]  /*376f0*/  LDG.E.U16 R29, [R12.64] ;  /* 0x000000040c1d7981 */ /* 0x0108e8000c1e1500 */
[----:B0-----:R-:W3:Y:S01]  /*37700*/  LDL.64 R20, [R1+0x1130] ;  /* 0x0011300001147983 */ /* 0x001ee20000100a00 */
[----:B------:R-:W-:-:S04]  /*37710*/  IMAD.WIDE R8, R2, 0x2, R14 ;  /* 0x0000000202087825 */ /* 0x000fc800078e020e */
[----:B------:R-:W3:Y:S01]  /*37720*/  LDL.64 R14, [R1+0x1118] ;  /* 0x00111800010e7983 */ /* 0x000ee20000100a00 */
[----:B------:R0:W-:Y:S01]  /*37730*/  STL [R1+0x330], R3 ;  /* 0x0003300301007387 */ /* 0x0001e20000100800 */
[----:B------:R1:W-:Y:S03]  /*37740*/  STL [R1+0x32c], R0 ;  /* 0x00032c0001007387 */ /* 0x0003e60000100800 */
[----:B0-----:R0:W3:Y:S04]  /*37750*/  LDG.E.U16 R3, [R6.64] ;  /* 0x0000000406037981 */ /* 0x0010e8000c1e1500 */
[----:B-1----:R1:W3:Y:S01]  /*37760*/  LDG.E.U16 R0, [R8.64] ;  /* 0x0000000408007981 */ /* 0x0022e2000c1e1500 */
[----:B----4-:R-:W-:-:S04]  /*37770*/  IMAD.WIDE R12, R2, 0x2, R22 ;  /* 0x00000002020c7825 */ /* 0x010fc800078e0216 */
[C---:B------:R-:W-:Y:S01]  /*37780*/  IMAD.WIDE R4, R2.reuse, 0x2, R16 ;  /* 0x0000000202047825 */ /* 0x040fe200078e0210 */
[----:B------:R4:W-:Y:S03]  /*37790*/  STL [R1+0x328], R28 ;  /* 0x0003281c01007387 */ /* 0x0009e60000100800 */
[----:B------:R-:W3:Y:S01]  /*377a0*/  LDL.64 R22, [R1+0x1110] ;  /* 0x0011100001167983 */ /* 0x000ee20000100a00 */
[----:B----4-:R2:W2:Y:S02]  /*377b0*/  LDG.E.U16 R28, [R10.64] ;  /* 0x000000040a1c7981 */ /* 0x0104a4000c1e1500 */
[C---:B--2---:R-:W-:Y:S02]  /*377c0*/  IMAD.WIDE R10, R2.reuse, 0x2, R26 ;  /* 0x00000002020a7825 */ /* 0x044fe400078e021a */
[----:B------:R2:W4:Y:S04]  /*377d0*/  LDG.E.U16 R27, [R4.64] ;  /* 0x00000004041b7981 */ /* 0x000528000c1e1500 */
[----:B---3--:R3:W-:Y:S01]  /*377e0*/  STL [R1+0x324], R29 ;  /* 0x0003241d01007387 */ /* 0x0087e20000100800 */
[----:B------:R3:W-:Y:S02]  /*377f0*/  STL [R1+0x320], R25 ;  /* 0x0003201901007387 */ /* 0x0007e40000100800 */
[----:B-1----:R-:W-:-:S04]  /*37800*/  IMAD.WIDE R8, R2, 0x2, R18 ;  /* 0x0000000202087825 */ /* 0x002fc800078e0212 */
[C---:B0-----:R-:W-:Y:S01]  /*37810*/  IMAD.WIDE R6, R2.reuse, 0x2, R20 ;  /* 0x0000000202067825 */ /* 0x041fe200078e0214 */
[----:B------:R-:W4:Y:S04]  /*37820*/  LDL.64 R18, [R1+0x10f0] ;  /* 0x0010f00001127983 */ /* 0x000f280000100a00 */
[----:B------:R-:W4:Y:S04]  /*37830*/  LDL.64 R16, [R1+0x1100] ;  /* 0x0011000001107983 */ /* 0x000f280000100a00 */
[----:B------:R-:W4:Y:S04]  /*37840*/  LDL.64 R20, [R1+0x10f8] ;  /* 0x0010f80001147983 */ /* 0x000f280000100a00 */
[----:B---3--:R0:W3:Y:S04]  /*37850*/  LDG.E.U16 R29, [R12.64] ;  /* 0x000000040c1d7981 */ /* 0x0080e8000c1e1500 */
[----:B------:R-:W4:Y:S04]  /*37860*/  LDL.64 R24, [R1+0x1108] ;  /* 0x0011080001187983 */ /* 0x000f280000100a00 */
[----:B------:R1:W-:Y:S01]  /*37870*/  STL [R1+0x31c], R3 ;  /* 0x00031c0301007387 */ /* 0x0003e20000100800 */
[----:B------:R0:W-:Y:S03]  /*37880*/  STL [R1+0x318], R0 ;  /* 0x0003180001007387 */ /* 0x0001e60000100800 */
[----:B-1----:R1:W4:Y:S04]  /*37890*/  LDG.E.U16 R3, [R6.64] ;  /* 0x0000000406037981 */ /* 0x002328000c1e1500 */
[----:B0-----:R0:W4:Y:S01]  /*378a0*/  LDG.E.U16 R0, [R8.64] ;  /* 0x0000000408007981 */ /* 0x001122000c1e1500 */
[----:B------:R-:W-:-:S04]  /*378b0*/  IMAD.WIDE R12, R2, 0x2, R14 ;  /* 0x00000002020c7825 */ /* 0x000fc800078e020e */
[C---:B--2---:R-:W-:Y:S01]  /*378c0*/  IMAD.WIDE R4, R2.reuse, 0x2, R22 ;  /* 0x0000000202047825 */ /* 0x044fe200078e0216 */
[----:B------:R2:W-:Y:S03]  /*378d0*/  STL [R1+0x314], R28 ;  /* 0x0003141c01007387 */ /* 0x0005e60000100800 */
[----:B------:R-:W4:Y:S01]  /*378e0*/  LDL.64 R14, [R1+0x10e8] ;  /* 0x0010e800010e7983 */ /* 0x000f220000100a00 */
[----:B--2---:R2:W4:Y:S04]  /*378f0*/  LDG.E.U16 R28, [R10.64] ;  /* 0x000000040a1c7981 */ /* 0x004528000c1e1500 */
[----:B---3--:R3:W-:Y:S01]  /*37900*/  STL [R1+0x310], R29 ;  /* 0x0003101d01007387 */ /* 0x0087e20000100800 */
[----:B----4-:R2:W-:Y:S02]  /*37910*/  STL [R1+0x2fc], R27 ;  /* 0x0002fc1b01007387 */ /* 0x0105e40000100800 */
[C---:B-1----:R-:W-:Y:S01]  /*37920*/  IMAD.WIDE R6, R2.reuse, 0x2, R24 ;  /* 0x0000000202067825 */ /* 0x042fe200078e0218 */
[----:B------:R-:W4:Y:S04]  /*37930*/  LDL.64 R22, [R1+0x10d8] ;  /* 0x0010d80001167983 */ /* 0x000f280000100a00 */
[----:B------:R-:W4:Y:S04]  /*37940*/  LDL.64 R24, [R1+0x10d0] ;  /* 0x0010d00001187983 */ /* 0x000f280000100a00 */
[----:B---3--:R1:W3:Y:S04]  /*37950*/  LDG.E.U16 R29, [R12.64] ;  /* 0x000000040c1d7981 */ /* 0x0082e8000c1e1500 */
[----:B--2---:R-:W2:Y:S01]  /*37960*/  LDL.64 R26, [R1+0x10e0] ;  /* 0x0010e000011a7983 */ /* 0x004ea20000100a00 */
[----:B0-----:R-:W-:-:S04]  /*37970*/  IMAD.WIDE R8, R2, 0x2, R16 ;  /* 0x0000000202087825 */ /* 0x001fc800078e0210 */
[----:B------:R-:W2:Y:S02]  /*37980*/  LDL.64 R16, [R1+0x10c8] ;  /* 0x0010c80001107983 */ /* 0x000ea40000100a00 */
[C---:B-1----:R-:W-:Y:S02]  /*37990*/  IMAD.WIDE R12, R2.reuse, 0x2, R18 ;  /* 0x00000002020c7825 */ /* 0x042fe400078e0212 */
[----:B------:R0:W2:Y:S04]  /*379a0*/  LDG.E.U16 R19, [R4.64] ;  /* 0x0000000404137981 */ /* 0x0000a8000c1e1500 */
        /* <DEDUP_REMOVED lines=9> */
[C---:B----4-:R-:W-:Y:S02]  /*37a40*/  IMAD.WIDE R10, R2.reuse, 0x2, R24 ;  /* 0x00000002020a7825 */ /* 0x050fe400078e0218 */
[----:B------:R0:W4:Y:S04]  /*37a50*/  LDG.E.U16 R25, [R4.64] ;  /* 0x0000000404197981 */ /* 0x000128000c1e1500 */
[----:B---3--:R3:W-:Y:S01]  /*37a60*/  STL [R1+0x2ec], R29 ;  /* 0x0002ec1d01007387 */ /* 0x0087e20000100800 */
[----:B------:R-:W-:-:S03]  /*37a70*/  IMAD.WIDE R8, R2, 0x2, R22 ;  /* 0x0000000202087825 */ /* 0x000fc600078e0216 */
[----:B---3--:R3:W4:Y:S04]  /*37a80*/  LDG.E.U16 R29, [R12.64] ;  /* 0x000000040c1d7981 */ /* 0x008728000c1e1500 */
[----:B--2---:R2:W-:Y:S01]  /*37a90*/  STL [R1+0x2e8], R19 ;  /* 0x0002e81301007387 */ /* 0x0045e20000100800 */
[----:B------:R-:W4:Y:S02]  /*37aa0*/  LDL.64 R14, [R1+0x10b0] ;  /* 0x0010b000010e7983 */ /* 0x000f240000100a00 */
[----:B------:R-:W4:Y:S02]  /*37ab0*/  LDL.64 R22, [R1+0x10a0] ;  /* 0x0010a00001167983 */ /* 0x000f240000100a00 */
[C---:B-1----:R-:W-:Y:S02]  /*37ac0*/  IMAD.WIDE R6, R2.reuse, 0x2, R26 ;  /* 0x0000000202067825 */ /* 0x042fe400078e021a */
[----:B------:R-:W4:Y:S04]  /*37ad0*/  LDL.64 R26, [R1+0x10a8] ;  /* 0x0010a800011a7983 */ /* 0x000f280000100a00 */
[----:B--2---:R-:W2:Y:S04]  /*37ae0*/  LDL.64 R18, [R1+0x10b8] ;  /* 0x0010b80001127983 */ /* 0x004ea80000100a00 */
[----:B------:R1:W-:Y:S01]  /*37af0*/  STL [R1+0x2e4], R3 ;  /* 0x0002e40301007387 */ /* 0x0003e20000100800 */
[----:B------:R0:W-:Y:S03]  /*37b00*/  STL [R1+0x2e0], R0 ;  /* 0x0002e00001007387 */ /* 0x0001e60000100800 */
[----:B-1----:R2:W2:Y:S04]  /*37b10*/  LDG.E.U16 R3, [R6.64] ;  /* 0x0000000406037981 */ /* 0x0024a8000c1e1500 */
[----:B0-----:R0:W2:Y:S01]  /*37b20*/  LDG.E.U16 R0, [R8.64] ;  /* 0x0000000408007981 */ /* 0x0010a2000c1e1500 */
[----:B---3--:R-:W-:-:S04]  /*37b30*/  IMAD.WIDE R12, R2, 0x2, R16 ;  /* 0x00000002020c7825 */ /* 0x008fc800078e0210 */
[----:B------:R-:W2:Y:S02]  /*37b40*/  LDL.64 R16, [R1+0x1098] ;  /* 0x0010980001107983 */ /* 0x000ea40000100a00 */
[C---:B------:R-:W-:Y:S01]  /*37b50*/  IMAD.WIDE R4, R2.reuse, 0x2, R20 ;  /* 0x0000000202047825 */ /* 0x040fe200078e0214 */
[----:B------:R1:W-:Y:S04]  /*37b60*/  STL [R1+0x2dc], R28 ;  /* 0x0002dc1c01007387 */ /* 0x0003e80000100800 */
[----:B-1----:R1:W2:Y:S04]  /*37b70*/  LDG.E.U16 R28, [R10.64] ;  /* 0x000000040a1c7981 */ /* 0x0022a8000c1e1500 */
[----:B----4-:R4:W-:Y:S01]  /*37b80*/  STL [R1+0x2d8], R29 ;  /* 0x0002d81d01007387 */ /* 0x0109e20000100800 */
[----:B------:R2:W-:Y:S02]  /*37b90*/  STL [R1+0x2d4], R25 ;  /* 0x0002d41901007387 */ /* 0x0005e40000100800 */
[----:B------:R-:W3:Y:S02]  /*37ba0*/  LDL.64 R20, [R1+0x1088] ;  /* 0x0010880001147983 */ /* 0x000ee40000100a00 */
[----:B0-----:R-:W-:-:S04]  /*37bb0*/  IMAD.WIDE R8, R2, 0x2, R14 ;  /* 0x0000000202087825 */ /* 0x001fc800078e020e */
[C---:B-1----:R-:W-:Y:S01]  /*37bc0*/  IMAD.WIDE R10, R2.reuse, 0x2, R26 ;  /* 0x00000002020a7825 */ /* 0x042fe200078e021a */
[----:B------:R-:W3:Y:S04]  /*37bd0*/  LDL.64 R14, [R1+0x1078] ;  /* 0x00107800010e7983 */ /* 0x000ee80000100a00 */
[----:B------:R3:W3:Y:S04]  /*37be0*/  LDG.E.U16 R27, [R8.64] ;  /* 0x00000004081b7981 */ /* 0x0006e8000c1e1500 */
[----:B----4-:R0:W4:Y:S04]  /*37bf0*/  LDG.E.U16 R29, [R12.64] ;  /* 0x000000040c1d7981 */ /* 0x010128000c1e1500 */
[----:B--2---:R-:W2:Y:S01]  /*37c00*/  LDL.64 R24, [R1+0x1090] ;  /* 0x0010900001187983 */ /* 0x004ea20000100a00 */
[----:B------:R-:W-:-:S04]  /*37c10*/  IMAD.WIDE R6, R2, 0x2, R18 ;  /* 0x0000000202067825 */ /* 0x000fc800078e0212 */
[----:B------:R-:W4:Y:S01]  /*37c20*/  LDL.64 R18, [R1+0x1080] ;  /* 0x0010800001127983 */ /* 0x000f220000100a00 */
[----:B------:R2:W4:Y:S01]  /*37c30*/  LDG.E.U16 R26, [R6.64] ;  /* 0x00000004061a7981 */ /* 0x000522000c1e1500 */
[----:B0-----:R-:W-:-:S03]  /*37c40*/  IMAD.WIDE R12, R2, 0x2, R22 ;  /* 0x00000002020c7825 */ /* 0x001fc600078e0216 */
[----:B------:R0:W4:Y:S04]  /*37c50*/  LDG.E.U16 R23, [R4.64] ;  /* 0x0000000404177981 */ /* 0x000128000c1e1500 */
[----:B------:R1:W-:Y:S01]  /*37c60*/  STL [R1+0x2d0], R3 ;  /* 0x0002d00301007387 */ /* 0x0003e20000100800 */
[----:B------:R0:W-:Y:S03]  /*37c70*/  STL [R1+0x2cc], R0 ;  /* 0x0002cc0001007387 */ /* 0x0001e60000100800 */
[----:B-1----:R1:W4:Y:S04]  /*37c80*/  LDG.E.U16 R3, [R10.64] ;  /* 0x000000040a037981 */ /* 0x002328000c1e1500 */
[----:B0-----:R0:W4:Y:S01]  /*37c90*/  LDG.E.U16 R0, [R12.64] ;  /* 0x000000040c007981 */ /* 0x001122000c1e1500 */
[----:B------:R-:W-:-:S06]  /*37ca0*/  IMAD.WIDE R4, R2, 0x2, R16 ;  /* 0x0000000202047825 */ /* 0x000fcc00078e0210 */
[----:B------:R-:W4:Y:S01]  /*37cb0*/  LDG.E.U16 R5, [R4.64] ;  /* 0x0000000404057981 */ /* 0x000f22000c1e1500 */
[----:B---3--:R-:W-:-:S04]  /*37cc0*/  IMAD.WIDE R8, R2, 0x2, R20 ;  /* 0x0000000202087825 */ /* 0x008fc800078e0214 */
[C---:B--2---:R-:W-:Y:S01]  /*37cd0*/  IMAD.WIDE R6, R2.reuse, 0x2, R24 ;  /* 0x0000000202067825 */ /* 0x044fe200078e0218 */
[----:B----4-:R-:W-:Y:S03]  /*37ce0*/  STL [R1+0x2c4], R29 ;  /* 0x0002c41d01007387 */ /* 0x010fe60000100800 */
[----:B------:R2:W-:Y:S01]  /*37cf0*/  STL [R1+0x2c8], R28 ;  /* 0x0002c81c01007387 */ /* 0x0005e20000100800 */
[----:B------:R-:W3:Y:S04]  /*37d00*/  LDG.E.U16 R9, [R8.64] ;  /* 0x0000000408097981 */ /* 0x000ee8000c1e1500 */
[----:B------:R-:W4:Y:S01]  /*37d10*/  LDG.E.U16 R7, [R6.64] ;  /* 0x0000000406077981 */ /* 0x000f22000c1e1500 */
[----:B-1----:R-:W-:-:S04]  /*37d20*/  IMAD.WIDE R10, R2, 0x2, R18 ;  /* 0x00000002020a7825 */ /* 0x002fc800078e0212 */
[C---:B0-----:R-:W-:Y:S01]  /*37d30*/  IMAD.WIDE R12, R2.reuse, 0x2, R14 ;  /* 0x00000002020c7825 */ /* 0x041fe200078e020e */
[----:B--2---:R-:W2:Y:S03]  /*37d40*/  LDL.64 R28, [R1+0x1070] ;  /* 0x00107000011c7983 */ /* 0x004ea60000100a00 */
[----:B------:R0:W-:Y:S02]  /*37d50*/  STL [R1+0x2c0], R23 ;  /* 0x0002c01701007387 */ /* 0x0001e40000100800 */
[----:B------:R-:W2:Y:S01]  /*37d60*/  LDL.64 R16, [R1+0x1060] ;  /* 0x0010600001107983 */ /* 0x000ea20000100a00 */
[----:B0-----:R-:W2:Y:S01]  /*37d70*/  LDL.64 R22, [R1+0x1068] ;  /* 0x0010680001167983 */ /* 0x001ea20000100a00 */
[----:B------:R-:W-:Y:S02]  /*37d80*/  STL [R1+0x2b8], R27 ;  /* 0x0002b81b01007387 */ /* 0x000fe40000100800 */
[----:B------:R0:W-:Y:S02]  /*37d90*/  STL [R1+0x2bc], R26 ;  /* 0x0002bc1a01007387 */ /* 0x0001e40000100800 */
[----:B------:R-:W2:Y:S01]  /*37da0*/  LDL.64 R20, [R1+0x1050] ;  /* 0x0010500001147983 */ /* 0x000ea20000100a00 */
[----:B------:R-:W2:Y:S04]  /*37db0*/  LDL.64 R18, [R1+0x1048] ;  /* 0x0010480001127983 */ /* 0x000ea80000100a00 */
[----:B0-----:R-:W2:Y:S01]  /*37dc0*/  LDL.64 R26, [R1+0x1058] ;  /* 0x00105800011a7983 */ /* 0x001ea20000100a00 */
[----:B------:R0:W-:Y:S02]  /*37dd0*/  STL [R1+0x2b4], R3 ;  /* 0x0002b40301007387 */ /* 0x0001e40000100800 */
[----:B------:R1:W-:Y:S02]  /*37de0*/  STL [R1+0x2b0], R0 ;  /* 0x0002b00001007387 */ /* 0x0003e40000100800 */
[----:B------:R-:W2:Y:S01]  /*37df0*/  LDL.64 R24, [R1+0x1040] ;  /* 0x0010400001187983 */ /* 0x000ea20000100a00 */
[----:B------:R-:W2:Y:S04]  /*37e00*/  LDL.64 R14, [R1+0x1038] ;  /* 0x00103800010e7983 */ /* 0x000ea80000100a00 */
[----:B0-----:R0:W2:Y:S04]  /*37e10*/  LDG.E.U16 R3, [R10.64] ;  /* 0x000000040a037981 */ /* 0x0010a8000c1e1500 */
[----:B-1----:R1:W2:Y:S01]  /*37e20*/  LDG.E.U16 R0, [R12.64] ;  /* 0x000000040c007981 */ /* 0x0022a2000c1e1500 */
[----:B------:R2:W-:Y:S03]  /*37e30*/  STL [R1+0x2ac], R5 ;  /* 0x0002ac0501007387 */ /* 0x0005e60000100800 */
[----:B----4-:R-:W-:Y:S01]  /*37e40*/  STL [R1+0x2a8], R7 ;  /* 0x0002a80701007387 */ /* 0x010fe20000100800 */
[----:B---3--:R3:W-:Y:S02]  /*37e50*/  STL [R1+0x2a4], R9 ;  /* 0x0002a40901007387 */ /* 0x0087e40000100800 */
[----:B--2---:R-:W-:-:S04]  /*37e60*/  IMAD.WIDE R4, R2, 0x2, R28 ;  /* 0x0000000202047825 */ /* 0x004fc800078e021c */
[C---:B---3--:R-:W-:Y:S02]  /*37e70*/  IMAD.WIDE R8, R2.reuse, 0x2, R16 ;  /* 0x0000000202087825 */ /* 0x048fe400078e0210 */
[----:B------:R-:W2:Y:S04]  /*37e80*/  LDL.64 R16, [R1+0x1028] ;  /* 0x0010280001107983 */ /* 0x000ea80000100a00 */
[----:B------:R3:W4:Y:S01]  /*37e90*/  LDG.E.U16 R29, [R4.64] ;  /* 0x00000004041d7981 */ /* 0x000722000c1e1500 */
[----:B------:R-:W-:-:S04]  /*37ea0*/  IMAD.WIDE R6, R2, 0x2, R22 ;  /* 0x0000000202067825 */ /* 0x000fc800078e0216 */
[C---:B-1----:R-:W-:Y:S01]  /*37eb0*/  IMAD.WIDE R12, R2.reuse, 0x2, R20 ;  /* 0x00000002020c7825 */ /* 0x042fe200078e0214 */
[----:B------:R-:W2:Y:S03]  /*37ec0*/  LDL.64 R22, [R1+0x1030] ;  /* 0x0010300001167983 */ /* 0x000ea60000100a00 */
[----:B---3--:R-:W-:-:S06]  /*37ed0*/  IMAD.WIDE R4, R2, 0x2, R18 ;  /* 0x0000000202047825 */ /* 0x008fcc00078e0212 */
[----:B------:R-:W3:Y:S01]  /*37ee0*/  LDG.E.U16 R5, [R4.64] ;  /* 0x0000000404057981 */ /* 0x000ee2000c1e1500 */
[----:B0-----:R-:W-:-:S03]  /*37ef0*/  IMAD.WIDE R10, R2, 0x2, R26 ;  /* 0x00000002020a7825 */ /* 0x001fc600078e021a */
[----:B------:R0:W3:Y:S04]  /*37f00*/  LDG.E.U16 R27, [R8.64] ;  /* 0x00000004081b7981 */ /* 0x0000e8000c1e1500 */
[----:B------:R1:W3:Y:S04]  /*37f10*/  LDG.E.U16 R26, [R6.64] ;  /* 0x00000004061a7981 */ /* 0x0002e8000c1e1500 */
[----:B------:R0:W-:Y:S01]  /*37f20*/  STL [R1+0x2a0], R3 ;  /* 0x0002a00301007387 */ /* 0x0001e20000100800 */
[----:B------:R0:W-:Y:S02]  /*37f30*/  STL [R1+0x29c], R0 ;  /* 0x00029c0001007387 */ /* 0x0001e40000100800 */
[C---:B-1----:R-:W-:Y:S01]  /*37f40*/  IMAD.WIDE R6, R2.reuse, 0x2, R24 ;  /* 0x0000000202067825 */ /* 0x042fe200078e0218 */
[----:B------:R-:W3:Y:S03]  /*37f50*/  LDL.64 R18, [R1+0x1018] ;  /* 0x0010180001127983 */ /* 0x000ee60000100a00 */
[C---:B0-----:R-:W-:Y:S01]  /*37f60*/  IMAD.WIDE R8, R2.reuse, 0x2, R14 ;  /* 0x0000000202087825 */ /* 0x041fe200078e020e */
[----:B------:R-:W3:Y:S04]  /*37f70*/  LDL.64 R20, [R1+0x1020] ;  /* 0x0010200001147983 */ /* 0x000ee80000100a00 */
[----:B------:R-:W3:Y:S04]  /*37f80*/  LDG.E.U16 R7, [R6.64] ;  /* 0x0000000406077981 */ /* 0x000ee8000c1e1500 */
[----:B------:R0:W3:Y:S04]  /*37f90*/  LDG.E.U16 R3, [R10.64] ;  /* 0x000000040a037981 */ /* 0x0000e8000c1e1500 */
[----:B------:R2:W3:Y:S04]  /*37fa0*/  LDG.E.U16 R0, [R12.64] ;  /* 0x000000040c007981 */ /* 0x0004e8000c1e1500 */
[----:B------:R-:W3:Y:S04]  /*37fb0*/  LDG.E.U16 R9, [R8.64] ;  /* 0x0000000408097981 */ /* 0x000ee8000c1e1500 */
[----:B----4-:R1:W-:Y:S01]  /*37fc0*/  STL [R1+0x298], R29 ;  /* 0x0002981d01007387 */ /* 0x0103e20000100800 */
[----:B--2---:R-:W-:-:S04]  /*37fd0*/  IMAD.WIDE R12, R2, 0x2, R16 ;  /* 0x00000002020c7825 */ /* 0x004fc800078e0210 */
[C---:B0-----:R-:W-:Y:S01]  /*37fe0*/  IMAD.WIDE R10, R2.reuse, 0x2, R22 ;  /* 0x00000002020a7825 */ /* 0x041fe200078e0216 */
[----:B-1----:R-:W2:Y:S04]  /*37ff0*/  LDL.64 R28, [R1+0x1010] ;  /* 0x00101000011c7983 */ /* 0x002ea80000100a00 */
[----:B---3--:R-:W-:Y:S01]  /*38000*/  STL [R1+0x290], R27 ;  /* 0x0002901b01007387 */ /* 0x008fe20000100800 */
[----:B------:R0:W-:Y:S02]  /*38010*/  STL [R1+0x294], R26 ;  /* 0x0002941a01007387 */ /* 0x0001e40000100800 */
[----:B------:R-:W3:Y:S01]  /*38020*/  LDL.64 R14, [R1+0x1000] ;  /* 0x00100000010e7983 */ /* 0x000ee20000100a00 */
[----:B0-----:R-:W4:Y:S04]  /*38030*/  LDL.64 R26, [R1+0x1008] ;  /* 0x00100800011a7983 */ /* 0x001f280000100a00 */
[----:B------:R0:W-:Y:S01]  /*38040*/  STL [R1+0x28c], R3 ;  /* 0x00028c0301007387 */ /* 0x0001e20000100800 */
[----:B------:R-:W4:Y:S02]  /*38050*/  LDL.64 R24, [R1+0xff8] ;  /* 0x000ff80001187983 */ /* 0x000f240000100a00 */
[----:B------:R-:W4:Y:S02]  /*38060*/  LDL.64 R22, [R1+0xff0] ;  /* 0x000ff00001167983 */ /* 0x000f240000100a00 */
[----:B------:R-:W4:Y:S01]  /*38070*/  LDL.64 R16, [R1+0xfe8] ;  /* 0x000fe80001107983 */ /* 0x000f220000100a00 */
[----:B------:R1:W-:Y:S04]  /*38080*/  STL [R1+0x288], R0 ;  /* 0x0002880001007387 */ /* 0x0003e80000100800 */
[----:B0-----:R4:W4:Y:S04]  /*38090*/  LDG.E.U16 R3, [R10.64] ;  /* 0x000000040a037981 */ /* 0x001928000c1e1500 */
[----:B-1----:R3:W4:Y:S01]  /*380a0*/  LDG.E.U16 R0, [R12.64] ;  /* 0x000000040c007981 */ /* 0x002722000c1e1500 */
[----:B------:R-:W-:Y:S02]  /*380b0*/  STL [R1+0x284], R5 ;  /* 0x0002840501007387 */ /* 0x000fe40000100800 */
[----:B------:R0:W-:Y:S02]  /*380c0*/  STL [R1+0x280], R7 ;  /* 0x0002800701007387 */ /* 0x0001e40000100800 */
[----:B0-----:R-:W-:-:S02]  /*380d0*/  IMAD.WIDE R6, R2, 0x2, R18 ;  /* 0x0000000202067825 */ /* 0x001fc400078e0212 */
[----:B------:R-:W4:Y:S02]  /*380e0*/  LDL.64 R18, [R1+0xfd8] ;  /* 0x000fd80001127983 */ /* 0x000f240000100a00 */
[----:B------:R-:W-:-:S04]  /*380f0*/  IMAD.WIDE R4, R2, 0x2, R20 ;  /* 0x0000000202047825 */ /* 0x000fc800078e0214 */
[----:B------:R-:W4:Y:S02]  /*38100*/  LDL.64 R20, [R1+0xfe0] ;  /* 0x000fe00001147983 */ /* 0x000f240000100a00 */
[----:B------:R2:W-:Y:S02]  /*38110*/  STL [R1+0x27c], R9 ;  /* 0x00027c0901007387 */ /* 0x0005e40000100800 */
[C---:B--2---:R-:W-:Y:S02]  /*38120*/  IMAD.WIDE R8, R2.reuse, 0x2, R28 ;  /* 0x0000000202087825 */ /* 0x044fe400078e021c */
[----:B------:R0:W2:Y:S02]  /*38130*/  LDG.E.U16 R29, [R4.64] ;  /* 0x00000004041d7981 */ /* 0x0000a4000c1e1500 */
[----:B---3--:R-:W-:-:S04]  /*38140*/  IMAD.WIDE R12, R2, 0x2, R14 ;  /* 0x00000002020c7825 */ /* 0x008fc800078e020e */
[C---:B----4-:R-:W-:Y:S02]  /*38150*/  IMAD.WIDE R10, R2.reuse, 0x2, R26 ;  /* 0x00000002020a7825 */ /* 0x050fe400078e021a */
[----:B------:R1:W3:Y:S04]  /*38160*/  LDG.E.U16 R27, [R12.64] ;  /* 0x000000040c1b7981 */ /* 0x0002e8000c1e1500 */
[----:B------:R4:W3:Y:S01]  /*38170*/  LDG.E.U16 R26, [R10.64] ;  /* 0x000000040a1a7981 */ /* 0x0008e2000c1e1500 */
[----:B0-----:R-:W-:-:S03]  /*38180*/  IMAD.WIDE R4, R2, 0x2, R24 ;  /* 0x0000000202047825 */ /* 0x001fc600078e0218 */
[----:B------:R0:W-:Y:S04]  /*38190*/  STL [R1+0x278], R3 ;  /* 0x0002780301007387 */ /* 0x0001e80000100800 */
[----:B------:R1:W-:Y:S01]  /*381a0*/  STL [R1+0x274], R0 ;  /* 0x0002740001007387 */ /* 0x0003e20000100800 */
[----:B------:R-:W3:Y:S03]  /*381b0*/  LDL.64 R14, [R1+0xfd0] ;  /* 0x000fd000010e7983 */ /* 0x000ee60000100a00 */
[----:B0-----:R0:W3:Y:S04]  /*381c0*/  LDG.E.U16 R3, [R6.64] ;  /* 0x0000000406037981 */ /* 0x0010e8000c1e1500 */
[----:B-1----:R1:W3:Y:S01]  /*381d0*/  LDG.E.U16 R0, [R8.64] ;  /* 0x0000000408007981 */ /* 0x0022e2000c1e1500 */
[----:B0-----:R-:W-:-:S04]  /*381e0*/  IMAD.WIDE R6, R2, 0x2, R22 ;  /* 0x0000000202067825 */ /* 0x001fc800078e0216 */
[C---:B------:R-:W-:Y:S02]  /*381f0*/  IMAD.WIDE R12, R2.reuse, 0x2, R18 ;  /* 0x00000002020c7825 */ /* 0x040fe400078e0212 */
[----:B------:R3:W3:Y:S04]  /*38200*/  LDG.E.U16 R18, [R4.64] ;  /* 0x0000000404127981 */ /* 0x0006e8000c1e1500 */
[----:B------:R0:W3:Y:S01]  /*38210*/  LDG.E.U16 R19, [R6.64] ;  /* 0x0000000406137981 */ /* 0x0000e2000c1e1500 */
[----:B-1----:R-:W-:-:S04]  /*38220*/  IMAD.WIDE R8, R2, 0x2, R16 ;  /* 0x0000000202087825 */ /* 0x002fc800078e0210 */
[C---:B----4-:R-:W-:Y:S02]  /*38230*/  IMAD.WIDE R10, R2.reuse, 0x2, R20 ;  /* 0x00000002020a7825 */ /* 0x050fe400078e0214 */
[----:B------:R-:W4:Y:S04]  /*38240*/  LDG.E.U16 R9, [R8.64] ;  /* 0x0000000408097981 */ /* 0x000f28000c1e1500 */
[----:B--2---:R1:W-:Y:S01]  /*38250*/  STL [R1+0x270], R29 ;  /* 0x0002701d01007387 */ /* 0x0043e20000100800 */
[----:B0-----:R-:W2:Y:S02]  /*38260*/  LDL.64 R6, [R1+0xfc8] ;  /* 0x000fc80001067983 */ /* 0x001ea40000100a00 */
[----:B------:R-:W2:Y:S02]  /*38270*/  LDL.64 R24, [R1+0xfb8] ;  /* 0x000fb80001187983 */ /* 0x000ea40000100a00 */
[----:B------:R-:W2:Y:S01]  /*38280*/  LDL.64 R16, [R1+0xfb0] ;  /* 0x000fb00001107983 */ /* 0x000ea20000100a00 */
[----:B-1----:R-:W2:Y:S01]  /*38290*/  LDL.64 R28, [R1+0xfc0] ;  /* 0x000fc000011c7983 */ /* 0x002ea20000100a00 */
[----:B---3--:R-:W-:-:S03]  /*382a0*/  IMAD.WIDE R4, R2, 0x2, R14 ;  /* 0x0000000202047825 */ /* 0x008fc600078e020e */
[----:B------:R0:W-:Y:S04]  /*382b0*/  STL [R1+0x26c], R3 ;  /* 0x00026c0301007387 */ /* 0x0001e80000100800 */
[----:B------:R-:W3:Y:S04]  /*382c0*/  LDG.E.U16 R5, [R4.64] ;  /* 0x0000000404057981 */ /* 0x000ee8000c1e1500 */
[----:B------:R1:W-:Y:S01]  /*382d0*/  STL [R1+0x268], R0 ;  /* 0x0002680001007387 */ /* 0x0003e20000100800 */
[----:B------:R-:W3:Y:S03]  /*382e0*/  LDL.64 R20, [R1+0xfa8] ;  /* 0x000fa80001147983 */ /* 0x000ee60000100a00 */
[----:B0-----:R0:W3:Y:S04]  /*382f0*/  LDG.E.U16 R3, [R10.64] ;  /* 0x000000040a037981 */ /* 0x0010e8000c1e1500 */
[----:B-1----:R1:W3:Y:S01]  /*38300*/  LDG.E.U16 R0, [R12.64] ;  /* 0x000000040c007981 */ /* 0x0022e2000c1e1500 */
[----:B------:R-:W-:Y:S02]  /*38310*/  STL [R1+0x260], R27 ;  /* 0x0002601b01007387 */ /* 0x000fe40000100800 */
[----:B------:R0:W-:Y:S02]  /*38320*/  STL [R1+0x264], R26 ;  /* 0x0002641a01007387 */ /* 0x0001e40000100800 */
[----:B------:R-:W3:Y:S01]  /*38330*/  LDL.64 R22, [R1+0xf98] ;  /* 0x000f980001167983 */ /* 0x000ee20000100a00 */
[----:B0-----:R-:W3:Y:S01]  /*38340*/  LDL.64 R26, [R1+0xfa0] ;  /* 0x000fa000011a7983 */ /* 0x001ee20000100a00 */
[----:B------:R-:W-:Y:S02]  /*38350*/  STL [R1+0x258], R19 ;  /* 0x0002581301007387 */ /* 0x000fe40000100800 */
[----:B------:R0:W-:Y:S02]  /*38360*/  STL [R1+0x25c], R18 ;  /* 0x00025c1201007387 */ /* 0x0001e40000100800 */
[----:B------:R-:W3:Y:S01]  /*38370*/  LDL.64 R14, [R1+0xf88] ;  /* 0x000f8800010e7983 */ /* 0x000ee20000100a00 */
[----:B0-----:R-:W3:Y:S01]  /*38380*/  LDL.64 R18, [R1+0xf90] ;  /* 0x000f900001127983 */ /* 0x001ee20000100a00 */
[----:B----4-:R0:W-:Y:S02]  /*38390*/  STL [R1+0x254], R9 ;  /* 0x0002540901007387 */ /* 0x0101e40000100800 */
[----:B--2---:R-:W-:-:S04]  /*383a0*/  IMAD.WIDE R6, R2, 0x2, R6 ;  /* 0x0000000202067825 */ /* 0x004fc800078e0206 */
[----:B------:R-:W-:-:S04]  /*383b0*/  IMAD.WIDE R10, R2, 0x2, R24 ;  /* 0x00000002020a7825 */ /* 0x000fc800078e0218 */
[----:B-1----:R-:W-:-:S04]  /*383c0*/  IMAD.WIDE R12, R2, 0x2, R16 ;  /* 0x00000002020c7825 */ /* 0x002fc800078e0210 */
[C---:B0-----:R-:W-:Y:S02]  /*383d0*/  IMAD.WIDE R8, R2.reuse, 0x2, R28 ;  /* 0x0000000202087825 */ /* 0x041fe400078e021c */
[----:B------:R0:W2:Y:S04]  /*383e0*/  LDG.E.U16 R28, [R10.64] ;  /* 0x000000040a1c7981 */ /* 0x0000a8000c1e1500 */
[----:B------:R1:W4:Y:S04]  /*383f0*/  LDG.E.U16 R29, [R12.64] ;  /* 0x000000040c1d7981 */ /* 0x000328000c1e1500 */
[----:B---3--:R3:W-:Y:S01]  /*38400*/  STL [R1+0x250], R3 ;  /* 0x0002500301007387 */ /* 0x0087e20000100800 */
[----:B------:R0:W-:Y:S02]  /*38410*/  STL [R1+0x24c], R0 ;  /* 0x00024c0001007387 */ /* 0x0001e40000100800 */
[----:B------:R-:W2:Y:S02]  /*38420*/  LDL.64 R24, [R1+0xf80] ;  /* 0x000f800001187983 */ /* 0x000ea40000100a00 */
[----:B------:R-:W2:Y:S01]  /*38430*/  LDL.64 R16, [R1+0xf78] ;  /* 0x000f780001107983 */ /* 0x000ea20000100a00 */
[----:B---3--:R3:W2:Y:S04]  /*38440*/  LDG.E.U16 R3, [R6.64] ;  /* 0x0000000406037981 */ /* 0x0086a8000c1e1500 */
[----:B0-----:R0:W4:Y:S04]  /*38450*/  LDG.E.U16 R0, [R8.64] ;  /* 0x0000000408007981 */ /* 0x001128000c1e1500 */
[----:B------:R0:W-:Y:S01]  /*38460*/  STL [R1+0x248], R5 ;  /* 0x0002480501007387 */ /* 0x0001e20000100800 */
[----:B-1----:R-:W-:-:S03]  /*38470*/  IMAD.WIDE R12, R2, 0x2, R14 ;  /* 0x00000002020c7825 */ /* 0x002fc600078e020e */
[----:B------:R-:W4:Y:S01]  /*38480*/  LDL.64 R14, [R1+0xf68] ;  /* 0x000f6800010e7983 */ /* 0x000f220000100a00 */
[----:B0-----:R-:W-:-:S03]  /*38490*/  IMAD.WIDE R4, R2, 0x2, R20 ;  /* 0x0000000202047825 */ /* 0x001fc600078e0214 */
[----:B------:R-:W4:Y:S01]  /*384a0*/  LDL.64 R20, [R1+0xf70] ;  /* 0x000f700001147983 */ /* 0x000f220000100a00 */
[----:B------:R-:W-:-:S04]  /*384b0*/  IMAD.WIDE R8, R2, 0x2, R22 ;  /* 0x0000000202087825 */ /* 0x000fc800078e0216 */
[----:B---3--:R-:W-:-:S04]  /*384c0*/  IMAD.WIDE R6, R2, 0x2, R26 ;  /* 0x0000000202067825 */ /* 0x008fc800078e021a */
[C---:B------:R-:W-:Y:S01]  /*384d0*/  IMAD.WIDE R10, R2.reuse, 0x2, R18 ;  /* 0x00000002020a7825 */ /* 0x040fe200078e0212 */
[----:B------:R0:W3:Y:S04]  /*384e0*/  LDG.E.U16 R26, [R12.64] ;  /* 0x000000040c1a7981 */ /* 0x0000e8000c1e1500 */
[----:B--2---:R1:W-:Y:S01]  /*384f0*/  STL [R1+0x244], R3 ;  /* 0x0002440301007387 */ /* 0x0043e20000100800 */
[----:B------:R-:W2:Y:S02]  /*38500*/  LDL.64 R22, [R1+0xf60] ;  /* 0x000f600001167983 */ /* 0x000ea40000100a00 */
[----:B----4-:R4:W-:Y:S01]  /*38510*/  STL [R1+0x240], R0 ;  /* 0x0002400001007387 */ /* 0x0109e20000100800 */
[----:B------:R-:W3:Y:S04]  /*38520*/  LDL.64 R18, [R1+0xf58] ;  /* 0x000f580001127983 */ /* 0x000ee80000100a00 */
[----:B------:R4:W-:Y:S01]  /*38530*/  STL [R1+0x23c], R28 ;  /* 0x00023c1c01007387 */ /* 0x0009e20000100800 */
[----:B------:R4:W-:Y:S02]  /*38540*/  STL [R1+0x238], R29 ;  /* 0x0002381d01007387 */ /* 0x0009e40000100800 */
[----:B0-----:R-:W3:Y:S01]  /*38550*/  LDL.64 R12, [R1+0xf50] ;  /* 0x000f5000010c7983 */ /* 0x001ee20000100a00 */
[----:B-1----:R0:W3:Y:S04]  /*38560*/  LDG.E.U16 R3, [R4.64] ;  /* 0x0000000404037981 */ /* 0x0020e8000c1e1500 */
[----:B----4-:R1:W4:Y:S04]  /*38570*/  LDG.E.U16 R0, [R6.64] ;  /* 0x0000000406007981 */ /* 0x010328000c1e1500 */
[----:B------:R1:W4:Y:S04]  /*38580*/  LDG.E.U16 R28, [R8.64] ;  /* 0x00000004081c7981 */ /* 0x000328000c1e1500 */
[----:B------:R1:W4:Y:S01]  /*38590*/  LDG.E.U16 R29, [R10.64] ;  /* 0x000000040a1d7981 */ /* 0x000322000c1e1500 */
[----:B0-----:R-:W-:-:S04]  /*385a0*/  IMAD.WIDE R4, R2, 0x2, R20 ;  /* 0x0000000202047825 */ /* 0x001fc800078e0214 */
[----:B-1----:R-:W-:-:S04]  /*385b0*/  IMAD.WIDE R8, R2, 0x2, R24 ;  /* 0x0000000202087825 */ /* 0x002fc800078e0218 */
[C---:B------:R-:W-:Y:S01]  /*385c0*/  IMAD.WIDE R6, R2.reuse, 0x2, R16 ;  /* 0x0000000202067825 */ /* 0x040fe200078e0210 */
[----:B------:R-:W4:Y:S04]  /*385d0*/  LDL.64 R20, [R1+0xf40] ;  /* 0x000f400001147983 */ /* 0x000f280000100a00 */
[----:B------:R-:W4:Y:S04]  /*385e0*/  LDL.64 R16, [R1+0xf48] ;  /* 0x000f480001107983 */ /* 0x000f280000100a00 */
[----:B------:R0:W4:Y:S04]  /*385f0*/  LDG.E.U16 R27, [R8.64] ;  /* 0x00000004081b7981 */ /* 0x000128000c1e1500 */
[----:B------:R-:W4:Y:S04]  /*38600*/  LDL.64 R10, [R1+0xf30] ;  /* 0x000f3000010a7983 */ /* 0x000f280000100a00 */
[----:B------:R2:W4:Y:S04]  /*38610*/  LDG.E.U16 R24, [R6.64] ;  /* 0x0000000406187981 */ /* 0x000528000c1e1500 */
[----:B------:R3:W4:Y:S01]  /*38620*/  LDG.E.U16 R25, [R4.64] ;  /* 0x0000000404197981 */ /* 0x000722000c1e1500 */
[----:B0-----:R-:W-:-:S03]  /*38630*/  IMAD.WIDE R8, R2, 0x2, R14 ;  /* 0x0000000202087825 */ /* 0x001fc600078e020e */
[----:B------:R-:W4:Y:S01]  /*38640*/  LDL.64 R14, [R1+0xf38] ;  /* 0x000f3800010e7983 */ /* 0x000f220000100a00 */
[----:B--2---:R-:W-:-:S04]  /*38650*/  IMAD.WIDE R6, R2, 0x2, R22 ;  /* 0x0000000202067825 */ /* 0x004fc800078e0216 */
[C---:B---3--:R-:W-:Y:S02]  /*38660*/  IMAD.WIDE R4, R2.reuse, 0x2, R18 ;  /* 0x0000000202047825 */ /* 0x048fe400078e0212 */
[----:B------:R-:W2:Y:S04]  /*38670*/  LDL.64 R18, [R1+0xf28] ;  /* 0x000f280001127983 */ /* 0x000ea80000100a00 */
[----:B------:R0:W-:Y:S04]  /*38680*/  STL [R1+0x234], R3 ;  /* 0x0002340301007387 */ /* 0x0001e80000100800 */
[----:B----4-:R1:W-:Y:S01]  /*38690*/  STL [R1+0x230], R0 ;  /* 0x0002300001007387 */ /* 0x0103e20000100800 */
[----:B------:R3:W-:Y:S03]  /*386a0*/  STL [R1+0x22c], R28 ;  /* 0x00022c1c01007387 */ /* 0x0007e60000100800 */
[----:B0-----:R0:W4:Y:S04]  /*386b0*/  LDG.E.U16 R3, [R8.64] ;  /* 0x0000000408037981 */ /* 0x001128000c1e1500 */
[----:B-1----:R1:W4:Y:S04]  /*386c0*/  LDG.E.U16 R0, [R6.64] ;  /* 0x0000000406007981 */ /* 0x002328000c1e1500 */
[----:B---3--:R3:W4:Y:S01]  /*386d0*/  LDG.E.U16 R28, [R4.64] ;  /* 0x00000004041c7981 */ /* 0x008722000c1e1500 */
[----:B0-----:R-:W-:-:S04]  /*386e0*/  IMAD.WIDE R8, R2, 0x2, R12 ;  /* 0x0000000202087825 */ /* 0x001fc800078e020c */
[C---:B-1----:R-:W-:Y:S01]  /*386f0*/  IMAD.WIDE R6, R2.reuse, 0x2, R16 ;  /* 0x0000000202067825 */ /* 0x042fe200078e0210 */
[----:B------:R-:W4:Y:S04]  /*38700*/  LDL.64 R12, [R1+0xf20] ;  /* 0x000f2000010c7983 */ /* 0x000f280000100a00 */
[----:B------:R-:W4:Y:S01]  /*38710*/  LDL.64 R16, [R1+0xf18] ;  /* 0x000f180001107983 */ /* 0x000f220000100a00 */
[----:B---3--:R-:W-:-:S04]  /*38720*/  IMAD.WIDE R4, R2, 0x2, R20 ;  /* 0x0000000202047825 */ /* 0x008fc800078e0214 */
[----:B------:R-:W3:Y:S02]  /*38730*/  LDL.64 R20, [R1+0xf10] ;  /* 0x000f100001147983 */ /* 0x000ee40000100a00 */
[----:B------:R0:W-:Y:S01]  /*38740*/  STL [R1+0x228], R29 ;  /* 0x0002281d01007387 */ /* 0x0001e20000100800 */
[----:B------:R1:W-:Y:S01]  /*38750*/  STL [R1+0x224], R26 ;  /* 0x0002241a01007387 */ /* 0x0003e20000100800 */
[----:B------:R1:W-:Y:S03]  /*38760*/  STL [R1+0x220], R27 ;  /* 0x0002201b01007387 */ /* 0x0003e60000100800 */
[----:B0-----:R0:W3:Y:S04]  /*38770*/  LDG.E.U16 R29, [R8.64] ;  /* 0x00000004081d7981 */ /* 0x0010e8000c1e1500 */
[----:B-1----:R1:W3:Y:S04]  /*38780*/  LDG.E.U16 R26, [R6.64] ;  /* 0x00000004061a7981 */ /* 0x0022e8000c1e1500 */
[----:B------:R2:W3:Y:S01]  /*38790*/  LDG.E.U16 R27, [R4.64] ;  /* 0x00000004041b7981 */ /* 0x0004e2000c1e1500 */
[----:B0-----:R-:W-:-:S04]  /*387a0*/  IMAD.WIDE R8, R2, 0x2, R14 ;  /* 0x0000000202087825 */ /* 0x001fc800078e020e */
[C---:B-1----:R-:W-:Y:S01]  /*387b0*/  IMAD.WIDE R6, R2.reuse, 0x2, R10 ;  /* 0x0000000202067825 */ /* 0x042fe200078e020a */
[----:B------:R-:W3:Y:S04]  /*387c0*/  LDL.64 R14, [R1+0xf08] ;  /* 0x000f0800010e7983 */ /* 0x000ee80000100a00 */
[----:B------:R-:W3:Y:S04]  /*387d0*/  LDL.64 R10, [R1+0xf00] ;  /* 0x000f0000010a7983 */ /* 0x000ee80000100a00 */
[----:B------:R0:W3:Y:S01]  /*387e0*/  LDG.E.U16 R22, [R6.64] ;  /* 0x0000000406167981 */ /* 0x0000e2000c1e1500 */
[----:B--2---:R-:W-:-:S03]  /*387f0*/  IMAD.WIDE R4, R2, 0x2, R18 ;  /* 0x0000000202047825 */ /* 0x004fc600078e0212 */
[----:B------:R-:W2:Y:S01]  /*38800*/  LDL.64 R18, [R1+0xef8] ;  /* 0x000ef80001127983 */ /* 0x000ea20000100a00 */
[----:B------:R1:W-:Y:S03]  /*38810*/  STL [R1+0x21c], R24 ;  /* 0x00021c1801007387 */ /* 0x0003e60000100800 */
[----:B------:R3:W2:Y:S04]  /*38820*/  LDG.E.U16 R23, [R4.64] ;  /* 0x0000000404177981 */ /* 0x0006a8000c1e1500 */
[----:B-1----:R4:W2:Y:S02]  /*38830*/  LDG.E.U16 R24, [R8.64] ;  /* 0x0000000408187981 */ /* 0x0028a4000c1e1500 */
[----:B----4-:R-:W-:-:S04]  /*38840*/  IMAD.WIDE R8, R2, 0x2, R12 ;  /* 0x0000000202087825 */ /* 0x010fc800078e020c */
[C---:B0-----:R-:W-:Y:S01]  /*38850*/  IMAD.WIDE R6, R2.reuse, 0x2, R16 ;  /* 0x0000000202067825 */ /* 0x041fe200078e0210 */
[----:B------:R-:W4:Y:S03]  /*38860*/  LDL.64 R12, [R1+0xef0] ;  /* 0x000ef000010c7983 */ /* 0x000f260000100a00 */
[----:B------:R0:W-:Y:S02]  /*38870*/  STL [R1+0x218], R25 ;  /* 0x0002181901007387 */ /* 0x0001e40000100800 */
[----:B------:R-:W4:Y:S02]  /*38880*/  LDL.64 R16, [R1+0xee8] ;  /* 0x000ee80001107983 */ /* 0x000f240000100a00 */
[C---:B---3--:R-:W-:Y:S02]  /*38890*/  IMAD.WIDE R4, R2.reuse, 0x2, R20 ;  /* 0x0000000202047825 */ /* 0x048fe400078e0214 */
[----:B------:R-:W3:Y:S02]  /*388a0*/  LDL.64 R20, [R1+0xee0] ;  /* 0x000ee00001147983 */ /* 0x000ee40000100a00 */
[----:B------:R1:W-:Y:S02]  /*388b0*/  STL [R1+0x214], R3 ;  /* 0x0002140301007387 */ /* 0x0003e40000100800 */
[----:B------:R1:W-:Y:S01]  /*388c0*/  STL [R1+0x210], R0 ;  /* 0x0002100001007387 */ /* 0x0003e20000100800 */
[----:B0-----:R0:W3:Y:S04]  /*388d0*/  LDG.E.U16 R25, [R8.64] ;  /* 0x0000000408197981 */ /* 0x0010e8000c1e1500 */
[----:B-1----:R1:W3:Y:S04]  /*388e0*/  LDG.E.U16 R3, [R6.64] ;  /* 0x0000000406037981 */ /* 0x0022e8000c1e1500 */
[----:B------:R2:W3:Y:S01]  /*388f0*/  LDG.E.U16 R0, [R4.64] ;  /* 0x0000000404007981 */ /* 0x0004e2000c1e1500 */
[----:B0-----:R-:W-:-:S04]  /*38900*/  IMAD.WIDE R8, R2, 0x2, R14 ;  /* 0x0000000202087825 */ /* 0x001fc800078e020e */
[C---:B-1----:R-:W-:Y:S01]  /*38910*/  IMAD.WIDE R6, R2.reuse, 0x2, R10 ;  /* 0x0000000202067825 */ /* 0x042fe200078e020a */
[----:B------:R-:W3:Y:S03]  /*38920*/  LDL.64 R14, [R1+0xed8] ;  /* 0x000ed800010e7983 */ /* 0x000ee60000100a00 */
[----:B------:R0:W-:Y:S02]  /*38930*/  STL [R1+0x20c], R28 ;  /* 0x00020c1c01007387 */ /* 0x0001e40000100800 */
[----:B------:R-:W3:Y:S01]  /*38940*/  LDL.64 R10, [R1+0xed0] ;  /* 0x000ed000010a7983 */ /* 0x000ee20000100a00 */
[----:B0-----:R4:W3:Y:S01]  /*38950*/  LDG.E.U16 R28, [R8.64] ;  /* 0x00000004081c7981 */ /* 0x0018e2000c1e1500 */
[----:B--2---:R-:W-:-:S03]  /*38960*/  IMAD.WIDE R4, R2, 0x2, R18 ;  /* 0x0000000202047825 */ /* 0x004fc600078e0212 */
[----:B------:R-:W2:Y:S01]  /*38970*/  LDL.64 R18, [R1+0xec8] ;  /* 0x000ec80001127983 */ /* 0x000ea20000100a00 */
[----:B------:R0:W-:Y:S02]  /*38980*/  STL [R1+0x208], R29 ;  /* 0x0002081d01007387 */ /* 0x0001e40000100800 */
[----:B------:R1:W-:Y:S01]  /*38990*/  STL [R1+0x204], R26 ;  /* 0x0002041a01007387 */ /* 0x0003e20000100800 */
[----:B0-----:R0:W2:Y:S04]  /*389a0*/  LDG.E.U16 R29, [R6.64] ;  /* 0x00000004061d7981 */ /* 0x0010a8000c1e1500 */
[----:B-1----:R3:W2:Y:S01]  /*389b0*/  LDG.E.U16 R26, [R4.64] ;  /* 0x00000004041a7981 */ /* 0x0026a2000c1e1500 */
        /* <DEDUP_REMOVED lines=208> */
[----:B------:R-:W3:Y:S02]  /*396c0*/  LDL.64 R10, [R1+0xd20] ;  /* 0x000d2000010a7983 */ /* 0x000ee40000100a00 */
[----:B------:R-:W-:Y:S01]  /*396d0*/  STL [R1+0x12c], R23 ;  /* 0x00012c1701007387 */ /* 0x000fe20000100800 */
[----:B------:R1:W-:Y:S04]  /*396e0*/  STL [R1+0x130], R22 ;  /* 0x0001301601007387 */ /* 0x0003e80000100800 */
[----:B0-----:R4:W3:Y:S04]  /*396f0*/  LDG.E.U16 R24, [R8.64] ;  /* 0x0000000408187981 */ /* 0x0018e8000c1e1500 */
[----:B-1----:R-:W3:Y:S01]  /*39700*/  LDL.64 R22, [R1+0xd18] ;  /* 0x000d180001167983 */ /* 0x002ee20000100a00 */
[----:B------:R0:W-:Y:S02]  /*39710*/  STL [R1+0x128], R25 ;  /* 0x0001281901007387 */ /* 0x0001e40000100800 */
[----:B------:R1:W-:Y:S01]  /*39720*/  STL [R1+0x124], R3 ;  /* 0x0001240301007387 */ /* 0x0003e20000100800 */
[----:B0-----:R0:W3:Y:S01]  /*39730*/  LDG.E.U16 R25, [R6.64] ;  /* 0x0000000406197981 */ /* 0x0010e2000c1e1500 */
[----:B--2---:R-:W-:-:S03]  /*39740*/  IMAD.WIDE R4, R2, 0x2, R18 ;  /* 0x0000000202047825 */ /* 0x004fc600078e0212 */
[----:B------:R-:W2:Y:S04]  /*39750*/  LDL.64 R18, [R1+0xd08] ;  /* 0x000d080001127983 */ /* 0x000ea80000100a00 */
[----:B-1----:R1:W2:Y:S01]  /*39760*/  LDG.E.U16 R3, [R4.64] ;  /* 0x0000000404037981 */ /* 0x0022a2000c1e1500 */
[----:B----4-:R-:W-:-:S04]  /*39770*/  IMAD.WIDE R8, R2, 0x2, R12 ;  /* 0x0000000202087825 */ /* 0x010fc800078e020c */
[C---:B0-----:R-:W-:Y:S01]  /*39780*/  IMAD.WIDE R6, R2.reuse, 0x2, R16 ;  /* 0x0000000202067825 */ /* 0x041fe200078e0210 */
[----:B------:R-:W4:Y:S04]  /*39790*/  LDL.64 R12, [R1+0xd10] ;  /* 0x000d1000010c7983 */ /* 0x000f280000100a00 */
[----:B------:R-:W4:Y:S01]  /*397a0*/  LDL.64 R16, [R1+0xd00] ;  /* 0x000d000001107983 */ /* 0x000f220000100a00 */
[----:B------:R0:W-:Y:S02]  /*397b0*/  STL [R1+0x120], R0 ;  /* 0x0001200001007387 */ /* 0x0001e40000100800 */
[----:B------:R3:W-:Y:S02]  /*397c0*/  STL [R1+0x11c], R28 ;  /* 0x00011c1c01007387 */ /* 0x0007e40000100800 */
[----:B---3--:R3:W-:Y:S04]  /*397d0*/  STL [R1+0x118], R29 ;  /* 0x0001181d01007387 */ /* 0x0087e80000100800 */
[----:B0-----:R0:W4:Y:S04]  /*397e0*/  LDG.E.U16 R0, [R8.64] ;  /* 0x0000000408007981 */ /* 0x001128000c1e1500 */
[----:B------:R0:W4:Y:S02]  /*397f0*/  LDG.E.U16 R28, [R6.64] ;  /* 0x00000004061c7981 */ /* 0x000124000c1e1500 */
[----:B0-----:R-:W-:-:S02]  /*39800*/  IMAD.WIDE R6, R2, 0x2, R10 ;  /* 0x0000000202067825 */ /* 0x001fc400078e020a */
[----:B------:R-:W4:Y:S02]  /*39810*/  LDL.64 R10, [R1+0xce8] ;  /* 0x000ce800010a7983 */ /* 0x000f240000100a00 */
[----:B------:R-:W-:-:S04]  /*39820*/  IMAD.WIDE R8, R2, 0x2, R14 ;  /* 0x0000000202087825 */ /* 0x000fc800078e020e */
[----:B------:R-:W4:Y:S02]  /*39830*/  LDL.64 R14, [R1+0xcf8] ;  /* 0x000cf800010e7983 */ /* 0x000f240000100a00 */
[C---:B-1----:R-:W-:Y:S02]  /*39840*/  IMAD.WIDE R4, R2.reuse, 0x2, R20 ;  /* 0x0000000202047825 */ /* 0x042fe400078e0214 */
[----:B------:R-:W4:Y:S04]  /*39850*/  LDL.64 R20, [R1+0xcf0] ;  /* 0x000cf00001147983 */ /* 0x000f280000100a00 */
[----:B---3--:R0:W3:Y:S01]  /*39860*/  LDG.E.U16 R29, [R4.64] ;  /* 0x00000004041d7981 */ /* 0x0080e2000c1e1500 */
[----:B------:R1:W-:Y:S02]  /*39870*/  STL [R1+0x114], R26 ;  /* 0x0001141a01007387 */ /* 0x0003e40000100800 */
[----:B------:R1:W-:Y:S02]  /*39880*/  STL [R1+0x110], R27 ;  /* 0x0001101b01007387 */ /* 0x0003e40000100800 */
[----:B------:R1:W-:Y:S02]  /*39890*/  STL [R1+0x10c], R24 ;  /* 0x00010c1801007387 */ /* 0x0003e40000100800 */
[C---:B0-----:R-:W-:Y:S01]  /*398a0*/  IMAD.WIDE R4, R2.reuse, 0x2, R22 ;  /* 0x0000000202047825 */ /* 0x041fe200078e0216 */
[----:B-1----:R4:W3:Y:S04]  /*398b0*/  LDG.E.U16 R26, [R8.64] ;  /* 0x00000004081a7981 */ /* 0x0028e8000c1e1500 */
[----:B------:R2:W3:Y:S04]  /*398c0*/  LDG.E.U16 R27, [R6.64] ;  /* 0x00000004061b7981 */ /* 0x0004e8000c1e1500 */
[----:B------:R0:W3:Y:S01]  /*398d0*/  LDG.E.U16 R24, [R4.64] ;  /* 0x0000000404187981 */ /* 0x0000e2000c1e1500 */
[----:B--2---:R-:W-:-:S04]  /*398e0*/  IMAD.WIDE R6, R2, 0x2, R18 ;  /* 0x0000000202067825 */ /* 0x004fc800078e0212 */
[----:B----4-:R-:W-:-:S04]  /*398f0*/  IMAD.WIDE R8, R2, 0x2, R12 ;  /* 0x0000000202087825 */ /* 0x010fc800078e020c */
[C---:B0-----:R-:W-:Y:S01]  /*39900*/  IMAD.WIDE R4, R2.reuse, 0x2, R16 ;  /* 0x0000000202047825 */ /* 0x041fe200078e0210 */
[----:B------:R-:W2:Y:S04]  /*39910*/  LDL.64 R12, [R1+0xce0] ;  /* 0x000ce000010c7983 */ /* 0x000ea80000100a00 */
[----:B------:R-:W4:Y:S01]  /*39920*/  LDL.64 R16, [R1+0xcd8] ;  /* 0x000cd80001107983 */ /* 0x000f220000100a00 */
[----:B------:R0:W-:Y:S02]  /*39930*/  STL [R1+0x108], R25 ;  /* 0x0001081901007387 */ /* 0x0001e40000100800 */
[----:B------:R-:W4:Y:S02]  /*39940*/  LDL.64 R18, [R1+0xcd0] ;  /* 0x000cd00001127983 */ /* 0x000f240000100a00 */
[----:B------:R1:W-:Y:S01]  /*39950*/  STL [R1+0x104], R3 ;  /* 0x0001040301007387 */ /* 0x0003e20000100800 */
[----:B------:R1:W-:Y:S04]  /*39960*/  STL [R1+0x100], R0 ;  /* 0x0001000001007387 */ /* 0x0003e80000100800 */
[----:B0-----:R0:W4:Y:S04]  /*39970*/  LDG.E.U16 R25, [R8.64] ;  /* 0x0000000408197981 */ /* 0x001128000c1e1500 */
[----:B-1----:R1:W4:Y:S04]  /*39980*/  LDG.E.U16 R3, [R6.64] ;  /* 0x0000000406037981 */ /* 0x002328000c1e1500 */
[----:B------:R0:W4:Y:S02]  /*39990*/  LDG.E.U16 R0, [R4.64] ;  /* 0x0000000404007981 */ /* 0x000124000c1e1500 */
[----:B0-----:R-:W-:-:S02]  /*399a0*/  IMAD.WIDE R4, R2, 0x2, R10 ;  /* 0x0000000202047825 */ /* 0x001fc400078e020a */
[----:B------:R-:W4:Y:S02]  /*399b0*/  LDL.64 R10, [R1+0xc88] ;  /* 0x000c8800010a7983 */ /* 0x000f240000100a00 */
[----:B------:R-:W-:-:S04]  /*399c0*/  IMAD.WIDE R8, R2, 0x2, R14 ;  /* 0x0000000202087825 */ /* 0x000fc800078e020e */
[----:B------:R-:W4:Y:S02]  /*399d0*/  LDL.64 R14, [R1+0xcc8] ;  /* 0x000cc800010e7983 */ /* 0x000f240000100a00 */
[C---:B-1----:R-:W-:Y:S01]  /*399e0*/  IMAD.WIDE R6, R2.reuse, 0x2, R20 ;  /* 0x0000000202067825 */ /* 0x042fe200078e0214 */
[----:B------:R0:W-:Y:S03]  /*399f0*/  STL [R1+0xfc], R28 ;  /* 0x0000fc1c01007387 */ /* 0x0001e60000100800 */
[----:B------:R-:W4:Y:S02]  /*39a00*/  LDL.64 R22, [R1+0xc48] ;  /* 0x000c480001167983 */ /* 0x000f240000100a00 */
[----:B---3--:R1:W-:Y:S01]  /*39a10*/  STL [R1+0xf8], R29 ;  /* 0x0000f81d01007387 */ /* 0x0083e20000100800 */
[----:B------:R3:W-:Y:S04]  /*39a20*/  STL [R1+0xf4], R26 ;  /* 0x0000f41a01007387 */ /* 0x0007e80000100800 */
[----:B0-----:R2:W4:Y:S04]  /*39a30*/  LDG.E.U16 R28, [R8.64] ;  /* 0x00000004081c7981 */ /* 0x001528000c1e1500 */
[----:B-1----:R4:W4:Y:S01]  /*39a40*/  LDG.E.U16 R29, [R6.64] ;  /* 0x00000004061d7981 */ /* 0x002922000c1e1500 */
[----:B------:R-:W4:Y:S03]  /*39a50*/  LDL.64 R20, [R1+0xc08] ;  /* 0x000c080001147983 */ /* 0x000f260000100a00 */
[----:B---3--:R0:W3:Y:S01]  /*39a60*/  LDG.E.U16 R26, [R4.64] ;  /* 0x00000004041a7981 */ /* 0x0080e2000c1e1500 */
[----:B--2---:R-:W-:-:S04]  /*39a70*/  IMAD.WIDE R8, R2, 0x2, R12 ;  /* 0x0000000202087825 */ /* 0x004fc800078e020c */
[C---:B----4-:R-:W-:Y:S01]  /*39a80*/  IMAD.WIDE R6, R2.reuse, 0x2, R16 ;  /* 0x0000000202067825 */ /* 0x050fe200078e0210 */
[----:B------:R-:W2:Y:S04]  /*39a90*/  LDL.64 R12, [R1+0xbd0] ;  /* 0x000bd000010c7983 */ /* 0x000ea80000100a00 */
[----:B------:R-:W4:Y:S01]  /*39aa0*/  LDL.64 R16, [R1+0xb90] ;  /* 0x000b900001107983 */ /* 0x000f220000100a00 */
[----:B------:R1:W-:Y:S02]  /*39ab0*/  STL [R1+0xf0], R27 ;  /* 0x0000f01b01007387 */ /* 0x0003e40000100800 */
[----:B------:R1:W-:Y:S02]  /*39ac0*/  STL [R1+0xec], R24 ;  /* 0x0000ec1801007387 */ /* 0x0003e40000100800 */
[C---:B0-----:R-:W-:Y:S01]  /*39ad0*/  IMAD.WIDE R4, R2.reuse, 0x2, R18 ;  /* 0x0000000202047825 */ /* 0x041fe200078e0212 */
[----:B------:R0:W-:Y:S04]  /*39ae0*/  STL [R1+0xe8], R25 ;  /* 0x0000e81901007387 */ /* 0x0001e80000100800 */
[----:B-1----:R1:W3:Y:S04]  /*39af0*/  LDG.E.U16 R27, [R8.64] ;  /* 0x00000004081b7981 */ /* 0x0022e8000c1e1500 */
[----:B------:R1:W3:Y:S01]  /*39b00*/  LDG.E.U16 R24, [R6.64] ;  /* 0x0000000406187981 */ /* 0x0002e2000c1e1500 */
[----:B------:R-:W3:Y:S03]  /*39b10*/  LDL.64 R18, [R1+0xb50] ;  /* 0x000b500001127983 */ /* 0x000ee60000100a00 */
[----:B0-----:R0:W3:Y:S01]  /*39b20*/  LDG.E.U16 R25, [R4.64] ;  /* 0x0000000404197981 */ /* 0x0010e2000c1e1500 */
[----:B-1----:R-:W-:-:S03]  /*39b30*/  IMAD.WIDE R6, R2, 0x2, R10 ;  /* 0x0000000202067825 */ /* 0x002fc600078e020a */
[----:B------:R-:W3:Y:S01]  /*39b40*/  LDL.64 R10, [R1+0xad0] ;  /* 0x000ad000010a7983 */ /* 0x000ee20000100a00 */
[----:B------:R-:W-:-:S04]  /*39b50*/  IMAD.WIDE R8, R2, 0x2, R14 ;  /* 0x0000000202087825 */ /* 0x000fc800078e020e */
[----:B------:R-:W3:Y:S02]  /*39b60*/  LDL.64 R14, [R1+0xb10] ;  /* 0x000b1000010e7983 */ /* 0x000ee40000100a00 */
[C---:B0-----:R-:W-:Y:S01]  /*39b70*/  IMAD.WIDE R4, R2.reuse, 0x2, R22 ;  /* 0x0000000202047825 */ /* 0x041fe200078e0216 */
[----:B------:R-:W-:Y:S03]  /*39b80*/  STL [R1+0xe4], R3 ;  /* 0x0000e40301007387 */ /* 0x000fe60000100800 */
[----:B------:R0:W-:Y:S01]  /*39b90*/  STL [R1+0xe0], R0 ;  /* 0x0000e00001007387 */ /* 0x0001e20000100800 */
[----:B------:R1:W-:Y:S04]  /*39ba0*/  STL [R1+0xdc], R28 ;  /* 0x0000dc1c01007387 */ /* 0x0003e80000100800 */
[----:B0-----:R2:W3:Y:S04]  /*39bb0*/  LDG.E.U16 R0, [R6.64] ;  /* 0x0000000406007981 */ /* 0x0014e8000c1e1500 */
[----:B------:R0:W3:Y:S04]  /*39bc0*/  LDG.E.U16 R3, [R8.64] ;  /* 0x0000000408037981 */ /* 0x0000e8000c1e1500 */
[----:B-1----:R4:W3:Y:S01]  /*39bd0*/  LDG.E.U16 R28, [R4.64] ;  /* 0x00000004041c7981 */ /* 0x0028e2000c1e1500 */
[----:B0-----:R-:W-:-:S04]  /*39be0*/  IMAD.WIDE R8, R2, 0x2, R20 ;  /* 0x0000000202087825 */ /* 0x001fc800078e0214 */
[----:B--2---:R-:W-:-:S04]  /*39bf0*/  IMAD.WIDE R6, R2, 0x2, R12 ;  /* 0x0000000202067825 */ /* 0x004fc800078e020c */
[C---:B----4-:R-:W-:Y:S01]  /*39c00*/  IMAD.WIDE R4, R2.reuse, 0x2, R16 ;  /* 0x0000000202047825 */ /* 0x050fe200078e0210 */
[----:B------:R-:W2:Y:S04]  /*39c10*/  LDL.64 R12, [R1+0xcc0] ;  /* 0x000cc000010c7983 */ /* 0x000ea80000100a00 */
[----:B------:R-:W4:Y:S01]  /*39c20*/  LDL.64 R16, [R1+0xcb8] ;  /* 0x000cb80001107983 */ /* 0x000f220000100a00 */
[----:B------:R0:W-:Y:S02]  /*39c30*/  STL [R1+0xd8], R29 ;  /* 0x0000d81d01007387 */ /* 0x0001e40000100800 */
[----:B------:R-:W4:Y:S02]  /*39c40*/  LDL.64 R20, [R1+0xcb0] ;  /* 0x000cb00001147983 */ /* 0x000f240000100a00 */
[----:B---3--:R1:W-:Y:S01]  /*39c50*/  STL [R1+0xd4], R26 ;  /* 0x0000d41a01007387 */ /* 0x0083e20000100800 */
[----:B------:R3:W-:Y:S04]  /*39c60*/  STL [R1+0xd0], R27 ;  /* 0x0000d01b01007387 */ /* 0x0007e80000100800 */
[----:B0-----:R0:W4:Y:S04]  /*39c70*/  LDG.E.U16 R29, [R8.64] ;  /* 0x00000004081d7981 */ /* 0x001128000c1e1500 */
[----:B-1----:R1:W4:Y:S04]  /*39c80*/  LDG.E.U16 R26, [R6.64] ;  /* 0x00000004061a7981 */ /* 0x002328000c1e1500 */
[----:B---3--:R3:W4:Y:S01]  /*39c90*/  LDG.E.U16 R27, [R4.64] ;  /* 0x00000004041b7981 */ /* 0x008722000c1e1500 */
[----:B0-----:R-:W-:-:S04]  /*39ca0*/  IMAD.WIDE R8, R2, 0x2, R18 ;  /* 0x0000000202087825 */ /* 0x001fc800078e0212 */
[----:B---3--:R-:W-:-:S04]  /*39cb0*/  IMAD.WIDE R4, R2, 0x2, R10 ;  /* 0x0000000202047825 */ /* 0x008fc800078e020a */
[C---:B-1----:R-:W-:Y:S01]  /*39cc0*/  IMAD.WIDE R6, R2.reuse, 0x2, R14 ;  /* 0x0000000202067825 */ /* 0x042fe200078e020e */
[----:B------:R-:W3:Y:S04]  /*39cd0*/  LDL.64 R10, [R1+0xca0] ;  /* 0x000ca000010a7983 */ /* 0x000ee80000100a00 */
[----:B------:R0:W3:Y:S04]  /*39ce0*/  LDG.E.U16 R18, [R4.64] ;  /* 0x0000000404127981 */ /* 0x0000e8000c1e1500 */
[----:B------:R-:W3:Y:S01]  /*39cf0*/  LDL.64 R14, [R1+0xca8] ;  /* 0x000ca800010e7983 */ /* 0x000ee20000100a00 */
[----:B------:R1:W-:Y:S02]  /*39d00*/  STL [R1+0xcc], R24 ;  /* 0x0000cc1801007387 */ /* 0x0003e40000100800 */
[----:B------:R0:W-:Y:S02]  /*39d10*/  STL [R1+0xc8], R25 ;  /* 0x0000c81901007387 */ /* 0x0001e40000100800 */
[----:B------:R-:W3:Y:S01]  /*39d20*/  LDL.64 R22, [R1+0xc98] ;  /* 0x000c980001167983 */ /* 0x000ee20000100a00 */
[----:B-1----:R2:W3:Y:S04]  /*39d30*/  LDG.E.U16 R24, [R8.64] ;  /* 0x0000000408187981 */ /* 0x0024e8000c1e1500 */
[----:B0-----:R4:W3:Y:S01]  /*39d40*/  LDG.E.U16 R25, [R6.64] ;  /* 0x0000000406197981 */ /* 0x0018e2000c1e1500 */
[----:B--2---:R-:W-:-:S04]  /*39d50*/  IMAD.WIDE R8, R2, 0x2, R12 ;  /* 0x0000000202087825 */ /* 0x004fc800078e020c */
[----:B----4-:R-:W-:-:S04]  /*39d60*/  IMAD.WIDE R6, R2, 0x2, R16 ;  /* 0x0000000202067825 */ /* 0x010fc800078e0210 */
[C---:B------:R-:W-:Y:S01]  /*39d70*/  IMAD.WIDE R4, R2.reuse, 0x2, R20 ;  /* 0x0000000202047825 */ /* 0x040fe200078e0214 */
[----:B---3--:R0:W-:Y:S03]  /*39d80*/  STL [R1+0x2b50], R18 ;  /* 0x002b501201007387 */ /* 0x0081e60000100800 */
[----:B------:R-:W2:Y:S02]  /*39d90*/  LDL.64 R12, [R1+0xc90] ;  /* 0x000c9000010c7983 */ /* 0x000ea40000100a00 */
[----:B------:R-:W3:Y:S02]  /*39da0*/  LDL.64 R16, [R1+0xc80] ;  /* 0x000c800001107983 */ /* 0x000ee40000100a00 */
[----:B------:R-:W4:Y:S01]  /*39db0*/  LDL.64 R20, [R1+0xc78] ;  /* 0x000c780001147983 */ /* 0x000f220000100a00 */
[----:B------:R1:W-:Y:S01]  /*39dc0*/  STL [R1+0xc4], R3 ;  /* 0x0000c40301007387 */ /* 0x0003e20000100800 */
[----:B------:R1:W-:Y:S02]  /*39dd0*/  STL [R1+0xc0], R0 ;  /* 0x0000c00001007387 */ /* 0x0003e40000100800 */
[----:B------:R1:W-:Y:S01]  /*39de0*/  STL [R1+0xbc], R28 ;  /* 0x0000bc1c01007387 */ /* 0x0003e20000100800 */
[----:B0-----:R-:W4:Y:S04]  /*39df0*/  LDL.64 R18, [R1+0xc68] ;  /* 0x000c680001127983 */ /* 0x001f280000100a00 */
[----:B-1----:R0:W4:Y:S04]  /*39e00*/  LDG.E.U16 R3, [R8.64] ;  /* 0x0000000408037981 */ /* 0x002128000c1e1500 */
[----:B------:R1:W4:Y:S04]  /*39e10*/  LDG.E.U16 R0, [R6.64] ;  /* 0x0000000406007981 */ /* 0x000328000c1e1500 */
[----:B------:R1:W4:Y:S01]  /*39e20*/  LDG.E.U16 R28, [R4.64] ;  /* 0x00000004041c7981 */ /* 0x000322000c1e1500 */
[----:B0-----:R-:W-:-:S03]  /*39e30*/  IMAD.WIDE R8, R2, 0x2, R14 ;  /* 0x0000000202087825 */ /* 0x001fc600078e020e */
[----:B------:R-:W4:Y:S01]  /*39e40*/  LDL.64 R14, [R1+0xc70] ;  /* 0x000c7000010e7983 */ /* 0x000f220000100a00 */
[----:B-1----:R-:W-:-:S04]  /*39e50*/  IMAD.WIDE R6, R2, 0x2, R10 ;  /* 0x0000000202067825 */ /* 0x002fc800078e020a */
[----:B------:R-:W4:Y:S02]  /*39e60*/  LDL.64 R10, [R1+0xc40] ;  /* 0x000c4000010a7983 */ /* 0x000f240000100a00 */
[----:B------:R0:W-:Y:S01]  /*39e70*/  STL [R1+0xb8], R29 ;  /* 0x0000b81d01007387 */ /* 0x0001e20000100800 */
[----:B------:R1:W-:Y:S01]  /*39e80*/  STL [R1+0xb4], R26 ;  /* 0x0000b41a01007387 */ /* 0x0003e20000100800 */
[----:B------:R1:W-:Y:S02]  /*39e90*/  STL [R1+0xb0], R27 ;  /* 0x0000b01b01007387 */ /* 0x0003e40000100800 */
[C---:B------:R-:W-:Y:S01]  /*39ea0*/  IMAD.WIDE R4, R2.reuse, 0x2, R22 ;  /* 0x0000000202047825 */ /* 0x040fe200078e0216 */
[----:B0-----:R2:W4:Y:S04]  /*39eb0*/  LDG.E.U16 R29, [R8.64] ;  /* 0x00000004081d7981 */ /* 0x001528000c1e1500 */
[----:B-1----:R3:W4:Y:S04]  /*39ec0*/  LDG.E.U16 R26, [R6.64] ;  /* 0x00000004061a7981 */ /* 0x002728000c1e1500 */
[----:B------:R4:W4:Y:S01]  /*39ed0*/  LDG.E.U16 R27, [R4.64] ;  /* 0x00000004041b7981 */ /* 0x000922000c1e1500 */
[----:B--2---:R-:W-:-:S04]  /*39ee0*/  IMAD.WIDE R8, R2, 0x2, R12 ;  /* 0x0000000202087825 */ /* 0x004fc800078e020c */
[C---:B---3--:R-:W-:Y:S01]  /*39ef0*/  IMAD.WIDE R6, R2.reuse, 0x2, R16 ;  /* 0x0000000202067825 */ /* 0x048fe200078e0210 */
[----:B------:R-:W2:Y:S04]  /*39f00*/  LDL.64 R12, [R1+0xc00] ;  /* 0x000c0000010c7983 */ /* 0x000ea80000100a00 */
[----:B------:R-:W3:Y:S01]  /*39f10*/  LDL.64 R16, [R1+0xbc8] ;  /* 0x000bc80001107983 */ /* 0x000ee20000100a00 */
[----:B------:R0:W-:Y:S02]  /*39f20*/  STL [R1+0xac], R24 ;  /* 0x0000ac1801007387 */ /* 0x0001e40000100800 */
[----:B------:R-:W3:Y:S02]  /*39f30*/  LDL.64 R22, [R1+0xb88] ;  /* 0x000b880001167983 */ /* 0x000ee40000100a00 */
[----:B------:R1:W-:Y:S02]  /*39f40*/  STL [R1+0x68], R25 ;  /* 0x0000681901007387 */ /* 0x0003e40000100800 */
[C---:B----4-:R-:W-:Y:S01]  /*39f50*/  IMAD.WIDE R4, R2.reuse, 0x2, R20 ;  /* 0x0000000202047825 */ /* 0x050fe200078e0214 */
[----:B------:R4:W-:Y:S04]  /*39f60*/  STL [R1+0xa8], R3 ;  /* 0x0000a80301007387 */ /* 0x0009e80000100800 */
[----:B0-----:R0:W3:Y:S01]  /*39f70*/  LDG.E.U16 R24, [R8.64] ;  /* 0x0000000408187981 */ /* 0x0010e2000c1e1500 */
[----:B------:R-:W3:Y:S03]  /*39f80*/  LDL.64 R20, [R1+0xb08] ;  /* 0x000b080001147983 */ /* 0x000ee60000100a00 */
[----:B-1----:R1:W3:Y:S04]  /*39f90*/  LDG.E.U16 R25, [R6.64] ;  /* 0x0000000406197981 */ /* 0x0022e8000c1e1500 */
[----:B----4-:R4:W3:Y:S01]  /*39fa0*/  LDG.E.U16 R3, [R4.64] ;  /* 0x0000000404037981 */ /* 0x0108e2000c1e1500 */
[----:B0-----:R-:W-:-:S03]  /*39fb0*/  IMAD.WIDE R8, R2, 0x2, R14 ;  /* 0x0000000202087825 */ /* 0x001fc600078e020e */
[----:B------:R-:W3:Y:S01]  /*39fc0*/  LDL.64 R14, [R1+0xb48] ;  /* 0x000b4800010e7983 */ /* 0x000ee20000100a00 */
[----:B-1----:R-:W-:-:S04]  /*39fd0*/  IMAD.WIDE R6, R2, 0x2, R18 ;  /* 0x0000000202067825 */ /* 0x002fc800078e0212 */
[----:B------:R0:W-:Y:S02]  /*39fe0*/  STL [R1+0xa4], R0 ;  /* 0x0000a40001007387 */ /* 0x0001e40000100800 */
[C---:B----4-:R-:W-:Y:S02]  /*39ff0*/  IMAD.WIDE R4, R2.reuse, 0x2, R10 ;  /* 0x0000000202047825 */ /* 0x050fe400078e020a */
[----:B------:R-:W4:Y:S02]  /*3a000*/  LDL.64 R10, [R1+0xac8] ;  /* 0x000ac800010a7983 */ /* 0x000f240000100a00 */
[----:B------:R1:W-:Y:S02]  /*3a010*/  STL [R1+0xa0], R28 ;  /* 0x0000a01c01007387 */ /* 0x0003e40000100800 */
[----:B------:R1:W-:Y:S02]  /*3a020*/  STL [R1+0x9c], R29 ;  /* 0x00009c1d01007387 */ /* 0x0003e40000100800 */
[----:B------:R-:W4:Y:S01]  /*3a030*/  LDL.64 R18, [R1+0xc58] ;  /* 0x000c580001127983 */ /* 0x000f220000100a00 */
        /* <DEDUP_REMOVED lines=8> */
[----:B------:R1:W-:Y:S02]  /*3a0c0*/  STL [R1+0x94], R27 ;  /* 0x0000941b01007387 */ /* 0x0003e40000100800 */
[C---:B0-----:R-:W-:Y:S01]  /*3a0d0*/  IMAD.WIDE R4, R2.reuse, 0x2, R22 ;  /* 0x0000000202047825 */ /* 0x041fe200078e0216 */
[----:B------:R0:W-:Y:S04]  /*3a0e0*/  STL [R1+0x90], R24 ;  /* 0x0000901801007387 */ /* 0x0001e80000100800 */
[----:B-1----:R1:W3:Y:S01]  /*3a0f0*/  LDG.E.U16 R26, [R8.64] ;  /* 0x00000004081a7981 */ /* 0x0022e2000c1e1500 */
[----:B------:R-:W3:Y:S03]  /*3a100*/  LDL.64 R22, [R1+0xc38] ;  /* 0x000c380001167983 */ /* 0x000ee60000100a00 */
[----:B------:R1:W3:Y:S04]  /*3a110*/  LDG.E.U16 R27, [R6.64] ;  /* 0x00000004061b7981 */ /* 0x0002e8000c1e1500 */
[----:B0-----:R4:W3:Y:S01]  /*3a120*/  LDG.E.U16 R24, [R4.64] ;  /* 0x0000000404187981 */ /* 0x0018e2000c1e1500 */
[----:B-1----:R-:W-:-:S03]  /*3a130*/  IMAD.WIDE R8, R2, 0x2, R14 ;  /* 0x0000000202087825 */ /* 0x002fc600078e020e */
[----:B------:R-:W3:Y:S01]  /*3a140*/  LDL.64 R14, [R1+0xc30] ;  /* 0x000c3000010e7983 */ /* 0x000ee20000100a00 */
[----:B------:R-:W-:-:S04]  /*3a150*/  IMAD.WIDE R6, R2, 0x2, R20 ;  /* 0x0000000202067825 */ /* 0x000fc800078e0214 */
[----:B------:R-:W3:Y:S02]  /*3a160*/  LDL.64 R20, [R1+0xc28] ;  /* 0x000c280001147983 */ /* 0x000ee40000100a00 */
[----:B------:R0:W-:Y:S02]  /*3a170*/  STL [R1+0x8c], R25 ;  /* 0x00008c1901007387 */ /* 0x0001e40000100800 */
[----:B0-----:R2:W3:Y:S01]  /*3a180*/  LDG.E.U16 R25, [R8.64] ;  /* 0x0000000408197981 */ /* 0x0014e2000c1e1500 */
[----:B----4-:R-:W-:-:S04]  /*3a190*/  IMAD.WIDE R4, R2, 0x2, R10 ;  /* 0x0000000202047825 */ /* 0x010fc800078e020a */
[----:B------:R0:W4:Y:S01]  /*3a1a0*/  LDG.E.U16 R10, [R6.64] ;  /* 0x00000004060a7981 */ /* 0x000122000c1e1500 */
[----:B------:R3:W4:Y:S01]  /*3a1b0*/  LDG.E.U16 R11, [R4.64] ;  /* 0x00000004040b7981 */ /* 0x000722000c1e1500 */
[----:B0-----:R-:W-:-:S04]  /*3a1c0*/  IMAD.WIDE R6, R2, 0x2, R18 ;  /* 0x0000000202067825 */ /* 0x001fc800078e0212 */
[----:B--2---:R-:W-:-:S04]  /*3a1d0*/  IMAD.WIDE R8, R2, 0x2, R12 ;  /* 0x0000000202087825 */ /* 0x004fc800078e020c */
[C---:B---3--:R-:W-:Y:S01]  /*3a1e0*/  IMAD.WIDE R4, R2.reuse, 0x2, R16 ;  /* 0x0000000202047825 */ /* 0x048fe200078e0210 */
[----:B------:R-:W2:Y:S03]  /*3a1f0*/  LDL.64 R12, [R1+0xc20] ;  /* 0x000c2000010c7983 */ /* 0x000ea60000100a00 */
[----:B------:R0:W-:Y:S02]  /*3a200*/  STL [R1+0x88], R3 ;  /* 0x0000880301007387 */ /* 0x0001e40000100800 */
[----:B------:R-:W3:Y:S02]  /*3a210*/  LDL.64 R18, [R1+0xc18] ;  /* 0x000c180001127983 */ /* 0x000ee40000100a00 */
[----:B------:R-:W3:Y:S01]  /*3a220*/  LDL.64 R16, [R1+0xc10] ;  /* 0x000c100001107983 */ /* 0x000ee20000100a00 */
[----:B------:R1:W-:Y:S01]  /*3a230*/  STL [R1+0x84], R0 ;  /* 0x0000840001007387 */ /* 0x0003e20000100800 */
[----:B------:R1:W-:Y:S03]  /*3a240*/  STL [R1+0x80], R28 ;  /* 0x0000801c01007387 */ /* 0x0003e60000100800 */
[----:B0-----:R0:W3:Y:S04]  /*3a250*/  LDG.E.U16 R3, [R8.64] ;  /* 0x0000000408037981 */ /* 0x0010e8000c1e1500 */
[----:B-1----:R1:W3:Y:S04]  /*3a260*/  LDG.E.U16 R0, [R6.64] ;  /* 0x0000000406007981 */ /* 0x0022e8000c1e1500 */
[----:B------:R4:W3:Y:S01]  /*3a270*/  LDG.E.U16 R28, [R4.64] ;  /* 0x00000004041c7981 */ /* 0x0008e2000c1e1500 */
[----:B0-----:R-:W-:-:S04]  /*3a280*/  IMAD.WIDE R8, R2, 0x2, R22 ;  /* 0x0000000202087825 */ /* 0x001fc800078e0216 */
[C---:B-1----:R-:W-:Y:S02]  /*3a290*/  IMAD.WIDE R6, R2.reuse, 0x2, R14 ;  /* 0x0000000202067825 */ /* 0x042fe400078e020e */
[----:B------:R-:W3:Y:S02]  /*3a2a0*/  LDL.64 R14, [R1+0xbf8] ;  /* 0x000bf800010e7983 */ /* 0x000ee40000100a00 */
[----:B------:R0:W-:Y:S02]  /*3a2b0*/  STL [R1+0x7c], R29 ;  /* 0x00007c1d01007387 */ /* 0x0001e40000100800 */
[----:B------:R-:W-:Y:S02]  /*3a2c0*/  STL [R1+0x74], R27 ;  /* 0x0000741b01007387 */ /* 0x000fe40000100800 */
[----:B------:R1:W-:Y:S01]  /*3a2d0*/  STL [R1+0x78], R26 ;  /* 0x0000781a01007387 */ /* 0x0003e20000100800 */
[----:B0-----:R2:W3:Y:S04]  /*3a2e0*/  LDG.E.U16 R29, [R8.64] ;  /* 0x00000004081d7981 */ /* 0x0014e8000c1e1500 */
[----:B-1----:R-:W3:Y:S01]  /*3a2f0*/  LDL.64 R26, [R1+0xbf0] ;  /* 0x000bf000011a7983 */ /* 0x002ee20000100a00 */
[----:B------:R-:W-:Y:S02]  /*3a300*/  STL [R1+0x6c], R25 ;  /* 0x00006c1901007387 */ /* 0x000fe40000100800 */
[----:B------:R0:W-:Y:S02]  /*3a310*/  STL [R1+0x70], R24 ;  /* 0x0000701801007387 */ /* 0x0001e40000100800 */
[----:B0-----:R-:W3:Y:S01]  /*3a320*/  LDL.64 R24, [R1+0xbe8] ;  /* 0x000be80001187983 */ /* 0x001ee20000100a00 */
[----:B----4-:R-:W-:-:S04]  /*3a330*/  IMAD.WIDE R4, R2, 0x2, R20 ;  /* 0x0000000202047825 */ /* 0x010fc800078e0214 */
[----:B------:R0:W-:Y:S02]  /*3a340*/  STL [R1+0x64], R10 ;  /* 0x0000640a01007387 */ /* 0x0001e40000100800 */
[----:B0-----:R3:W4:Y:S01]  /*3a350*/  LDG.E.U16 R10, [R6.64] ;  /* 0x00000004060a7981 */ /* 0x001722000c1e1500 */
[----:B--2---:R-:W-:-:S04]  /*3a360*/  IMAD.WIDE R8, R2, 0x2, R12 ;  /* 0x0000000202087825 */ /* 0x004fc800078e020c */
[C---:B---3--:R-:W-:Y:S01]  /*3a370*/  IMAD.WIDE R6, R2.reuse, 0x2, R18 ;  /* 0x0000000202067825 */ /* 0x048fe200078e0212 */
[----:B------:R0:W-:Y:S03]  /*3a380*/  STL [R1+0x60], R3 ;  /* 0x0000600301007387 */ /* 0x0001e60000100800 */
[----:B------:R-:W2:Y:S02]  /*3a390*/  LDL.64 R22, [R1+0xa88] ;  /* 0x000a880001167983 */ /* 0x000ea40000100a00 */
[----:B------:R-:W3:Y:S02]  /*3a3a0*/  LDL.64 R20, [R1+0xbc0] ;  /* 0x000bc00001147983 */ /* 0x000ee40000100a00 */
[----:B------:R-:W3:Y:S01]  /*3a3b0*/  LDL.64 R12, [R1+0xb80] ;  /* 0x000b8000010c7983 */ /* 0x000ee20000100a00 */
[----:B------:R1:W-:Y:S01]  /*3a3c0*/  STL [R1+0x5c], R0 ;  /* 0x00005c0001007387 */ /* 0x0003e20000100800 */
[----:B------:R1:W-:Y:S02]  /*3a3d0*/  STL [R1+0x58], R28 ;  /* 0x0000581c01007387 */ /* 0x0003e40000100800 */
[----:B------:R-:W3:Y:S01]  /*3a3e0*/  LDL.64 R18, [R1+0xb40] ;  /* 0x000b400001127983 */ /* 0x000ee20000100a00 */
[----:B0-----:R0:W3:Y:S04]  /*3a3f0*/  LDG.E.U16 R3, [R4.64] ;  /* 0x0000000404037981 */ /* 0x0010e8000c1e1500 */
[----:B-1----:R1:W3:Y:S04]  /*3a400*/  LDG.E.U16 R0, [R8.64] ;  /* 0x0000000408007981 */ /* 0x0022e8000c1e1500 */
[----:B------:R1:W3:Y:S01]  /*3a410*/  LDG.E.U16 R28, [R6.64] ;  /* 0x00000004061c7981 */ /* 0x0002e2000c1e1500 */
[----:B0-----:R-:W-:-:S04]  /*3a420*/  IMAD.WIDE R4, R2, 0x2, R16 ;  /* 0x0000000202047825 */ /* 0x001fc800078e0210 */
[C---:B-1----:R-:W-:Y:S01]  /*3a430*/  IMAD.WIDE R8, R2.reuse, 0x2, R14 ;  /* 0x0000000202087825 */ /* 0x042fe200078e020e */
[----:B------:R0:W-:Y:S03]  /*3a440*/  STL [R1+0x54], R29 ;  /* 0x0000541d01007387 */ /* 0x0001e60000100800 */
[----:B------:R-:W-:-:S04]  /*3a450*/  IMAD.WIDE R6, R2, 0x2, R26 ;  /* 0x0000000202067825 */ /* 0x000fc800078e021a */
[----:B------:R-:W3:Y:S02]  /*3a460*/  LDL.64 R14, [R1+0xac0] ;  /* 0x000ac000010e7983 */ /* 0x000ee40000100a00 */
[----:B------:R-:W3:Y:S01]  /*3a470*/  LDL.64 R16, [R1+0xb00] ;  /* 0x000b000001107983 */ /* 0x000ee20000100a00 */
[----:B------:R2:W3:Y:S04]  /*3a480*/  LDG.E.U16 R27, [R8.64] ;  /* 0x00000004081b7981 */ /* 0x0004e8000c1e1500 */
[----:B0-----:R0:W3:Y:S02]  /*3a490*/  LDG.E.U16 R29, [R4.64] ;  /* 0x00000004041d7981 */ /* 0x0010e4000c1e1500 */
[C---:B0-----:R-:W-:Y:S02]  /*3a4a0*/  IMAD.WIDE R4, R2.reuse, 0x2, R24 ;  /* 0x0000000202047825 */ /* 0x041fe400078e0218 */
[----:B------:R0:W3:Y:S04]  /*3a4b0*/  LDG.E.U16 R25, [R6.64] ;  /* 0x0000000406197981 */ /* 0x0000e8000c1e1500 */
[----:B----4-:R1:W-:Y:S04]  /*3a4c0*/  STL [R1+0x50], R10 ;  /* 0x0000500a01007387 */ /* 0x0103e80000100800 */
[----:B-1----:R3:W4:Y:S01]  /*3a4d0*/  LDG.E.U16 R10, [R4.64] ;  /* 0x00000004040a7981 */ /* 0x002722000c1e1500 */
[----:B--2---:R-:W-:-:S04]  /*3a4e0*/  IMAD.WIDE R8, R2, 0x2, R22 ;  /* 0x0000000202087825 */ /* 0x004fc800078e0216 */
[C---:B---3--:R-:W-:Y:S02]  /*3a4f0*/  IMAD.WIDE R4, R2.reuse, 0x2, R12 ;  /* 0x0000000202047825 */ /* 0x048fe400078e020c */
[----:B------:R-:W2:Y:S04]  /*3a500*/  LDL.64 R12, [R1+0xbe0] ;  /* 0x000be000010c7983 */ /* 0x000ea80000100a00 */
[----:B------:R1:W3:Y:S01]  /*3a510*/  LDG.E.U16 R24, [R8.64] ;  /* 0x0000000408187981 */ /* 0x0002e2000c1e1500 */
[----:B0-----:R-:W-:-:S03]  /*3a520*/  IMAD.WIDE R6, R2, 0x2, R20 ;  /* 0x0000000202067825 */ /* 0x001fc600078e0214 */
[----:B------:R0:W-:Y:S04]  /*3a530*/  STL [R1+0x4c], R3 ;  /* 0x00004c0301007387 */ /* 0x0001e80000100800 */
[----:B------:R0:W-:Y:S01]  /*3a540*/  STL [R1+0x48], R0 ;  /* 0x0000480001007387 */ /* 0x0001e20000100800 */
[----:B-1----:R-:W-:-:S03]  /*3a550*/  IMAD.WIDE R8, R2, 0x2, R18 ;  /* 0x0000000202087825 */ /* 0x002fc600078e0212 */
[----:B0-----:R0:W2:Y:S04]  /*3a560*/  LDG.E.U16 R3, [R6.64] ;  /* 0x0000000406037981 */ /* 0x0010a8000c1e1500 */
[----:B------:R1:W2:Y:S02]  /*3a570*/  LDG.E.U16 R0, [R4.64] ;  /* 0x0000000404007981 */ /* 0x0002a4000c1e1500 */
[C---:B-1----:R-:W-:Y:S02]  /*3a580*/  IMAD.WIDE R4, R2.reuse, 0x2, R14 ;  /* 0x0000000202047825 */ /* 0x042fe400078e020e */
[----:B------:R-:W-:Y:S02]  /*3a590*/  STL [R1+0x40], R29 ;  /* 0x0000401d01007387 */ /* 0x000fe40000100800 */
[----:B------:R1:W-:Y:S02]  /*3a5a0*/  STL [R1+0x44], R28 ;  /* 0x0000441c01007387 */ /* 0x0003e40000100800 */
[----:B------:R-:W2:Y:S02]  /*3a5b0*/  LDL.64 R20, [R1+0xbb8] ;  /* 0x000bb80001147983 */ /* 0x000ea40000100a00 */
[----:B------:R-:W2:Y:S01]  /*3a5c0*/  LDL.64 R18, [R1+0xbb0] ;  /* 0x000bb00001127983 */ /* 0x000ea20000100a00 */
[----:B------:R-:W2:Y:S04]  /*3a5d0*/  LDL.64 R14, [R1+0xba8] ;  /* 0x000ba800010e7983 */ /* 0x000ea80000100a00 */
[----:B-1----:R-:W2:Y:S01]  /*3a5e0*/  LDL.64 R28, [R1+0xbd8] ;  /* 0x000bd800011c7983 */ /* 0x002ea20000100a00 */
[----:B------:R1:W-:Y:S03]  /*3a5f0*/  STL [R1+0x3c], R27 ;  /* 0x00003c1b01007387 */ /* 0x0003e60000100800 */
[----:B-1----:R-:W2:Y:S01]  /*3a600*/  LDL.64 R26, [R1+0xba0] ;  /* 0x000ba000011a7983 */ /* 0x002ea20000100a00 */
[----:B------:R1:W-:Y:S03]  /*3a610*/  STL [R1+0x38], R25 ;  /* 0x0000381901007387 */ /* 0x0003e60000100800 */
[----:B-1----:R1:W2:Y:S01]  /*3a620*/  LDG.E.U16 R25, [R8.64] ;  /* 0x0000000408197981 */ /* 0x0022a2000c1e1500 */
[----:B0-----:R-:W-:-:S03]  /*3a630*/  IMAD.WIDE R6, R2, 0x2, R16 ;  /* 0x0000000202067825 */ /* 0x001fc600078e0210 */
[----:B-1----:R0:W3:Y:S04]  /*3a640*/  LDG.E.U16 R9, [R4.64] ;  /* 0x0000000404097981 */ /* 0x0020e8000c1e1500 */
[----:B--2---:R-:W-:Y:S01]  /*3a650*/  STL [R1+0x2b28], R25 ;  /* 0x002b281901007387 */ /* 0x004fe20000100800 */
[----:B----4-:R1:W-:Y:S03]  /*3a660*/  STL [R1+0x34], R10 ;  /* 0x0000340a01007387 */ /* 0x0103e60000100800 */
[----:B-1----:R-:W2:Y:S01]  /*3a670*/  LDG.E.U16 R10, [R6.64] ;  /* 0x00000004060a7981 */ /* 0x002ea2000c1e1500 */
[----:B------:R-:W-:-:S04]  /*3a680*/  IMAD.WIDE R12, R2, 0x2, R12 ;  /* 0x00000002020c7825 */ /* 0x000fc800078e020c */
[C---:B0-----:R-:W-:Y:S01]  /*3a690*/  IMAD.WIDE R4, R2.reuse, 0x2, R20 ;  /* 0x0000000202047825 */ /* 0x041fe200078e0214 */
[----:B--2---:R0:W-:Y:S03]  /*3a6a0*/  STL [R1+0x2b2c], R10 ;  /* 0x002b2c0a01007387 */ /* 0x0041e60000100800 */
[----:B---3--:R1:W-:Y:S02]  /*3a6b0*/  STL [R1+0x2b30], R9 ;  /* 0x002b300901007387 */ /* 0x0083e40000100800 */
[----:B------:R-:W2:Y:S02]  /*3a6c0*/  LDL.64 R22, [R1+0xb98] ;  /* 0x000b980001167983 */ /* 0x000ea40000100a00 */
[C---:B------:R-:W-:Y:S01]  /*3a6d0*/  IMAD.WIDE R6, R2.reuse, 0x2, R28 ;  /* 0x0000000202067825 */ /* 0x040fe200078e021c */
[----:B------:R-:W3:Y:S04]  /*3a6e0*/  LDL.64 R16, [R1+0xb78] ;  /* 0x000b780001107983 */ /* 0x000ee80000100a00 */
[----:B------:R4:W3:Y:S04]  /*3a6f0*/  LDG.E.U16 R29, [R12.64] ;  /* 0x000000040c1d7981 */ /* 0x0008e8000c1e1500 */
[----:B------:R4:W3:Y:S04]  /*3a700*/  LDG.E.U16 R28, [R6.64] ;  /* 0x00000004061c7981 */ /* 0x0008e8000c1e1500 */
[----:B------:R-:W3:Y:S04]  /*3a710*/  LDL.64 R20, [R1+0xb68] ;  /* 0x000b680001147983 */ /* 0x000ee80000100a00 */
[----:B0-----:R0:W3:Y:S04]  /*3a720*/  LDG.E.U16 R10, [R4.64] ;  /* 0x00000004040a7981 */ /* 0x0010e8000c1e1500 */
[----:B-1----:R-:W3:Y:S01]  /*3a730*/  LDL.64 R8, [R1+0xb70] ;  /* 0x000b700001087983 */ /* 0x002ee20000100a00 */
[----:B----4-:R-:W-:-:S04]  /*3a740*/  IMAD.WIDE R12, R2, 0x2, R18 ;  /* 0x00000002020c7825 */ /* 0x010fc800078e0212 */
[C---:B0-----:R-:W-:Y:S01]  /*3a750*/  IMAD.WIDE R4, R2.reuse, 0x2, R26 ;  /* 0x0000000202047825 */ /* 0x041fe200078e021a */
[----:B------:R-:W4:Y:S04]  /*3a760*/  LDL.64 R18, [R1+0xb60] ;  /* 0x000b600001127983 */ /* 0x000f280000100a00 */
[----:B------:R2:W4:Y:S01]  /*3a770*/  LDG.E.U16 R26, [R12.64] ;  /* 0x000000040c1a7981 */ /* 0x000522000c1e1500 */
[----:B------:R-:W-:-:S04]  /*3a780*/  IMAD.WIDE R6, R2, 0x2, R14 ;  /* 0x0000000202067825 */ /* 0x000fc800078e020e */
[----:B------:R0:W-:Y:S02]  /*3a790*/  STL [R1+0x30], R24 ;  /* 0x0000301801007387 */ /* 0x0001e40000100800 */
[----:B------:R-:W4:Y:S01]  /*3a7a0*/  LDL.64 R14, [R1+0xb58] ;  /* 0x000b5800010e7983 */ /* 0x000f220000100a00 */
[----:B------:R-:W-:Y:S01]  /*3a7b0*/  STL [R1+0x24], R3 ;  /* 0x0000240301007387 */ /* 0x000fe20000100800 */
[----:B------:R1:W-:Y:S03]  /*3a7c0*/  STL [R1+0xc], R0 ;  /* 0x00000c0001007387 */ /* 0x0003e60000100800 */
[----:B------:R1:W4:Y:S04]  /*3a7d0*/  LDG.E.U16 R25, [R4.64] ;  /* 0x0000000404197981 */ /* 0x000328000c1e1500 */
[----:B0-----:R3:W4:Y:S01]  /*3a7e0*/  LDG.E.U16 R24, [R6.64] ;  /* 0x0000000406187981 */ /* 0x001722000c1e1500 */
[----:B--2---:R-:W-:-:S04]  /*3a7f0*/  IMAD.WIDE R12, R2, 0x2, R22 ;  /* 0x00000002020c7825 */ /* 0x004fc800078e0216 */
[C---:B---3--:R-:W-:Y:S01]  /*3a800*/  IMAD.WIDE R6, R2.reuse, 0x2, R16 ;  /* 0x0000000202067825 */ /* 0x048fe200078e0210 */
[----:B------:R-:W2:Y:S04]  /*3a810*/  LDL.64 R22, [R1+0xb38] ;  /* 0x000b380001167983 */ /* 0x000ea80000100a00 */
[----:B-1----:R0:W3:Y:S04]  /*3a820*/  LDG.E.U16 R0, [R12.64] ;  /* 0x000000040c007981 */ /* 0x0020e8000c1e1500 */
[----:B------:R-:W2:Y:S04]  /*3a830*/  LDL.64 R16, [R1+0xb30] ;  /* 0x000b300001107983 */ /* 0x000ea80000100a00 */
[----:B------:R4:W2:Y:S01]  /*3a840*/  LDG.E.U16 R3, [R6.64] ;  /* 0x0000000406037981 */ /* 0x0008a2000c1e1500 */
[----:B------:R-:W-:-:S04]  /*3a850*/  IMAD.WIDE R4, R2, 0x2, R8 ;  /* 0x0000000202047825 */ /* 0x000fc800078e0208 */
[----:B0-----:R-:W-:-:S04]  /*3a860*/  IMAD.WIDE R12, R2, 0x2, R20 ;  /* 0x00000002020c7825 */ /* 0x001fc800078e0214 */
[C---:B----4-:R-:W-:Y:S01]  /*3a870*/  IMAD.WIDE R6, R2.reuse, 0x2, R18 ;  /* 0x0000000202067825 */ /* 0x050fe200078e0212 */
[----:B---3--:R0:W-:Y:S03]  /*3a880*/  STL [R1+0x2a8c], R0 ;  /* 0x002a8c0001007387 */ /* 0x0081e60000100800 */
[----:B------:R-:W3:Y:S02]  /*3a890*/  LDL.64 R8, [R1+0xb28] ;  /* 0x000b280001087983 */ /* 0x000ee40000100a00 */
[----:B------:R-:W4:Y:S02]  /*3a8a0*/  LDL.64 R20, [R1+0xaf8] ;  /* 0x000af80001147983 */ /* 0x000f240000100a00 */
[----:B------:R-:W3:Y:S01]  /*3a8b0*/  LDL.64 R18, [R1+0xab8] ;  /* 0x000ab80001127983 */ /* 0x000ee20000100a00 */
[----:B0-----:R0:W3:Y:S02]  /*3a8c0*/  LDG.E.U16 R0, [R4.64] ;  /* 0x0000000404007981 */ /* 0x0010e4000c1e1500 */
[----:B0-----:R-:W-:-:S02]  /*3a8d0*/  IMAD.WIDE R4, R2, 0x2, R14 ;  /* 0x0000000202047825 */ /* 0x001fc400078e020e */
[----:B------:R-:W3:Y:S02]  /*3a8e0*/  LDL.64 R14, [R1+0xb20] ;  /* 0x000b2000010e7983 */ /* 0x000ee40000100a00 */
[----:B------:R0:W-:Y:S02]  /*3a8f0*/  STL [R1+0x2c], R29 ;  /* 0x00002c1d01007387 */ /* 0x0001e40000100800 */
[----:B------:R2:W3:Y:S04]  /*3a900*/  LDG.E.U16 R27, [R4.64] ;  /* 0x00000004041b7981 */ /* 0x0004e8000c1e1500 */
[----:B0-----:R0:W3:Y:S01]  /*3a910*/  LDG.E.U16 R29, [R12.64] ;  /* 0x000000040c1d7981 */ /* 0x0010e2000c1e1500 */
[----:B--2---:R-:W-:-:S06]  /*3a920*/  IMAD.WIDE R4, R2, 0x2, R16 ;  /* 0x0000000202047825 */ /* 0x004fcc00078e0210 */
[----:B------:R1:W2:Y:S01]  /*3a930*/  LDG.E.U16 R5, [R4.64] ;  /* 0x0000000404057981 */ /* 0x0002a2000c1e1500 */
[----:B0-----:R-:W-:-:S03]  /*3a940*/  IMAD.WIDE R12, R2, 0x2, R22 ;  /* 0x00000002020c7825 */ /* 0x001fc600078e0216 */
[----:B---3--:R-:W-:Y:S01]  /*3a950*/  STL [R1+0x2ab8], R29 ;  /* 0x002ab81d01007387 */ /* 0x008fe20000100800 */
[----:B------:R0:W-:Y:S03]  /*3a960*/  STL [R1+0x28], R28 ;  /* 0x0000281c01007387 */ /* 0x0001e60000100800 */
[----:B0-----:R0:W3:Y:S02]  /*3a970*/  LDG.E.U16 R28, [R6.64] ;  /* 0x00000004061c7981 */ /* 0x0010e4000c1e1500 */
[C---:B0-----:R-:W-:Y:S02]  /*3a980*/  IMAD.WIDE R6, R2.reuse, 0x2, R8 ;  /* 0x0000000202067825 */ /* 0x041fe400078e0208 */
[----:B------:R0:W2:Y:S04]  /*3a990*/  LDG.E.U16 R8, [R12.64] ;  /* 0x000000040c087981 */ /* 0x0000a8000c1e1500 */
[----:B-1----:R4:W2:Y:S01]  /*3a9a0*/  LDG.E.U16 R4, [R6.64] ;  /* 0x0000000406047981 */ /* 0x0028a2000c1e1500 */
[----:B------:R-:W-:-:S04]  /*3a9b0*/  IMAD.WIDE R14, R2, 0x2, R14 ;  /* 0x00000002020e7825 */ /* 0x000fc800078e020e */
[----:B----4-:R-:W-:-:S04]  /*3a9c0*/  IMAD.WIDE R6, R2, 0x2, R20 ;  /* 0x0000000202067825 */ /* 0x010fc800078e0214 */
[----:B0-----:R-:W-:Y:S02]  /*3a9d0*/  IMAD.WIDE R12, R2, 0x2, R18 ;  /* 0x00000002020c7825 */ /* 0x001fe400078e0212 */
[----:B------:R0:W4:Y:S04]  /*3a9e0*/  LDG.E.U16 R7, [R6.64] ;  /* 0x0000000406077981 */ /* 0x000128000c1e1500 */
[----:B0-----:R0:W4:Y:S04]  /*3a9f0*/  LDG.E.U16 R6, [R12.64] ;  /* 0x000000040c067981 */ /* 0x001128000c1e1500 */
[----:B---3--:R-:W-:Y:S01]  /*3aa00*/  STL [R1+0x2aa0], R28 ;  /* 0x002aa01c01007387 */ /* 0x008fe20000100800 */
[----:B------:R1:W-:Y:S02]  /*3aa10*/  STL [R1+0x20], R10 ;  /* 0x0000200a01007387 */ /* 0x0003e40000100800 */
[----:B------:R-:W-:Y:S01]  /*3aa20*/  STL [R1+0x2a90], R27 ;  /* 0x002a901b01007387 */ /* 0x000fe20000100800 */
[----:B-1----:R-:W3:Y:S01]  /*3aa30*/  LDL.LU R10, [R1+0xa3c] ;  /* 0x000a3c00010a7983 */ /* 0x002ee20000300800 */
[----:B------:R-:W3:Y:S02]  /*3aa40*/  LDL R23, [R1+0x474] ;  /* 0x0004740001177983 */ /* 0x000ee40000100800 */
[----:B------:R1:W-:Y:S02]  /*3aa50*/  STL [R1+0x1c], R26 ;  /* 0x00001c1a01007387 */ /* 0x0003e40000100800 */
[----:B-1----:R-:W0:Y:S01]  /*3aa60*/  LDL.64 R26, [R1+0xb18] ;  /* 0x000b1800011a7983 */ /* 0x002e220000100a00 */
[----:B------:R-:W-:Y:S02]  /*3aa70*/  STL [R1+0x14], R25 ;  /* 0x0000141901007387 */ /* 0x000fe40000100800 */
[----:B------:R1:W-:Y:S02]  /*3aa80*/  STL [R1+0x18], R24 ;  /* 0x0000181801007387 */ /* 0x0003e40000100800 */
[----:B------:R-:W3:Y:S01]  /*3aa90*/  LDL.64 R16, [R1+0xae8] ;  /* 0x000ae80001107983 */ /* 0x000ee20000100a00 */
[----:B-1----:R-:W4:Y:S01]  /*3aaa0*/  LDL.64 R24, [R1+0xaf0] ;  /* 0x000af00001187983 */ /* 0x002f220000100a00 */
[----:B--2---:R-:W-:Y:S02]  /*3aab0*/  STL [R1+0x2b08], R8 ;  /* 0x002b080801007387 */ /* 0x004fe40000100800 */
[----:B------:R-:W-:Y:S02]  /*3aac0*/  STL [R1+0x2adc], R5 ;  /* 0x002adc0501007387 */ /* 0x000fe40000100800 */
[----:B------:R-:W-:Y:S01]  /*3aad0*/  STL [R1+0x2abc], R4 ;  /* 0x002abc0401007387 */ /* 0x000fe20000100800 */
[----:B------:R1:W-:Y:S04]  /*3aae0*/  STL [R1+0x8], R3 ;  /* 0x0000080301007387 */ /* 0x0003e80000100800 */
[----:B-1----:R4:W2:Y:S04]  /*3aaf0*/  LDG.E.U16 R3, [R14.64] ;  /* 0x000000040e037981 */ /* 0x0028a8000c1e1500 */
[----:B------:R-:W1:Y:S01]  /*3ab00*/  S2R R22, SR_TID.X ;  /* 0x0000000000167919 */ /* 0x000e620000002100 */
[----:B------:R-:W-:Y:S02]  /*3ab10*/  STL [R1+0x4], R0 ;  /* 0x0000040001007387 */ /* 0x000fe40000100800 */
[----:B------:R-:W2:Y:S01]  /*3ab20*/  LDL.64 R4, [R1+0xae0] ;  /* 0x000ae00001047983 */ /* 0x000ea20000100a00 */
[----:B-1----:R-:W-:-:S05]  /*3ab30*/  LOP3.LUT R18, R22, 0x1c, RZ, 0xc0, !PT ;  /* 0x0000001c16127812 */ /* 0x002fca00078ec0ff */
[----:B------:R-:W1:Y:S01]  /*3ab40*/  LDS R20, [R18.X4] ;  /* 0x0000000012147984 */ /* 0x000e620000004800 */
[----:B0-----:R-:W-:-:S04]  /*3ab50*/  IMAD.WIDE R12, R2, 0x2, R26 ;  /* 0x00000002020c7825 */ /* 0x001fc800078e021a */
[C---:B---3--:R-:W-:Y:S01]  /*3ab60*/  IMAD.WIDE R16, R2.reuse, 0x2, R16 ;  /* 0x0000000202107825 */ /* 0x048fe200078e0210 */
[----:B------:R0:W3:Y:S04]  /*3ab70*/  LDG.E.U16 R19, [R12.64] ;  /* 0x000000040c137981 */ /* 0x0000e8000c1e1500 */
[----:B------:R0:W3:Y:S01]  /*3ab80*/  LDG.E.U16 R22, [R16.64] ;  /* 0x0000000410167981 */ /* 0x0000e2000c1e1500 */
[----:B----4-:R-:W-:-:S05]  /*3ab90*/  IMAD.WIDE R14, R2, 0x2, R24 ;  /* 0x00000002020e7825 */ /* 0x010fca00078e0218 */
[----:B------:R4:W3:Y:S04]  /*3aba0*/  LDG.E.U16 R21, [R14.64] ;  /* 0x000000040e157981 */ /* 0x0008e8000c1e1500 */
[----:B--2---:R-:W-:Y:S01]  /*3abb0*/  STL [R1+0x2a9c], R3 ;  /* 0x002a9c0301007387 */ /* 0x004fe20000100800 */
[----:B------:R-:W-:Y:S02]  /*3abc0*/  STL [R1+0x2b0c], R7 ;  /* 0x002b0c0701007387 */ /* 0x000fe40000100800 */
[----:B------:R2:W-:Y:S02]  /*3abd0*/  STL [R1+0x2b10], R6 ;  /* 0x002b100601007387 */ /* 0x0005e40000100800 */
[----:B------:R-:W2:Y:S01]  /*3abe0*/  LDL.64 R26, [R1+0xad8] ;  /* 0x000ad800011a7983 */ /* 0x000ea20000100a00 */
[----:B------:R-:W2:Y:S01]  /*3abf0*/  LDL.64 R24, [R1+0xab0] ;  /* 0x000ab00001187983 */ /* 0x000ea20000100a00 */
[----:B0-----:R-:W-:-:S04]  /*3ac00*/  IMAD.WIDE R12, R2, 0x2, R4 ;  /* 0x00000002020c7825 */ /* 0x001fc800078e0204 */
[----:B----4-:R-:W-:Y:S02]  /*3ac10*/  FADD R14, -R23, R10 ;  /* 0x0000000a170e7221 */ /* 0x010fe40000000100 */
[----:B------:R0:W4:Y:S02]  /*3ac20*/  LDG.E.U16 R23, [R12.64] ;  /* 0x000000040c177981 */ /* 0x000124000c1e1500 */
[----:B------:R-:W-:Y:S02]  /*3ac30*/  FMUL R16, R14, 1.4426950216293334961 ;  /* 0x3fb8aa3b0e107820 */ /* 0x000fe40000400000 */
[----:B---3--:R-:W-:Y:S04]  /*3ac40*/  STL [R1+0x2a94], R19 ;  /* 0x002a941301007387 */ /* 0x008fe80000100800 */
[----:B------:R-:W-:Y:S01]  /*3ac50*/  STL [R1+0x2ae0], R21 ;  /* 0x002ae01501007387 */ /* 0x000fe20000100800 */
[----:B------:R-:W-:Y:S02]  /*3ac60*/  STL [R1+0x2ac0], R22 ;  /* 0x002ac01601007387 */ /* 0x000fe40000100800 */
[----:B------:R-:W3:Y:S02]  /*3ac70*/  LDL.64 R8, [R1+0xaa8] ;  /* 0x000aa80001087983 */ /* 0x000ee40000100a00 */
[----:B--2---:R-:W2:Y:S01]  /*3ac80*/  LDL.64 R6, [R1+0xaa0] ;  /* 0x000aa00001067983 */ /* 0x004ea20000100a00 */
[----:B------:R-:W2:Y:S01]  /*3ac90*/  LDL.64 R4, [R1+0xa98] ;  /* 0x000a980001047983 */ /* 0x000ea20000100a00 */
[----:B0-----:R-:W-:-:S04]  /*3aca0*/  IMAD.WIDE R12, R2, 0x2, R26 ;  /* 0x00000002020c7825 */ /* 0x001fc800078e021a */
[C---:B------:R-:W-:Y:S02]  /*3acb0*/  IMAD.WIDE R14, R2.reuse, 0x2, R24 ;  /* 0x00000002020e7825 */ /* 0x040fe400078e0218 */
[----:B------:R3:W2:Y:S04]  /*3acc0*/  LDG.E.U16 R24, [R12.64] ;  /* 0x000000040c187981 */ /* 0x0006a8000c1e1500 */
[----:B------:R2:W2:Y:S01]  /*3acd0*/  LDG.E.U16 R26, [R14.64] ;  /* 0x000000040e1a7981 */ /* 0x0004a2000c1e1500 */
[----:B------:R0:W0:Y:S03]  /*3ace0*/  MUFU.EX2 R3, R16 ;  /* 0x0000001000037308 */ /* 0x0000260000000800 */
[----:B----4-:R-:W-:Y:S01]  /*3acf0*/  STL [R1+0x2aa4], R23 ;  /* 0x002aa41701007387 */ /* 0x010fe20000100800 */
[----:B------:R-:W1:Y:S02]  /*3ad00*/  LDL.LU R0, [R1+0xa74] ;  /* 0x000a740001007983 */ /* 0x000e640000300800 */
[----:B------:R-:W4:Y:S02]  /*3ad10*/  LDL.LU R27, [R1+0xa38] ;  /* 0x000a3800011b7983 */ /* 0x000f240000300800 */
[----:B------:R-:W4:Y:S02]  /*3ad20*/  LDL.LU R10, [R1+0xa18] ;  /* 0x000a1800010a7983 */ /* 0x000f240000300800 */
[----:B---3--:R-:W-:-:S04]  /*3ad30*/  IMAD.WIDE R12, R2, 0x2, R8 ;  /* 0x00000002020c7825 */ /* 0x008fc800078e0208 */
[----:B--2---:R-:W-:-:S04]  /*3ad40*/  IMAD.WIDE R14, R2, 0x2, R6 ;  /* 0x00000002020e7825 */ /* 0x004fc800078e0206 */
[----:B0-----:R-:W-:Y:S01]  /*3ad50*/  IMAD.WIDE R16, R2, 0x2, R4 ;  /* 0x0000000202107825 */ /* 0x001fe200078e0204 */
[----:B------:R0:W2:Y:S04]  /*3ad60*/  LDG.E.U16 R12, [R12.64] ;  /* 0x000000040c0c7981 */ /* 0x0000a8000c1e1500 */
[----:B------:R-:W3:Y:S04]  /*3ad70*/  LDG.E.U16 R14, [R14.64] ;  /* 0x000000040e0e7981 */ /* 0x000ee8000c1e1500 */
[----:B0-----:R-:W4:Y:S04]  /*3ad80*/  LDG.E.U16 R13, [R16.64] ;  /* 0x00000004100d7981 */ /* 0x001f28000c1e1500 */
[----:B------:R-:W-:Y:S01]  /*3ad90*/  STL [R1+0x2a98], R24 ;  /* 0x002a981801007387 */ /* 0x000fe20000100800 */
[----:B------:R-:W-:Y:S02]  /*3ada0*/  STL [R1], R3 ;  /* 0x0000000301007387 */ /* 0x000fe40000100800 */
[----:B------:R-:W-:Y:S02]  /*3adb0*/  STL [R1+0x2ae4], R26 ;  /* 0x002ae41a01007387 */ /* 0x000fe40000100800 */
[----:B------:R-:W4:Y:S01]  /*3adc0*/  LDL.LU R25, [R1+0x9f8] ;  /* 0x0009f80001197983 */ /* 0x000f220000300800 */
[----:B------:R-:W-:Y:S02]  /*3add0*/  STL [R1+0x2aa8], R2 ;  /* 0x002aa80201007387 */ /* 0x000fe40000100800 */
[----:B------:R-:W0:Y:S02]  /*3ade0*/  LDS R2, [R18.X4+0x80] ;  /* 0x0000800012027984 */ /* 0x000e240000004800 */
[----:B------:R-:W0:Y:S02]  /*3adf0*/  S2R R28, SR_TID.X ;  /* 0x00000000001c7919 */ /* 0x000e240000002100 */
[----:B-1----:R-:W-:-:S02]  /*3ae00*/  FFMA R0, R3, R0, R20 ;  /* 0x0000000003007223 */ /* 0x002fc40000000014 */
[----:B------:R-:W1:Y:S01]  /*3ae10*/  LDS R3, [R18.X4+0x100] ;  /* 0x0001000012037984 */ /* 0x000e620000004800 */
[----:B0-----:R-:W-:Y:S01]  /*3ae20*/  LOP3.LUT R29, R28, 0x7f, RZ, 0xc0, !PT ;  /* 0x0000007f1c1d7812 */ /* 0x001fe200078ec0ff */
[----:B--2---:R-:W-:Y:S04]  /*3ae30*/  STL [R1+0x2ab4], R12 ;  /* 0x002ab40c01007387 */ /* 0x004fe80000100800 */
[----:B---3--:R-:W-:Y:S01]  /*3ae40*/  STL [R1+0x2aac], R14 ;  /* 0x002aac0e01007387 */ /* 0x008fe20000100800 */
[----:B------:R-:W-:Y:S03]  /*3ae50*/  STL [R1+0x2b14], R28 ;  /* 0x002b141c01007387 */ /* 0x000fe60000100800 */
[----:B----4-:R-:W-:Y:S01]  /*3ae60*/  STL [R1+0x2ab0], R13 ;  /* 0x002ab00d01007387 */ /* 0x010fe20000100800 */
[----:B------:R-:W2:Y:S02]  /*3ae70*/  LDL.LU R9, [R1+0x9d8] ;  /* 0x0009d80001097983 */ /* 0x000ea40000300800 */
[----:B------:R-:W-:Y:S02]  /*3ae80*/  STL [R1+0xa74], R0 ;  /* 0x000a740001007387 */ /* 0x000fe40000100800 */
[----:B------:R-:W-:Y:S01]  /*3ae90*/  STL [R1+0x2ae8], R29 ;  /* 0x002ae81d01007387 */ /* 0x000fe20000100800 */
[----:B------:R-:W-:Y:S02]  /*3aea0*/  STL [R1+0xa44], R2 ;  /* 0x000a440201007387 */ /* 0x000fe40000100800 */
[----:B------:R0:W3:Y:S04]  /*3aeb0*/  LDS R2, [R18.X4+0x180] ;  /* 0x0001800012027984 */ /* 0x0000e80000004800 */
[----:B------:R-:W-:Y:S06]  /*3aec0*/  BAR.SYNC.DEFER_BLOCKING 0x0 ;  /* 0x0000000000007b1d */ /* 0x000fec0000010000 */
[----:B0-----:R-:W4:Y:S01]  /*3aed0*/  LDL.LU R18, [R1+0x9b8] ;  /* 0x0009b80001127983 */ /* 0x001f220000300800 */
[----:B-1----:R-:W-:Y:S01]  /*3aee0*/  STL [R1+0xa40], R3 ;  /* 0x000a400301007387 */ /* 0x002fe20000100800 */
[----:B------:R-:W-:-:S02]  /*3aef0*/  SHF.L.U32 R0, R29, 0x1, RZ ;  /* 0x000000011d007819 */ /* 0x000fc400000006ff */
[----:B---3--:R0:W-:Y:S01]  /*3af00*/  STL [R1+0xa3c], R2 ;  /* 0x000a3c0201007387 */ /* 0x0081e20000100800 */
[----:B------:R-:W3:Y:S02]  /*3af10*/  LDL.LU R29, [R1+0x994] ;  /* 0x00099400011d7983 */ /* 0x000ee40000300800 */
[----:B------:R-:W3:Y:S02]  /*3af20*/  LDL.LU R20, [R1+0x974] ;  /* 0x0009740001147983 */ /* 0x000ee40000300800 */
[----:B------:R-:W3:Y:S01]  /*3af30*/  LDL.LU R13, [R1+0x950] ;  /* 0x00095000010d7983 */ /* 0x000ee20000300800 */
[----:B------:R-:W3:Y:S01]  /*3af40*/  LDL.LU R28, [R1+0x930] ;  /* 0x00093000011c7983 */ /* 0x000ee20000300800 */
[----:B------:R-:W3:Y:S02]  /*3af50*/  LDL.LU R8, [R1+0x910] ;  /* 0x0009100001087983 */ /* 0x000ee40000300800 */
[----:B------:R-:W3:Y:S02]  /*3af60*/  LDL.LU R16, [R1+0x8f0] ;  /* 0x0008f00001107983 */ /* 0x000ee40000300800 */
[----:B------:R-:W3:Y:S01]  /*3af70*/  LDL.LU R17, [R1+0x8d0] ;  /* 0x0008d00001117983 */ /* 0x000ee20000300800 */
[----:B------:R-:W3:Y:S01]  /*3af80*/  LDL.LU R14, [R1+0x8b0] ;  /* 0x0008b000010e7983 */ /* 0x000ee20000300800 */
[----:B------:R-:W3:Y:S02]  /*3af90*/  LDL.LU R15, [R1+0x890] ;  /* 0x00089000010f7983 */ /* 0x000ee40000300800 */
[----:B------:R-:W3:Y:S02]  /*3afa0*/  LDL.LU R12, [R1+0x870] ;  /* 0x00087000010c7983 */ /* 0x000ee40000300800 */
[----:B0-----:R-:W3:Y:S01]  /*3afb0*/  LDL.LU R2, [R1+0x850] ;  /* 0x0008500001027983 */ /* 0x001ee20000300800 */
[----:B------:R-:W3:Y:S01]  /*3afc0*/  LDL.LU R26, [R1+0x830] ;  /* 0x00083000011a7983 */ /* 0x000ee20000300800 */
[----:B------:R-:W3:Y:S02]  /*3afd0*/  LDL.LU R24, [R1+0x810] ;  /* 0x0008100001187983 */ /* 0x000ee40000300800 */
[----:B------:R-:W3:Y:S02]  /*3afe0*/  LDL.LU R23, [R1+0x7f0] ;  /* 0x0007f00001177983 */ /* 0x000ee40000300800 */
[----:B------:R-:W3:Y:S01]  /*3aff0*/  LDL.LU R22, [R1+0x7d0] ;  /* 0x0007d00001167983 */ /* 0x000ee20000300800 */
[----:B------:R-:W3:Y:S04]  /*3b000*/  LDL.LU R21, [R1+0x7b0] ;  /* 0x0007b00001157983 */ /* 0x000ee80000300800 */
[----:B------:R-:W-:Y:S01]  /*3b010*/  STS.U16 [R0], R27 ;  /* 0x0000001b00007388 */ /* 0x000fe20000000400 */
[----:B------:R-:W3:Y:S02]  /*3b020*/  LDL.LU R19, [R1+0x790] ;  /* 0x0007900001137983 */ /* 0x000ee40000300800 */
[----:B------:R0:W-:Y:S02]  /*3b030*/  STS.U16 [R0+0x800], R10 ;  /* 0x0008000a00007388 */ /* 0x0001e40000000400 */
[----:B------:R-:W3:Y:S01]  /*3b040*/  LDL.LU R6, [R1+0x56c] ;  /* 0x00056c0001067983 */ /* 0x000ee20000300800 */
[----:B------:R1:W-:Y:S04]  /*3b050*/  STS.U16 [R0+0x1000], R25 ;  /* 0x0010001900007388 */ /* 0x0003e80000000400 */
[----:B0-----:R-:W3:Y:S01]  /*3b060*/  LDL.LU R10, [R1+0x54c] ;  /* 0x00054c00010a7983 */ /* 0x001ee20000300800 */
[----:B-1----:R-:W3:Y:S02]  /*3b070*/  LDL.LU R25, [R1+0x52c] ;  /* 0x00052c0001197983 */ /* 0x002ee40000300800 */
[----:B------:R-:W3:Y:S01]  /*3b080*/  LDL.LU R7, [R1+0x50c] ;  /* 0x00050c0001077983 */ /* 0x000ee20000300800 */
[----:B------:R-:W3:Y:S04]  /*3b090*/  LDL.LU R3, [R1+0x4ec] ;  /* 0x0004ec0001037983 */ /* 0x000ee80000300800 */
[----:B------:R-:W3:Y:S01]  /*3b0a0*/  LDL.LU R4, [R1+0x4c0] ;  /* 0x0004c00001047983 */ /* 0x000ee20000300800 */
[----:B------:R-:W3:Y:S02]  /*3b0b0*/  LDL.LU R5, [R1+0x434] ;  /* 0x0004340001057983 */ /* 0x000ee40000300800 */
[----:B------:R-:W3:Y:S01]  /*3b0c0*/  LDL.LU R27, [R1+0x414] ;  /* 0x00041400011b7983 */ /* 0x000ee20000300800 */
[----:B--2---:R0:W-:Y:S04]  /*3b0d0*/  STS.U16 [R0+0x1800], R9 ;  /* 0x0018000900007388 */ /* 0x0041e80000000400 */
[----:B0-----:R-:W2:Y:S04]  /*3b0e0*/  LDL.LU R9, [R1+0x3f4] ;  /* 0x0003f40001097983 */ /* 0x001ea80000300800 */
[----:B----4-:R0:W-:Y:S04]  /*3b0f0*/  STS.U16 [R0+0x2000], R18 ;  /* 0x0020001200007388 */ /* 0x0101e80000000400 */
[----:B0-----:R-:W4:Y:S04]  /*3b100*/  LDL.LU R18, [R1+0x3d4] ;  /* 0x0003d40001127983 */ /* 0x001f280000300800 */
[----:B---3--:R-:W-:Y:S01]  /*3b110*/  STS.U16 [R0+0x2800], R29 ;  /* 0x0028001d00007388 */ /* 0x008fe20000000400 */
[----:B------:R-:W-:Y:S02]  /*3b120*/  STS.U16 [R0+0x3000], R20 ;  /* 0x0030001400007388 */ /* 0x000fe40000000400 */
[----:B------:R-:W-:Y:S02]  /*3b130*/  STS.U16 [R0+0x3800], R13 ;  /* 0x0038000d00007388 */ /* 0x000fe40000000400 */
[----:B------:R-:W-:Y:S01]  /*3b140*/  STS.U16 [R0+0x4000], R28 ;  /* 0x0040001c00007388 */ /* 0x000fe20000000400 */
[----:B------:R0:W-:Y:S01]  /*3b150*/  STS.U16 [R0+0x4800], R8 ;  /* 0x0048000800007388 */ /* 0x0001e20000000400 */
[----:B------:R-:W-:Y:S02]  /*3b160*/  STS.U16 [R0+0x5000], R16 ;  /* 0x0050001000007388 */ /* 0x000fe40000000400 */
[----:B------:R-:W-:Y:S02]  /*3b170*/  STS.U16 [R0+0x5800], R17 ;  /* 0x0058001100007388 */ /* 0x000fe40000000400 */
[----:B------:R-:W-:Y:S01]  /*3b180*/  STS.U16 [R0+0x6000], R14 ;  /* 0x0060000e00007388 */ /* 0x000fe20000000400 */
[----:B------:R-:W-:Y:S01]  /*3b190*/  STS.U16 [R0+0x6800], R15 ;  /* 0x0068000f00007388 */ /* 0x000fe20000000400 */
[----:B------:R-:W-:Y:S02]  /*3b1a0*/  STS.U16 [R0+0x7000], R12 ;  /* 0x0070000c00007388 */ /* 0x000fe40000000400 */
[----:B------:R-:W-:Y:S02]  /*3b1b0*/  STS.U16 [R0+0x7800], R2 ;  /* 0x0078000200007388 */ /* 0x000fe40000000400 */
[----:B------:R-:W-:Y:S01]  /*3b1c0*/  STS.U16 [R0+0x8000], R26 ;  /* 0x0080001a00007388 */ /* 0x000fe20000000400 */
[----:B------:R-:W-:Y:S01]  /*3b1d0*/  STS.U16 [R0+0x8800], R24 ;  /* 0x0088001800007388 */ /* 0x000fe20000000400 */
[----:B------:R-:W-:Y:S02]  /*3b1e0*/  STS.U16 [R0+0x9000], R23 ;  /* 0x0090001700007388 */ /* 0x000fe40000000400 */
[----:B------:R-:W-:Y:S02]  /*3b1f0*/  STS.U16 [R0+0x9800], R22 ;  /* 0x0098001600007388 */ /* 0x000fe40000000400 */
[----:B------:R-:W-:Y:S01]  /*3b200*/  STS.U16 [R0+0xa000], R21 ;  /* 0x00a0001500007388 */ /* 0x000fe20000000400 */
[----:B0-----:R-:W3:Y:S04]  /*3b210*/  LDL.LU R8, [R1+0x3b4] ;  /* 0x0003b40001087983 */ /* 0x001ee80000300800 */
[----:B------:R-:W-:Y:S01]  /*3b220*/  STS.U16 [R0+0xa800], R19 ;  /* 0x00a8001300007388 */ /* 0x000fe20000000400 */
[----:B------:R-:W-:Y:S03]  /*3b230*/  STS.U16 [R0+0xb000], R6 ;  /* 0x00b0000600007388 */ /* 0x000fe60000000400 */
[----:B------:R0:W-:Y:S01]  /*3b240*/  STS.U16 [R0+0xb800], R10 ;  /* 0x00b8000a00007388 */ /* 0x0001e20000000400 */
[----:B------:R1:W-:Y:S03]  /*3b250*/  STS.U16 [R0+0xc000], R25 ;  /* 0x00c0001900007388 */ /* 0x0003e60000000400 */
[----:B0-----:R-:W3:Y:S01]  /*3b260*/  LDL.LU R10, [R1+0x394] ;  /* 0x00039400010a7983 */ /* 0x001ee20000300800 */
[----:B-1----:R-:W3:Y:S02]  /*3b270*/  LDL.LU R25, [R1+0x374] ;  /* 0x0003740001197983 */ /* 0x002ee40000300800 */
[----:B------:R-:W-:Y:S02]  /*3b280*/  STS.U16 [R0+0xc800], R7 ;  /* 0x00c8000700007388 */ /* 0x000fe40000000400 */
[----:B------:R-:W-:Y:S01]  /*3b290*/  STS.U16 [R0+0xd000], R3 ;  /* 0x00d0000300007388 */ /* 0x000fe20000000400 */
[----:B------:R-:W-:Y:S01]  /*3b2a0*/  STS.U16 [R0+0xd800], R4 ;  /* 0x00d8000400007388 */ /* 0x000fe20000000400 */
[----:B------:R-:W-:Y:S02]  /*3b2b0*/  STS.U16 [R0+0xe000], R5 ;  /* 0x00e0000500007388 */ /* 0x000fe40000000400 */
[----:B------:R-:W-:Y:S01]  /*3b2c0*/  STS.U16 [R0+0xe800], R27 ;  /* 0x00e8001b00007388 */ /* 0x000fe20000000400 */
[----:B--2---:R0:W-:Y:S04]  /*3b2d0*/  STS.U16 [R0+0xf000], R9 ;  /* 0x00f0000900007388 */ /* 0x0041e80000000400 */
[----:B0-----:R-:W2:Y:S04]  /*3b2e0*/  LDL.LU R9, [R1+0x354] ;  /* 0x0003540001097983 */ /* 0x001ea80000300800 */
[----:B----4-:R0:W-:Y:S04]  /*3b2f0*/  STS.U16 [R0+0xf800], R18 ;  /* 0x00f8001200007388 */ /* 0x0101e80000000400 */
[----:B0-----:R-:W4:Y:S01]  /*3b300*/  LDL.LU R18, [R1+0x334] ;  /* 0x0003340001127983 */ /* 0x001f220000300800 */
[----:B------:R-:W4:Y:S02]  /*3b310*/  LDL.LU R29, [R1+0x314] ;  /* 0x00031400011d7983 */ /* 0x000f240000300800 */
[----:B------:R-:W4:Y:S02]  /*3b320*/  LDL.LU R20, [R1+0x2e4] ;  /* 0x0002e40001147983 */ /* 0x000f240000300800 */
[----:B------:R-:W4:Y:S01]  /*3b330*/  LDL.LU R13, [R1+0x2c4] ;  /* 0x0002c400010d7983 */ /* 0x000f220000300800 */
[----:B------:R-:W4:Y:S01]  /*3b340*/  LDL.LU R27, [R1+0x2a4] ;  /* 0x0002a400011b7983 */ /* 0x000f220000300800 */
        /* <DEDUP_REMOVED lines=12> */
[----:B------:R-:W4:Y:S03]  /*3b410*/  LDL.LU R19, [R1+0x104] ;  /* 0x0001040001137983 */ /* 0x000f260000300800 */
[----:B---3--:R0:W-:Y:S04]  /*3b420*/  STS.U16 [R0+0x10000], R8 ;  /* 0x0100000800007388 */ /* 0x0081e80000000400 */
[----:B0-----:R-:W3:Y:S04]  /*3b430*/  LDL.LU R8, [R1+0xe4] ;  /* 0x0000e40001087983 */ /* 0x001ee80000300800 */
[----:B------:R0:W-:Y:S01]  /*3b440*/  STS.U16 [R0+0x10800], R10 ;  /* 0x0108000a00007388 */ /* 0x0001e20000000400 */
[----:B------:R1:W-:Y:S03]  /*3b450*/  STS.U16 [R0+0x11000], R25 ;  /* 0x0110001900007388 */ /* 0x0003e60000000400 */
[----:B0-----:R-:W3:Y:S01]  /*3b460*/  LDL.LU R10, [R1+0xc4] ;  /* 0x0000c400010a7983 */ /* 0x001ee20000300800 */
[----:B------:R-:W3:Y:S02]  /*3b470*/  LDL.LU R6, [R1+0xc0] ;  /* 0x0000c00001067983 */ /* 0x000ee40000300800 */
[----:B------:R-:W3:Y:S02]  /*3b480*/  LDL.LU R7, [R1+0xbc] ;  /* 0x0000bc0001077983 */ /* 0x000ee40000300800 */
[----:B------:R-:W3:Y:S01]  /*3b490*/  LDL.LU R3, [R1+0xb8] ;  /* 0x0000b80001037983 */ /* 0x000ee20000300800 */
[----:B------:R-:W3:Y:S01]  /*3b4a0*/  LDL.LU R4, [R1+0xb4] ;  /* 0x0000b40001047983 */ /* 0x000ee20000300800 */
[----:B------:R-:W3:Y:S02]  /*3b4b0*/  LDL.LU R5, [R1+0xb0] ;  /* 0x0000b00001057983 */ /* 0x000ee40000300800 */
[----:B-1----:R-:W3:Y:S01]  /*3b4c0*/  LDL.LU R25, [R1+0xac] ;  /* 0x0000ac0001197983 */ /* 0x002ee20000300800 */
[----:B--2---:R0:W-:Y:S04]  /*3b4d0*/  STS.U16 [R0+0x11800], R9 ;  /* 0x0118000900007388 */ /* 0x0041e80000000400 */
[----:B0-----:R-:W2:Y:S04]  /*3b4e0*/  LDL.LU R9, [R1+0x68] ;  /* 0x0000680001097983 */ /* 0x001ea80000300800 */
[----:B----4-:R0:W-:Y:S04]  /*3b4f0*/  STS.U16 [R0+0x12000], R18 ;  /* 0x0120001200007388 */ /* 0x0101e80000000400 */
[----:B0-----:R-:W4:Y:S01]  /*3b500*/  LDL.LU R18, [R1+0x2b50] ;  /* 0x002b500001127983 */ /* 0x001f220000300800 */
[----:B------:R-:W-:Y:S02]  /*3b510*/  STS.U16 [R0+0x12800], R29 ;  /* 0x0128001d00007388 */ /* 0x000fe40000000400 */
[----:B------:R-:W-:Y:S02]  /*3b520*/  STS.U16 [R0+0x13000], R20 ;  /* 0x0130001400007388 */ /* 0x000fe40000000400 */
[----:B------:R-:W-:Y:S01]  /*3b530*/  STS.U16 [R0+0x13800], R13 ;  /* 0x0138000d00007388 */ /* 0x000fe20000000400 */
[----:B------:R0:W-:Y:S04]  /*3b540*/  STS.U16 [R0+0x14000], R27 ;  /* 0x0140001b00007388 */ /* 0x0001e80000000400 */
[----:B0-----:R-:W4:Y:S01]  /*3b550*/  LDL.LU R27, [R1+0xa34] ;  /* 0x000a3400011b7983 */ /* 0x001f220000300800 */
        /* <DEDUP_REMOVED lines=12> */
[----:B------:R-:W-:Y:S03]  /*3b620*/  STS.U16 [R0+0x1a800], R19 ;  /* 0x01a8001300007388 */ /* 0x000fe60000000400 */
[----:B---3--:R0:W-:Y:S04]  /*3b630*/  STS.U16 [R0+0x1b000], R8 ;  /* 0x01b0000800007388 */ /* 0x0081e80000000400 */
[----:B0-----:R-:W0:Y:S04]  /*3b640*/  S2R R8, SR_TID.X ;  /* 0x0000000000087919 */ /* 0x001e280000002100 */
[----:B------:R1:W-:Y:S01]  /*3b650*/  STS.U16 [R0+0x1b800], R10 ;  /* 0x01b8000a00007388 */ /* 0x0003e20000000400 */
[----:B------:R-:W-:Y:S02]  /*3b660*/  STS.U16 [R0+0x1c000], R6 ;  /* 0x01c0000600007388 */ /* 0x000fe40000000400 */
[----:B------:R-:W-:Y:S02]  /*3b670*/  STS.U16 [R0+0x1c800], R7 ;  /* 0x01c8000700007388 */ /* 0x000fe40000000400 */
[----:B------:R-:W-:Y:S01]  /*3b680*/  STS.U16 [R0+0x1d000], R3 ;  /* 0x01d0000300007388 */ /* 0x000fe20000000400 */
[----:B------:R-:W-:Y:S01]  /*3b690*/  STS.U16 [R0+0x1d800], R4 ;  /* 0x01d8000400007388 */ /* 0x000fe20000000400 */
[----:B------:R-:W-:Y:S02]  /*3b6a0*/  STS.U16 [R0+0x1e000], R5 ;  /* 0x01e0000500007388 */ /* 0x000fe40000000400 */
[----:B------:R3:W-:Y:S01]  /*3b6b0*/  STS.U16 [R0+0x1e800], R25 ;  /* 0x01e8001900007388 */ /* 0x0007e20000000400 */
[----:B-1----:R-:W4:Y:S04]  /*3b6c0*/  LDL.LU R10, [R1+0xa14] ;  /* 0x000a1400010a7983 */ /* 0x002f280000300800 */
[----:B---3--:R-:W3:Y:S01]  /*3b6d0*/  LDL.LU R25, [R1+0x9f4] ;  /* 0x0009f40001197983 */ /* 0x008ee20000300800 */
[----:B------:R-:W3:Y:S01]  /*3b6e0*/  LDL.LU R4, [R1+0x9b0] ;  /* 0x0009b00001047983 */ /* 0x000ee20000300800 */
[----:B0-----:R-:W-:-:S04]  /*3b6f0*/  LOP3.LUT R8, R8, 0x7f, RZ, 0xc0, !PT ;  /* 0x0000007f08087812 */ /* 0x001fc800078ec0ff */
[----:B------:R-:W-:-:S04]  /*3b700*/  SHF.L.U32 R8, R8, 0x1, RZ ;  /* 0x0000000108087819 */ /* 0x000fc800000006ff */
[----:B------:R-:W-:Y:S01]  /*3b710*/  LOP3.LUT R5, R8, 0x10, RZ, 0x3c, !PT ;  /* 0x0000001008057812 */ /* 0x000fe200078e3cff */
[----:B--2---:R0:W-:Y:S04]  /*3b720*/  STS.U16 [R0+0x1f000], R9 ;  /* 0x01f0000900007388 */ /* 0x0041e80000000400 */
[----:B0-----:R-:W2:Y:S04]  /*3b730*/  LDL.LU R9, [R1+0x990] ;  /* 0x0009900001097983 */ /* 0x001ea80000300800 */
[----:B----4-:R-:W-:Y:S01]  /*3b740*/  STS.U16 [R0+0x1f800], R18 ;  /* 0x01f8001200007388 */ /* 0x010fe20000000400 */
[----:B------:R0:W-:Y:S03]  /*3b750*/  STL [R1+0x2aec], R0 ;  /* 0x002aec0001007387 */ /* 0x0001e60000100800 */
[----:B0-----:R-:W4:Y:S01]  /*3b760*/  LDL.LU R0, [R1+0x9d4] ;  /* 0x0009d40001007983 */ /* 0x001f220000300800 */
[----:B------:R-:W2:Y:S02]  /*3b770*/  LDL.LU R18, [R1+0x970] ;  /* 0x0009700001127983 */ /* 0x000ea40000300800 */
[----:B------:R-:W2:Y:S02]  /*3b780*/  LDL.LU R29, [R1+0x94c] ;  /* 0x00094c00011d7983 */ /* 0x000ea40000300800 */
[----:B------:R-:W2:Y:S01]  /*3b790*/  LDL.LU R20, [R1+0x92c] ;  /* 0x00092c0001147983 */ /* 0x000ea20000300800 */
[----:B------:R-:W2:Y:S01]  /*3b7a0*/  LDL.LU R13, [R1+0x90c] ;  /* 0x00090c00010d7983 */ /* 0x000ea20000300800 */
        /* <DEDUP_REMOVED lines=8> */
[----:B------:R-:W2:Y:S03]  /*3b830*/  LDL.LU R24, [R1+0x7ec] ;  /* 0x0007ec0001187983 */ /* 0x000ea60000300800 */
[----:B------:R0:W-:Y:S01]  /*3b840*/  STS.U16 [R5+0x100], R27 ;  /* 0x0001001b05007388 */ /* 0x0001e20000000400 */
[----:B------:R-:W2:Y:S03]  /*3b850*/  LDL.LU R23, [R1+0x7cc] ;  /* 0x0007cc0001177983 */ /* 0x000ea60000300800 */
[----:B0-----:R-:W2:Y:S01]  /*3b860*/  LDL.LU R27, [R1+0x7ac] ;  /* 0x0007ac00011b7983 */ /* 0x001ea20000300800 */
[----:B------:R-:W2:Y:S02]  /*3b870*/  LDL.LU R22, [R1+0x78c] ;  /* 0x00078c0001167983 */ /* 0x000ea40000300800 */
[----:B------:R-:W2:Y:S02]  /*3b880*/  LDL.LU R21, [R1+0x568] ;  /* 0x0005680001157983 */ /* 0x000ea40000300800 */
[----:B------:R-:W2:Y:S01]  /*3b890*/  LDL.LU R19, [R1+0x548] ;  /* 0x0005480001137983 */ /* 0x000ea20000300800 */
[----:B------:R-:W2:Y:S01]  /*3b8a0*/  LDL.LU R6, [R1+0x528] ;  /* 0x0005280001067983 */ /* 0x000ea20000300800 */
[----:B------:R-:W2:Y:S02]  /*3b8b0*/  LDL.LU R7, [R1+0x508] ;  /* 0x0005080001077983 */ /* 0x000ea40000300800 */
[----:B------:R-:W2:Y:S02]  /*3b8c0*/  LDL.LU R8, [R1+0x4e8] ;  /* 0x0004e80001087983 */ /* 0x000ea40000300800 */
[----:B------:R-:W2:Y:S01]  /*3b8d0*/  LDL.LU R3, [R1+0x4b4] ;  /* 0x0004b40001037983 */ /* 0x000ea20000300800 */
[----:B------:R0:W-:Y:S04]  /*3b8e0*/  STS.U16 [R5+0x900], R10 ;  /* 0x0009000a05007388 */ /* 0x0001e80000000400 */
[----:B---3--:R1:W-:Y:S04]  /*3b8f0*/  STS.U16 [R5+0x1100], R25 ;  /* 0x0011001905007388 */ /* 0x0083e80000000400 */
[----:B0-----:R-:W3:Y:S04]  /*3b900*/  LDL.LU R10, [R1+0x430] ;  /* 0x00043000010a7983 */ /* 0x001ee80000300800 */
[----:B-1----:R-:W3:Y:S04]  /*3b910*/  LDL.LU R25, [R1+0x410] ;  /* 0x0004100001197983 */ /* 0x002ee80000300800 */
[----:B----4-:R-:W-:Y:S01]  /*3b920*/  STS.U16 [R5+0x1900], R0 ;  /* 0x0019000005007388 */ /* 0x010fe20000000400 */
[----:B------:R0:W-:Y:S02]  /*3b930*/  STS.U16 [R5+0x2100], R4 ;  /* 0x0021000405007388 */ /* 0x0001e40000000400 */
[----:B--2---:R1:W-:Y:S01]  /*3b940*/  STS.U16 [R5+0x2900], R9 ;  /* 0x0029000905007388 */ /* 0x0043e20000000400 */
[----:B0-----:R-:W2:Y:S04]  /*3b950*/  LDL.LU R4, [R1+0x3f0] ;  /* 0x0003f00001047983 */ /* 0x001ea80000300800 */
[----:B-1----:R-:W4:Y:S01]  /*3b960*/  LDL.LU R9, [R1+0x3d0] ;  /* 0x0003d00001097983 */ /* 0x002f220000300800 */
        /* <DEDUP_REMOVED lines=20> */
[----:B------:R1:W-:Y:S01]  /*3bab0*/  STS.U16 [R5+0xd100], R8 ;  /* 0x00d1000805007388 */ /* 0x0003e20000000400 */
[----:B0-----:R-:W4:Y:S04]  /*3bac0*/  LDL.LU R27, [R1+0x3b0] ;  /* 0x0003b000011b7983 */ /* 0x001f280000300800 */
[----:B-1----:R-:W4:Y:S01]  /*3bad0*/  LDL.LU R8, [R1+0x390] ;  /* 0x0003900001087983 */ /* 0x002f220000300800 */
[----:B------:R-:W-:Y:S02]  /*3bae0*/  STS.U16 [R5+0xd900], R3 ;  /* 0x00d9000305007388 */ /* 0x000fe40000000400 */
[----:B------:R-:W4:Y:S01]  /*3baf0*/  LDL.LU R0, [R1+0x370] ;  /* 0x0003700001007983 */ /* 0x000f220000300800 */
[----:B---3--:R0:W-:Y:S04]  /*3bb00*/  STS.U16 [R5+0xe100], R10 ;  /* 0x00e1000a05007388 */ /* 0x0081e80000000400 */
[----:B------:R1:W-:Y:S04]  /*3bb10*/  STS.U16 [R5+0xe900], R25 ;  /* 0x00e9001905007388 */ /* 0x0003e80000000400 */
[----:B0-----:R-:W3:Y:S04]  /*3bb20*/  LDL.LU R10, [R1+0x350] ;  /* 0x00035000010a7983 */ /* 0x001ee80000300800 */
[----:B-1----:R-:W3:Y:S01]  /*3bb30*/  LDL.LU R25, [R1+0x330] ;  /* 0x0003300001197983 */ /* 0x002ee20000300800 */
        /* <DEDUP_REMOVED lines=13> */
[----:B------:R-:W3:Y:S01]  /*3bc10*/  LDL.LU R23, [R1+0x160] ;  /* 0x0001600001177983 */ /* 0x000ee20000300800 */
[----:B--2---:R-:W-:Y:S04]  /*3bc20*/  STS.U16 [R5+0xf100], R4 ;  /* 0x00f1000405007388 */ /* 0x004fe80000000400 */
[----:B----4-:R0:W-:Y:S04]  /*3bc30*/  STS.U16 [R5+0xf900], R9 ;  /* 0x00f9000905007388 */ /* 0x0101e80000000400 */
[----:B0-----:R-:W2:Y:S01]  /*3bc40*/  LDL.LU R9, [R1+0x140] ;  /* 0x0001400001097983 */ /* 0x001ea20000300800 */
[----:B------:R-:W4:Y:S02]  /*3bc50*/  LDL.LU R22, [R1+0x120] ;  /* 0x0001200001167983 */ /* 0x000f240000300800 */
[----:B------:R-:W4:Y:S02]  /*3bc60*/  LDL.LU R21, [R1+0x100] ;  /* 0x0001000001157983 */ /* 0x000f240000300800 */
[----:B------:R-:W4:Y:S01]  /*3bc70*/  LDL.LU R19, [R1+0xe0] ;  /* 0x0000e00001137983 */ /* 0x000f220000300800 */
[----:B------:R-:W4:Y:S01]  /*3bc80*/  LDL.LU R6, [R1+0xa8] ;  /* 0x0000a80001067983 */ /* 0x000f220000300800 */
[----:B------:R-:W4:Y:S03]  /*3bc90*/  LDL.LU R7, [R1+0x8c] ;  /* 0x00008c0001077983 */ /* 0x000f260000300800 */
[----:B------:R0:W-:Y:S04]  /*3bca0*/  STS.U16 [R5+0x10100], R27 ;  /* 0x0101001b05007388 */ /* 0x0001e80000000400 */
[----:B------:R1:W-:Y:S04]  /*3bcb0*/  STS.U16 [R5+0x10900], R8 ;  /* 0x0109000805007388 */ /* 0x0003e80000000400 */
[----:B0-----:R-:W4:Y:S01]  /*3bcc0*/  LDL.LU R27, [R1+0x7c] ;  /* 0x00007c00011b7983 */ /* 0x001f220000300800 */
[----:B------:R-:W4:Y:S02]  /*3bcd0*/  LDL.LU R3, [R1+0x78] ;  /* 0x0000780001037983 */ /* 0x000f240000300800 */
[----:B------:R-:W4:Y:S01]  /*3bce0*/  LDL.LU R4, [R1+0x74] ;  /* 0x0000740001047983 */ /* 0x000f220000300800 */
[----:B-1----:R-:W4:Y:S01]  /*3bcf0*/  LDL.LU R8, [R1+0x70] ;  /* 0x0000700001087983 */ /* 0x002f220000300800 */
[----:B------:R-:W-:Y:S03]  /*3bd00*/  STS.U16 [R5+0x11100], R0 ;  /* 0x0111000005007388 */ /* 0x000fe60000000400 */
[----:B---3--:R0:W-:Y:S04]  /*3bd10*/  STS.U16 [R5+0x11900], R10 ;  /* 0x0119000a05007388 */ /* 0x0081e80000000400 */
        /* <DEDUP_REMOVED lines=14> */
[----:B------:R-:W-:Y:S01]  /*3be00*/  STS.U16 [R5+0x19100], R23 ;  /* 0x0191001705007388 */ /* 0x000fe20000000400 */
[----:B0-----:R-:W3:Y:S01]  /*3be10*/  LDL.LU R10, [R1+0x6c] ;  /* 0x00006c00010a7983 */ /* 0x001ee20000300800 */
[----:B-1----:R-:W3:Y:S03]  /*3be20*/  LDL.LU R25, [R1+0x64] ;  /* 0x0000640001197983 */ /* 0x002ee60000300800 */
[----:B--2---:R0:W-:Y:S04]  /*3be30*/  STS.U16 [R5+0x19900], R9 ;  /* 0x0199000905007388 */ /* 0x0041e80000000400 */
[----:B0-----:R-:W0:Y:S01]  /*3be40*/  S2R R9, SR_TID.X ;  /* 0x0000000000097919 */ /* 0x001e220000002100 */
[----:B----4-:R-:W-:Y:S03]  /*3be50*/  STS.U16 [R5+0x1a100], R22 ;  /* 0x01a1001605007388 */ /* 0x010fe60000000400 */
[----:B------:R-:W-:Y:S01]  /*3be60*/  STS.U16 [R5+0x1a900], R21 ;  /* 0x01a9001505007388 */ /* 0x000fe20000000400 */
[----:B------:R-:W-:Y:S03]  /*3be70*/  STS.U16 [R5+0x1b100], R19 ;  /* 0x01b1001305007388 */ /* 0x000fe60000000400 */
[----:B------:R-:W-:Y:S01]  /*3be80*/  STS.U16 [R5+0x1b900], R6 ;  /* 0x01b9000605007388 */ /* 0x000fe20000000400 */
[----:B------:R-:W-:Y:S03]  /*3be90*/  STS.U16 [R5+0x1c100], R7 ;  /* 0x01c1000705007388 */ /* 0x000fe60000000400 */
[----:B------:R1:W-:Y:S01]  /*3bea0*/  STS.U16 [R5+0x1c900], R27 ;  /* 0x01c9001b05007388 */ /* 0x0003e20000000400 */
[----:B------:R-:W-:Y:S01]  /*3beb0*/  STS.U16 [R5+0x1d100], R3 ;  /* 0x01d1000305007388 */ /* 0x000fe20000000400 */
[----:B0-----:R-:W-:-:S02]  /*3bec0*/  LOP3.LUT R9, R9, 0x7f, RZ, 0xc0, !PT ;  /* 0x0000007f09097812 */ /* 0x001fc400078ec0ff */
[----:B------:R-:W-:Y:S03]  /*3bed0*/  STS.U16 [R5+0x1d900], R4 ;  /* 0x01d9000405007388 */ /* 0x000fe60000000400 */
[----:B-1----:R-:W-:Y:S01]  /*3bee0*/  IMAD.SHL.U32 R27, R9, 0x2, RZ ;  /* 0x00000002091b7824 */ /* 0x002fe200078e00ff */
[----:B------:R0:W-:Y:S04]  /*3bef0*/  STS.U16 [R5+0x1e100], R8 ;  /* 0x01e1000805007388 */ /* 0x0001e80000000400 */
[----:B0-----:R-:W-:-:S05]  /*3bf00*/  LOP3.LUT R8, R27, 0x20, RZ, 0x3c, !PT ;  /* 0x000000201b087812 */ /* 0x001fca00078e3cff */
[----:B------:R-:W-:Y:S01]  /*3bf10*/  STL [R1+0x2b4c], R8 ;  /* 0x002b4c0801007387 */ /* 0x000fe20000100800 */
[----:B------:R0:W-:Y:S03]  /*3bf20*/  STL [R1+0x2b34], R27 ;  /* 0x002b341b01007387 */ /* 0x0001e60000100800 */
[----:B0-----:R-:W2:Y:S04]  /*3bf30*/  LDL.LU R27, [R1+0x9d0] ;  /* 0x0009d000011b7983 */ /* 0x001ea80000300800 */
[----:B--2---:R0:W-:Y:S04]  /*3bf40*/  STL [R1+0x2b44], R27 ;  /* 0x002b441b01007387 */ /* 0x0041e80000100800 */
[----:B0-----:R-:W2:Y:S01]  /*3bf50*/  LDL.LU R27, [R1+0xa10] ;  /* 0x000a1000011b7983 */ /* 0x001ea20000300800 */
[----:B------:R-:W-:-:S04]  /*3bf60*/  SHF.L.U32 R9, R9, 0x1, RZ ;  /* 0x0000000109097819 */ /* 0x000fc800000006ff */
[----:B------:R-:W-:-:S05]  /*3bf70*/  LOP3.LUT R8, R9, 0x10, RZ, 0x3c, !PT ;  /* 0x0000001009087812 */ /* 0x000fca00078e3cff */
[----:B---3--:R-:W-:Y:S01]  /*3bf80*/  STS.U16 [R8+0x1e900], R10 ;  /* 0x01e9000a08007388 */ /* 0x008fe20000000400 */
[----:B------:R-:W-:Y:S02]  /*3bf90*/  STS.U16 [R8+0x1f100], R25 ;  /* 0x01f1001908007388 */ /* 0x000fe40000000400 */
[----:B------:R-:W-:Y:S01]  /*3bfa0*/  STS.U16 [R8+0x1f900], R11 ;  /* 0x01f9000b08007388 */ /* 0x000fe20000000400 */
[----:B--2---:R0:W-:Y:S04]  /*3bfb0*/  STL [R1+0x2b48], R27 ;  /* 0x002b481b01007387 */ /* 0x0041e80000100800 */
[----:B0-----:R-:W2:Y:S01]  /*3bfc0*/  LDL.LU R27, [R1+0xa30] ;  /* 0x000a3000011b7983 */ /* 0x001ea20000300800 */
[----:B------:R-:W3:Y:S02]  /*3bfd0*/  LDL.LU R0, [R1+0x9ac] ;  /* 0x0009ac0001007983 */ /* 0x000ee40000300800 */
[----:B------:R-:W4:Y:S02]  /*3bfe0*/  LDL.LU R18, [R1+0x98c] ;  /* 0x00098c0001127983 */ /* 0x000f240000300800 */
        /* <DEDUP_REMOVED lines=25> */
[----:B------:R-:W3:Y:S04]  /*3c180*/  LDL.LU R11, [R1+0x9f0] ;  /* 0x0009f000010b7983 */ /* 0x000ee80000300800 */
[----:B--2---:R0:W-:Y:S04]  /*3c190*/  STS.U16 [R8+0x200], R27 ;  /* 0x0002001b08007388 */ /* 0x0041e80000000400 */
[----:B0-----:R-:W2:Y:S04]  /*3c1a0*/  LDL.LU R27, [R1+0x2b48] ;  /* 0x002b4800011b7983 */ /* 0x001ea80000300800 */
[----:B--2---:R0:W-:Y:S04]  /*3c1b0*/  STS.U16 [R8+0xa00], R27 ;  /* 0x000a001b08007388 */ /* 0x0041e80000000400 */
[----:B0-----:R-:W2:Y:S01]  /*3c1c0*/  LDL.LU R27, [R1+0x2b44] ;  /* 0x002b4400011b7983 */ /* 0x001ea20000300800 */
[----:B---3--:R-:W-:Y:S03]  /*3c1d0*/  STS.U16 [R8+0x1200], R11 ;  /* 0x0012000b08007388 */ /* 0x008fe60000000400 */
[----:B--2---:R0:W-:Y:S04]  /*3c1e0*/  STS.U16 [R8+0x1a00], R27 ;  /* 0x001a001b08007388 */ /* 0x0041e80000000400 */
[----:B0-----:R-:W2:Y:S04]  /*3c1f0*/  LDL.LU R27, [R1+0x38c] ;  /* 0x00038c00011b7983 */ /* 0x001ea80000300800 */
[----:B--2---:R0:W-:Y:S04]  /*3c200*/  STL [R1+0x2b38], R27 ;  /* 0x002b381b01007387 */ /* 0x0041e80000100800 */
[----:B0-----:R-:W2:Y:S04]  /*3c210*/  LDL.LU R27, [R1+0x3ac] ;  /* 0x0003ac00011b7983 */ /* 0x001ea80000300800 */
[----:B--2---:R0:W-:Y:S04]  /*3c220*/  STL [R1+0x2b3c], R27 ;  /* 0x002b3c1b01007387 */ /* 0x0041e80000100800 */
[----:B0-----:R-:W2:Y:S01]  /*3c230*/  LDL.LU R27, [R1+0x3cc] ;  /* 0x0003cc00011b7983 */ /* 0x001ea20000300800 */
[----:B------:R-:W-:Y:S02]  /*3c240*/  STS.U16 [R8+0x2200], R0 ;  /* 0x0022000008007388 */ /* 0x000fe40000000400 */
[----:B----4-:R-:W-:Y:S02]  /*3c250*/  STS.U16 [R8+0x2a00], R18 ;  /* 0x002a001208007388 */ /* 0x010fe40000000400 */
        /* <DEDUP_REMOVED lines=23> */
[----:B--2---:R0:W-:Y:S04]  /*3c3d0*/  STL [R1+0x2b40], R27 ;  /* 0x002b401b01007387 */ /* 0x0041e80000100800 */
[----:B0-----:R-:W2:Y:S01]  /*3c3e0*/  LDL.LU R27, [R1+0x3ec] ;  /* 0x0003ec00011b7983 */ /* 0x001ea20000300800 */
[----:B------:R-:W3:Y:S02]  /*3c3f0*/  LDL.LU R9, [R1+0x36c] ;  /* 0x00036c0001097983 */ /* 0x000ee40000300800 */
[----:B------:R0:W-:Y:S02]  /*3c400*/  STS.U16 [R8+0xea00], R25 ;  /* 0x00ea001908007388 */ /* 0x0001e40000000400 */
[----:B------:R-:W4:Y:S01]  /*3c410*/  LDL.LU R10, [R1+0x34c] ;  /* 0x00034c00010a7983 */ /* 0x000f220000300800 */
[----:B0-----:R-:W3:Y:S01]  /*3c420*/  LDL.LU R25, [R1+0x32c] ;  /* 0x00032c0001197983 */ /* 0x001ee20000300800 */
        /* <DEDUP_REMOVED lines=23> */
[----:B------:R-:W3:Y:S04]  /*3c5a0*/  LDL.LU R5, [R1+0xc] ;  /* 0x00000c0001057983 */ /* 0x000ee80000300800 */
[----:B--2---:R0:W-:Y:S04]  /*3c5b0*/  STS.U16 [R8+0xf200], R27 ;  /* 0x00f2001b08007388 */ /* 0x0041e80000000400 */
[----:B0-----:R-:W2:Y:S04]  /*3c5c0*/  LDL.LU R27, [R1+0x2b40] ;  /* 0x002b4000011b7983 */ /* 0x001ea80000300800 */
[----:B--2---:R0:W-:Y:S04]  /*3c5d0*/  STS.U16 [R8+0xfa00], R27 ;  /* 0x00fa001b08007388 */ /* 0x0041e80000000400 */
[----:B0-----:R-:W2:Y:S04]  /*3c5e0*/  LDL.LU R27, [R1+0x2b3c] ;  /* 0x002b3c00011b7983 */ /* 0x001ea80000300800 */
[----:B--2---:R0:W-:Y:S04]  /*3c5f0*/  STS.U16 [R8+0x10200], R27 ;  /* 0x0102001b08007388 */ /* 0x0041e80000000400 */
[----:B0-----:R-:W2:Y:S04]  /*3c600*/  LDL.LU R27, [R1+0x2b38] ;  /* 0x002b3800011b7983 */ /* 0x001ea80000300800 */
[----:B--2---:R0:W-:Y:S01]  /*3c610*/  STS.U16 [R8+0x10a00], R27 ;  /* 0x010a001b08007388 */ /* 0x0041e20000000400 */
[----:B---3--:R1:W-:Y:S02]  /*3c620*/  STS.U16 [R8+0x11200], R9 ;  /* 0x0112000908007388 */ /* 0x0083e40000000400 */
[----:B----4-:R2:W-:Y:S02]  /*3c630*/  STS.U16 [R8+0x11a00], R10 ;  /* 0x011a000a08007388 */ /* 0x0105e40000000400 */
[----:B------:R3:W-:Y:S01]  /*3c640*/  STS.U16 [R8+0x12200], R25 ;  /* 0x0122001908007388 */ /* 0x0007e20000000400 */
[----:B------:R3:W-:Y:S04]  /*3c650*/  STS.U16 [R8+0x12a00], R11 ;  /* 0x012a000b08007388 */ /* 0x0007e80000000400 */
[----:B0-----:R-:W4:Y:S01]  /*3c660*/  LDL.LU R27, [R1+0x2b34] ;  /* 0x002b3400011b7983 */ /* 0x001f220000300800 */
[----:B-1----:R-:W4:Y:S02]  /*3c670*/  LDL.LU R9, [R1+0x2b30] ;  /* 0x002b300001097983 */ /* 0x002f240000300800 */
[----:B--2---:R-:W2:Y:S02]  /*3c680*/  LDL.LU R10, [R1+0x2b2c] ;  /* 0x002b2c00010a7983 */ /* 0x004ea40000300800 */
[----:B---3--:R-:W3:Y:S01]  /*3c690*/  LDL.LU R25, [R1+0x2b28] ;  /* 0x002b280001197983 */ /* 0x008ee20000300800 */
[----:B------:R-:W2:Y:S04]  /*3c6a0*/  LDL.LU R11, [R1+0x988] ;  /* 0x00098800010b7983 */ /* 0x000ea80000300800 */
[----:B--2---:R0:W-:Y:S04]  /*3c6b0*/  STL [R1+0x2b20], R11 ;  /* 0x002b200b01007387 */ /* 0x0041e80000100800 */
[----:B0-----:R-:W2:Y:S04]  /*3c6c0*/  LDL.LU R11, [R1+0xa0c] ;  /* 0x000a0c00010b7983 */ /* 0x001ea80000300800 */
        /* <DEDUP_REMOVED lines=15> */
[----:B--2---:R0:W-:Y:S04]  /*3c7c0*/  STL [R1+0x2b24], R11 ;  /* 0x002b240b01007387 */ /* 0x0041e80000100800 */
        /* <DEDUP_REMOVED lines=10> */
[----:B------:R-:W2:Y:S01]  /*3c870*/  LDL.LU R15, [R1+0x844] ;  /* 0x00084400010f7983 */ /* 0x000ea20000300800 */
[----:B------:R0:W-:Y:S01]  /*3c880*/  STS.U16 [R8+0x1aa00], R22 ;  /* 0x01aa001608007388 */ /* 0x0001e20000000400 */
[----:B------:R-:W2:Y:S02]  /*3c890*/  LDL.LU R12, [R1+0x824] ;  /* 0x00082400010c7983 */ /* 0x000ea40000300800 */
[----:B------:R1:W-:Y:S02]  /*3c8a0*/  STS.U16 [R8+0x1b200], R21 ;  /* 0x01b2001508007388 */ /* 0x0003e40000000400 */
[----:B------:R-:W2:Y:S01]  /*3c8b0*/  LDL.LU R2, [R1+0x804] ;  /* 0x0008040001027983 */ /* 0x000ea20000300800 */
[----:B------:R3:W-:Y:S04]  /*3c8c0*/  STS.U16 [R8+0x1ba00], R19 ;  /* 0x01ba001308007388 */ /* 0x0007e80000000400 */
[----:B------:R-:W2:Y:S01]  /*3c8d0*/  LDL.LU R26, [R1+0x7e4] ;  /* 0x0007e400011a7983 */ /* 0x000ea20000300800 */
[----:B------:R4:W-:Y:S02]  /*3c8e0*/  STS.U16 [R8+0x1c200], R6 ;  /* 0x01c2000608007388 */ /* 0x0009e40000000400 */
[----:B------:R-:W2:Y:S02]  /*3c8f0*/  LDL.LU R24, [R1+0x7c4] ;  /* 0x0007c40001187983 */ /* 0x000ea40000300800 */
[----:B------:R-:W-:Y:S01]  /*3c900*/  STS.U16 [R8+0x1ca00], R7 ;  /* 0x01ca000708007388 */ /* 0x000fe20000000400 */
[----:B------:R-:W2:Y:S04]  /*3c910*/  LDL.LU R23, [R1+0x7a4] ;  /* 0x0007a40001177983 */ /* 0x000ea80000300800 */
[----:B------:R-:W-:Y:S01]  /*3c920*/  STS.U16 [R8+0x1d200], R3 ;  /* 0x01d2000308007388 */ /* 0x000fe20000000400 */
[----:B0-----:R-:W2:Y:S02]  /*3c930*/  LDL.LU R22, [R1+0x784] ;  /* 0x0007840001167983 */ /* 0x001ea40000300800 */
[----:B------:R-:W-:Y:S02]  /*3c940*/  STS.U16 [R8+0x1da00], R4 ;  /* 0x01da000408007388 */ /* 0x000fe40000000400 */
[----:B-1----:R-:W2:Y:S01]  /*3c950*/  LDL.LU R21, [R1+0x560] ;  /* 0x0005600001157983 */ /* 0x002ea20000300800 */
[----:B------:R0:W-:Y:S04]  /*3c960*/  STS.U16 [R8+0x1e200], R5 ;  /* 0x01e2000508007388 */ /* 0x0001e80000000400 */
[----:B---3--:R-:W3:Y:S01]  /*3c970*/  LDL.LU R19, [R1+0x540] ;  /* 0x0005400001137983 */ /* 0x008ee20000300800 */
[----:B----4-:R-:W4:Y:S02]  /*3c980*/  LDL.LU R6, [R1+0x520] ;  /* 0x0005200001067983 */ /* 0x010f240000300800 */
[----:B------:R1:W-:Y:S02]  /*3c990*/  STS.U16 [R8+0x1ea00], R25 ;  /* 0x01ea001908007388 */ /* 0x0003e40000000400 */
[----:B------:R1:W-:Y:S01]  /*3c9a0*/  STS.U16 [R8+0x1f200], R10 ;  /* 0x01f2000a08007388 */ /* 0x0003e20000000400 */
[----:B------:R1:W-:Y:S01]  /*3c9b0*/  STS.U16 [R8+0x1fa00], R9 ;  /* 0x01fa000908007388 */ /* 0x0003e20000000400 */
[----:B0-----:R-:W-:-:S03]  /*3c9c0*/  LOP3.LUT R5, R27, 0x30, RZ, 0x3c, !PT ;  /* 0x000000301b057812 */ /* 0x001fc600078e3cff */
[----:B------:R-:W3:Y:S01]  /*3c9d0*/  LDL.LU R27, [R1+0x500] ;  /* 0x00050000011b7983 */ /* 0x000ee20000300800 */
[----:B-1----:R-:W3:Y:S03]  /*3c9e0*/  LDL.LU R25, [R1+0x9a8] ;  /* 0x0009a80001197983 */ /* 0x002ee60000300800 */
[----:B------:R-:W3:Y:S01]  /*3c9f0*/  LDL.LU R10, [R1+0x9cc] ;  /* 0x0009cc00010a7983 */ /* 0x000ee20000300800 */
[----:B------:R-:W3:Y:S03]  /*3ca00*/  LDL.LU R9, [R1+0x9ec] ;  /* 0x0009ec0001097983 */ /* 0x000ee60000300800 */
[----:B------:R-:W3:Y:S01]  /*3ca10*/  LDL.LU R7, [R1+0x4e0] ;  /* 0x0004e00001077983 */ /* 0x000ee20000300800 */
[----:B------:R-:W3:Y:S02]  /*3ca20*/  LDL.LU R3, [R1+0x498] ;  /* 0x0004980001037983 */ /* 0x000ee40000300800 */
[----:B------:R-:W3:Y:S02]  /*3ca30*/  LDL.LU R4, [R1+0x428] ;  /* 0x0004280001047983 */ /* 0x000ee40000300800 */
[----:B------:R-:W3:Y:S01]  /*3ca40*/  LDL.LU R8, [R1+0x408] ;  /* 0x0004080001087983 */ /* 0x000ee20000300800 */
[----:B--2---:R0:W-:Y:S04]  /*3ca50*/  STS.U16 [R5+0x300], R11 ;  /* 0x0003000b05007388 */ /* 0x0041e80000000400 */
[----:B0-----:R-:W2:Y:S04]  /*3ca60*/  LDL.LU R11, [R1+0x2b24] ;  /* 0x002b2400010b7983 */ /* 0x001ea80000300800 */
[----:B--2---:R0:W-:Y:S04]  /*3ca70*/  STS.U16 [R5+0xb00], R11 ;  /* 0x000b000b05007388 */ /* 0x0041e80000000400 */
[----:B0-----:R-:W2:Y:S01]  /*3ca80*/  LDL.LU R11, [R1+0x2b20] ;  /* 0x002b2000010b7983 */ /* 0x001ea20000300800 */
[----:B---3--:R-:W-:Y:S02]  /*3ca90*/  STS.U16 [R5+0x1300], R9 ;  /* 0x0013000905007388 */ /* 0x008fe40000000400 */
[----:B------:R-:W-:Y:S02]  /*3caa0*/  STS.U16 [R5+0x1b00], R10 ;  /* 0x001b000a05007388 */ /* 0x000fe40000000400 */
[----:B------:R-:W-:Y:S01]  /*3cab0*/  STS.U16 [R5+0x2300], R25 ;  /* 0x0023001905007388 */ /* 0x000fe20000000400 */
[----:B--2---:R-:W-:Y:S01]  /*3cac0*/  STS.U16 [R5+0x2b00], R11 ;  /* 0x002b000b05007388 */ /* 0x004fe20000000400 */
        /* <DEDUP_REMOVED lines=18> */
[----:B----4-:R-:W-:Y:S01]  /*3cbf0*/  STS.U16 [R5+0xc300], R6 ;  /* 0x00c3000605007388 */ /* 0x010fe20000000400 */
[----:B------:R0:W-:Y:S04]  /*3cc00*/  STS.U16 [R5+0xcb00], R27 ;  /* 0x00cb001b05007388 */ /* 0x0001e80000000400 */
[----:B0-----:R-:W2:Y:S01]  /*3cc10*/  LDL.LU R27, [R1+0x3e8] ;  /* 0x0003e800011b7983 */ /* 0x001ea20000300800 */
[----:B------:R-:W3:Y:S03]  /*3cc20*/  LDL.LU R28, [R1+0x388] ;  /* 0x00038800011c7983 */ /* 0x000ee60000300800 */
[----:B---3--:R0:W-:Y:S04]  /*3cc30*/  STL [R1+0x2b18], R28 ;  /* 0x002b181c01007387 */ /* 0x0081e80000100800 */
[----:B0-----:R-:W3:Y:S01]  /*3cc40*/  LDL.LU R28, [R1+0x3a8] ;  /* 0x0003a800011c7983 */ /* 0x001ee20000300800 */
[----:B------:R-:W-:Y:S02]  /*3cc50*/  STS.U16 [R5+0xd300], R7 ;  /* 0x00d3000705007388 */ /* 0x000fe40000000400 */
[----:B------:R-:W-:Y:S02]  /*3cc60*/  STS.U16 [R5+0xdb00], R3 ;  /* 0x00db000305007388 */ /* 0x000fe40000000400 */
[----:B------:R-:W-:Y:S01]  /*3cc70*/  STS.U16 [R5+0xe300], R4 ;  /* 0x00e3000405007388 */ /* 0x000fe20000000400 */
[----:B------:R-:W-:Y:S04]  /*3cc80*/  STS.U16 [R5+0xeb00], R8 ;  /* 0x00eb000805007388 */ /* 0x000fe80000000400 */
[----:B---3--:R0:W-:Y:S04]  /*3cc90*/  STL [R1+0x2b1c], R28 ;  /* 0x002b1c1c01007387 */ /* 0x0081e80000100800 */
[----:B0-----:R-:W3:Y:S01]  /*3cca0*/  LDL.LU R28, [R1+0x3c8] ;  /* 0x0003c800011c7983 */ /* 0x001ee20000300800 */
        /* <DEDUP_REMOVED lines=25> */
[----:B--2---:R0:W-:Y:S01]  /*3ce40*/  STS.U16 [R5+0xf300], R27 ;  /* 0x00f3001b05007388 */ /* 0x0041e20000000400 */
[----:B------:R-:W2:Y:S03]  /*3ce50*/  LDL.LU R4, [R1+0x20] ;  /* 0x0000200001047983 */ /* 0x000ea60000300800 */
[----:B0-----:R-:W2:Y:S04]  /*3ce60*/  LDL.LU R27, [R1+0x8] ;  /* 0x00000800011b7983 */ /* 0x001ea80000300800 */
[----:B---3--:R0:W-:Y:S04]  /*3ce70*/  STS.U16 [R5+0xfb00], R28 ;  /* 0x00fb001c05007388 */ /* 0x0081e80000000400 */
[----:B0-----:R-:W3:Y:S04]  /*3ce80*/  LDL.LU R28, [R1+0x2b1c] ;  /* 0x002b1c00011c7983 */ /* 0x001ee80000300800 */
[----:B---3--:R0:W-:Y:S04]  /*3ce90*/  STS.U16 [R5+0x10300], R28 ;  /* 0x0103001c05007388 */ /* 0x0081e80000000400 */
[----:B0-----:R-:W3:Y:S04]  /*3cea0*/  LDL.LU R28, [R1+0x2b18] ;  /* 0x002b1800011c7983 */ /* 0x001ee80000300800 */
[----:B---3--:R0:W-:Y:S04]  /*3ceb0*/  STS.U16 [R5+0x10b00], R28 ;  /* 0x010b001c05007388 */ /* 0x0081e80000000400 */
[----:B0-----:R-:W3:Y:S01]  /*3cec0*/  LDL.LU R28, [R1+0x2b14] ;  /* 0x002b1400011c7983 */ /* 0x001ee20000300800 */
[----:B----4-:R0:W-:Y:S02]  /*3ced0*/  STS.U16 [R5+0x11300], R6 ;  /* 0x0113000605007388 */ /* 0x0101e40000000400 */
[----:B------:R1:W-:Y:S02]  /*3cee0*/  STS.U16 [R5+0x11b00], R7 ;  /* 0x011b000705007388 */ /* 0x0003e40000000400 */
[----:B------:R4:W-:Y:S01]  /*3cef0*/  STS.U16 [R5+0x12300], R8 ;  /* 0x0123000805007388 */ /* 0x0009e20000000400 */
        /* <DEDUP_REMOVED lines=22> */
[----:B--2---:R-:W-:Y:S02]  /*3d060*/  STS.U16 [R5+0x1db00], R4 ;  /* 0x01db000405007388 */ /* 0x004fe40000000400 */
[----:B------:R2:W-:Y:S01]  /*3d070*/  STS.U16 [R5+0x1e300], R27 ;  /* 0x01e3001b05007388 */ /* 0x0005e20000000400 */
[----:B0-----:R-:W2:Y:S01]  /*3d080*/  LDL.LU R6, [R1+0x2b10] ;  /* 0x002b100001067983 */ /* 0x001ea20000300800 */
[----:B-1----:R-:W2:Y:S02]  /*3d090*/  LDL.LU R7, [R1+0x2b0c] ;  /* 0x002b0c0001077983 */ /* 0x002ea40000300800 */
[----:B----4-:R-:W4:Y:S01]  /*3d0a0*/  LDL.LU R8, [R1+0x2b08] ;  /* 0x002b080001087983 */ /* 0x010f220000300800 */
[----:B---3--:R-:W-:-:S04]  /*3d0b0*/  LOP3.LUT R28, R28, 0x7f, RZ, 0xc0, !PT ;  /* 0x0000007f1c1c7812 */ /* 0x008fc800078ec0ff */
[----:B------:R-:W-:-:S04]  /*3d0c0*/  SHF.L.U32 R28, R28, 0x1, RZ ;  /* 0x000000011c1c7819 */ /* 0x000fc800000006ff */
[----:B--2---:R-:W-:-:S05]  /*3d0d0*/  LOP3.LUT R27, R28, 0x40, RZ, 0x3c, !PT ;  /* 0x000000401c1b7812 */ /* 0x004fca00078e3cff */
[----:B------:R-:W-:Y:S01]  /*3d0e0*/  STL [R1+0x2b04], R27 ;  /* 0x002b041b01007387 */ /* 0x000fe20000100800 */
[----:B------:R-:W2:Y:S03]  /*3d0f0*/  LDL.LU R9, [R1+0x984] ;  /* 0x0009840001097983 */ /* 0x000ea60000300800 */
[----:B--2---:R0:W-:Y:S04]  /*3d100*/  STL [R1+0x2afc], R9 ;  /* 0x002afc0901007387 */ /* 0x0041e80000100800 */
[----:B0-----:R-:W2:Y:S01]  /*3d110*/  LDL.LU R9, [R1+0xa08] ;  /* 0x000a080001097983 */ /* 0x001ea20000300800 */
[----:B------:R-:W-:-:S05]  /*3d120*/  LOP3.LUT R27, R28, 0x30, RZ, 0x3c, !PT ;  /* 0x000000301c1b7812 */ /* 0x000fca00078e3cff */
[----:B----4-:R-:W-:Y:S01]  /*3d130*/  STS.U16 [R27+0x1eb00], R8 ;  /* 0x01eb00081b007388 */ /* 0x010fe20000000400 */
        /* <DEDUP_REMOVED lines=41> */
[----:B----4-:R-:W-:Y:S02]  /*3d3d0*/  STS.U16 [R27+0x3c00], R25 ;  /* 0x003c00191b007388 */ /* 0x010fe40000000400 */
[----:B------:R-:W-:Y:S01]  /*3d3e0*/  STS.U16 [R27+0x4400], R11 ;  /* 0x0044000b1b007388 */ /* 0x000fe20000000400 */
[----:B------:R0:W-:Y:S04]  /*3d3f0*/  STS.U16 [R27+0x4c00], R0 ;  /* 0x004c00001b007388 */ /* 0x0001e80000000400 */
[----:B0-----:R-:W2:Y:S04]  /*3d400*/  LDL.LU R0, [R1+0x384] ;  /* 0x0003840001007983 */ /* 0x001ea80000300800 */
[----:B--2---:R0:W-:Y:S04]  /*3d410*/  STL [R1+0x2af0], R0 ;  /* 0x002af00001007387 */ /* 0x0041e80000100800 */
[----:B0-----:R-:W2:Y:S04]  /*3d420*/  LDL.LU R0, [R1+0x3a4] ;  /* 0x0003a40001007983 */ /* 0x001ea80000300800 */
[----:B--2---:R0:W-:Y:S04]  /*3d430*/  STL [R1+0x2af4], R0 ;  /* 0x002af40001007387 */ /* 0x0041e80000100800 */
[----:B0-----:R-:W2:Y:S01]  /*3d440*/  LDL.LU R0, [R1+0x3c4] ;  /* 0x0003c40001007983 */ /* 0x001ea20000300800 */
        /* <DEDUP_REMOVED lines=19> */
[----:B--2---:R0:W-:Y:S04]  /*3d580*/  STL [R1+0x2af8], R0 ;  /* 0x002af80001007387 */ /* 0x0041e80000100800 */
[----:B0-----:R-:W2:Y:S01]  /*3d590*/  LDL.LU R0, [R1+0x3e4] ;  /* 0x0003e40001007983 */ /* 0x001ea20000300800 */
[----:B------:R-:W3:Y:S02]  /*3d5a0*/  LDL.LU R29, [R1+0x364] ;  /* 0x00036400011d7983 */ /* 0x000ee40000300800 */
[----:B------:R-:W4:Y:S02]  /*3d5b0*/  LDL.LU R26, [R1+0x344] ;  /* 0x00034400011a7983 */ /* 0x000f240000300800 */
        /* <DEDUP_REMOVED lines=22> */
[----:B------:R-:W3:Y:S03]  /*3d720*/  LDL.LU R3, [R1+0x34] ;  /* 0x0000340001037983 */ /* 0x000ee60000300800 */
[----:B------:R0:W-:Y:S01]  /*3d730*/  STS.U16 [R27+0xec00], R28 ;  /* 0x00ec001c1b007388 */ /* 0x0001e20000000400 */
[----:B------:R-:W3:Y:S03]  /*3d740*/  LDL.LU R4, [R1+0x1c] ;  /* 0x00001c0001047983 */ /* 0x000ee60000300800 */
[----:B0-----:R-:W3:Y:S04]  /*3d750*/  LDL.LU R28, [R1+0x4] ;  /* 0x00000400011c7983 */ /* 0x001ee80000300800 */
        /* <DEDUP_REMOVED lines=10> */
[----:B------:R3:W-:Y:S01]  /*3d800*/  STS.U16 [R27+0x12c00], R5 ;  /* 0x012c00051b007388 */ /* 0x0007e20000000400 */
[----:B------:R3:W-:Y:S03]  /*3d810*/  STS.U16 [R27+0x13400], R6 ;  /* 0x013400061b007388 */ /* 0x0007e60000000400 */
[----:B0-----:R-:W4:Y:S01]  /*3d820*/  LDL.LU R0, [R1+0x2aec] ;  /* 0x002aec0001007983 */ /* 0x001f220000300800 */
[----:B-1----:R-:W4:Y:S02]  /*3d830*/  LDL.LU R29, [R1+0x2ae8] ;  /* 0x002ae800011d7983 */ /* 0x002f240000300800 */
[----:B--2---:R-:W2:Y:S02]  /*3d840*/  LDL.LU R26, [R1+0x2ae4] ;  /* 0x002ae400011a7983 */ /* 0x004ea40000300800 */
[----:B---3--:R-:W3:Y:S01]  /*3d850*/  LDL.LU R21, [R1+0x2ae0] ;  /* 0x002ae00001157983 */ /* 0x008ee20000300800 */
[----:B------:R-:W2:Y:S01]  /*3d860*/  LDL.LU R5, [R1+0x2adc] ;  /* 0x002adc0001057983 */ /* 0x000ea20000300800 */
[----:B------:R-:W2:Y:S03]  /*3d870*/  LDL.LU R6, [R1+0x980] ;  /* 0x0009800001067983 */ /* 0x000ea60000300800 */
        /* <DEDUP_REMOVED lines=15> */
[----:B------:R4:W-:Y:S02]  /*3d970*/  STS.U16 [R27+0x1a400], R12 ;  /* 0x01a4000c1b007388 */ /* 0x0009e40000000400 */
[----:B------:R0:W-:Y:S02]  /*3d980*/  STS.U16 [R27+0x1ac00], R2 ;  /* 0x01ac00021b007388 */ /* 0x0001e40000000400 */
[----:B------:R1:W-:Y:S01]  /*3d990*/  STS.U16 [R27+0x1b400], R24 ;  /* 0x01b400181b007388 */ /* 0x0003e20000000400 */
[----:B------:R0:W-:Y:S01]  /*3d9a0*/  STS.U16 [R27+0x1bc00], R23 ;  /* 0x01bc00171b007388 */ /* 0x0001e20000000400 */
[----:B------:R0:W-:Y:S02]  /*3d9b0*/  STS.U16 [R27+0x1c400], R22 ;  /* 0x01c400161b007388 */ /* 0x0001e40000000400 */
[----:B------:R0:W-:Y:S02]  /*3d9c0*/  STS.U16 [R27+0x1cc00], R19 ;  /* 0x01cc00131b007388 */ /* 0x0001e40000000400 */
[----:B------:R0:W-:Y:S01]  /*3d9d0*/  STS.U16 [R27+0x1d400], R3 ;  /* 0x01d400031b007388 */ /* 0x0001e20000000400 */
[----:B------:R0:W-:Y:S01]  /*3d9e0*/  STS.U16 [R27+0x1dc00], R4 ;  /* 0x01dc00041b007388 */ /* 0x0001e20000000400 */
[----:B----4-:R-:W-:-:S03]  /*3d9f0*/  SHF.L.U32 R12, R29, 0x1, RZ ;  /* 0x000000011d0c7819 */ /* 0x010fc600000006ff */
[----:B------:R-:W-:Y:S04]  /*3da00*/  STS.U16 [R27+0x1e400], R28 ;  /* 0x01e4001c1b007388 */ /* 0x000fe80000000400 */
[----:B--2---:R2:W-:Y:S01]  /*3da10*/  STL [R1+0x2ad8], R6 ;  /* 0x002ad80601007387 */ /* 0x0045e20000100800 */
        /* <DEDUP_REMOVED lines=13> */
[----:B0-----:R-:W4:Y:S02]  /*3daf0*/  LDL.LU R2, [R1+0x7bc] ;  /* 0x0007bc0001027983 */ /* 0x001f240000300800 */
[----:B-1----:R-:W4:Y:S01]  /*3db00*/  LDL.LU R24, [R1+0x79c] ;  /* 0x00079c0001187983 */ /* 0x002f220000300800 */
[----:B------:R-:W4:Y:S01]  /*3db10*/  LDL.LU R23, [R1+0x57c] ;  /* 0x00057c0001177983 */ /* 0x000f220000300800 */
[----:B------:R-:W4:Y:S02]  /*3db20*/  LDL.LU R22, [R1+0x558] ;  /* 0x0005580001167983 */ /* 0x000f240000300800 */
[----:B------:R-:W4:Y:S02]  /*3db30*/  LDL.LU R19, [R1+0x538] ;  /* 0x0005380001137983 */ /* 0x000f240000300800 */
[----:B------:R-:W4:Y:S01]  /*3db40*/  LDL.LU R3, [R1+0x518] ;  /* 0x0005180001037983 */ /* 0x000f220000300800 */
[----:B------:R-:W4:Y:S01]  /*3db50*/  LDL.LU R4, [R1+0x4f8] ;  /* 0x0004f80001047983 */ /* 0x000f220000300800 */
[----:B--2---:R-:W-:Y:S01]  /*3db60*/  LOP3.LUT R6, R12, 0x40, RZ, 0x3c, !PT ;  /* 0x000000400c067812 */ /* 0x004fe200078e3cff */
[----:B------:R-:W2:Y:S02]  /*3db70*/  LDL.LU R27, [R1+0x4d8] ;  /* 0x0004d800011b7983 */ /* 0x000ea40000300800 */
[----:B------:R-:W2:Y:S01]  /*3db80*/  LDL.LU R28, [R1+0x480] ;  /* 0x00048000011c7983 */ /* 0x000ea20000300800 */
[----:B------:R-:W2:Y:S01]  /*3db90*/  LDL.LU R29, [R1+0x420] ;  /* 0x00042000011d7983 */ /* 0x000ea20000300800 */
[----:B------:R-:W-:Y:S01]  /*3dba0*/  LOP3.LUT R12, R0, 0x50, RZ, 0x3c, !PT ;  /* 0x00000050000c7812 */ /* 0x000fe200078e3cff */
[----:B------:R0:W-:Y:S02]  /*3dbb0*/  STL [R1+0x2ac4], R0 ;  /* 0x002ac40001007387 */ /* 0x0001e40000100800 */
[----:B------:R1:W-:Y:S01]  /*3dbc0*/  STS.U16 [R6+0x1ec00], R5 ;  /* 0x01ec000506007388 */ /* 0x0003e20000000400 */
[----:B---3--:R3:W-:Y:S02]  /*3dbd0*/  STS.U16 [R6+0x1f400], R21 ;  /* 0x01f4001506007388 */ /* 0x0087e40000000400 */
[----:B------:R3:W-:Y:S01]  /*3dbe0*/  STS.U16 [R6+0x1fc00], R26 ;  /* 0x01fc001a06007388 */ /* 0x0007e20000000400 */
[----:B0-----:R-:W2:Y:S01]  /*3dbf0*/  LDL.LU R0, [R1+0x9a0] ;  /* 0x0009a00001007983 */ /* 0x001ea20000300800 */
[----:B-1----:R-:W2:Y:S02]  /*3dc00*/  LDL.LU R5, [R1+0x9c4] ;  /* 0x0009c40001057983 */ /* 0x002ea40000300800 */
[----:B---3--:R-:W3:Y:S02]  /*3dc10*/  LDL.LU R21, [R1+0x9e4] ;  /* 0x0009e40001157983 */ /* 0x008ee40000300800 */
[----:B------:R-:W2:Y:S01]  /*3dc20*/  LDL.LU R6, [R1+0x2ad8] ;  /* 0x002ad80001067983 */ /* 0x000ea20000300800 */
[----:B------:R-:W3:Y:S04]  /*3dc30*/  LDL.LU R26, [R1+0xa04] ;  /* 0x000a0400011a7983 */ /* 0x000ee80000300800 */
[----:B--2---:R0:W-:Y:S01]  /*3dc40*/  STS.U16 [R12+0x500], R6 ;  /* 0x000500060c007388 */ /* 0x0041e20000000400 */
[----:B---3--:R-:W-:Y:S02]  /*3dc50*/  STS.U16 [R12+0xd00], R26 ;  /* 0x000d001a0c007388 */ /* 0x008fe40000000400 */
[----:B------:R-:W-:Y:S02]  /*3dc60*/  STS.U16 [R12+0x1500], R21 ;  /* 0x001500150c007388 */ /* 0x000fe40000000400 */
[----:B------:R-:W-:Y:S01]  /*3dc70*/  STS.U16 [R12+0x1d00], R5 ;  /* 0x001d00050c007388 */ /* 0x000fe20000000400 */
[----:B------:R1:W-:Y:S04]  /*3dc80*/  STS.U16 [R12+0x2500], R0 ;  /* 0x002500000c007388 */ /* 0x0003e80000000400 */
[----:B0-----:R-:W2:Y:S04]  /*3dc90*/  LDL.LU R6, [R1+0x2ad4] ;  /* 0x002ad40001067983 */ /* 0x001ea80000300800 */
[----:B-1----:R-:W3:Y:S04]  /*3dca0*/  LDL.LU R0, [R1+0x3a0] ;  /* 0x0003a00001007983 */ /* 0x002ee80000300800 */
[----:B---3--:R0:W-:Y:S04]  /*3dcb0*/  STL [R1+0x2ac8], R0 ;  /* 0x002ac80001007387 */ /* 0x0081e80000100800 */
[----:B0-----:R-:W3:Y:S04]  /*3dcc0*/  LDL.LU R0, [R1+0x3c0] ;  /* 0x0003c00001007983 */ /* 0x001ee80000300800 */
[----:B---3--:R0:W-:Y:S04]  /*3dcd0*/  STL [R1+0x2acc], R0 ;  /* 0x002acc0001007387 */ /* 0x0081e80000100800 */
[----:B0-----:R-:W3:Y:S04]  /*3dce0*/  LDL.LU R0, [R1+0x3e0] ;  /* 0x0003e00001007983 */ /* 0x001ee80000300800 */
[----:B--2---:R-:W-:Y:S01]  /*3dcf0*/  STS.U16 [R12+0x2d00], R6 ;  /* 0x002d00060c007388 */ /* 0x004fe20000000400 */
[----:B----4-:R-:W-:Y:S02]  /*3dd00*/  STS.U16 [R12+0x3500], R7 ;  /* 0x003500070c007388 */ /* 0x010fe40000000400 */
        /* <DEDUP_REMOVED lines=22> */
[----:B---3--:R0:W-:Y:S04]  /*3de70*/  STL [R1+0x2ad0], R0 ;  /* 0x002ad00001007387 */ /* 0x0081e80000100800 */
        /* <DEDUP_REMOVED lines=38> */
[----:B0-----:R-:W4:Y:S01]  /*3e0e0*/  LDL.LU R0, [R1+0x2ac4] ;  /* 0x002ac40001007983 */ /* 0x001f220000300800 */
[----:B-1----:R-:W4:Y:S02]  /*3e0f0*/  LDL.LU R22, [R1+0x2ac0] ;  /* 0x002ac00001167983 */ /* 0x002f240000300800 */
[----:B--2---:R-:W2:Y:S02]  /*3e100*/  LDL.LU R4, [R1+0x2abc] ;  /* 0x002abc0001047983 */ /* 0x004ea40000300800 */
[----:B---3--:R-:W3:Y:S01]  /*3e110*/  LDL.LU R29, [R1+0x2ab8] ;  /* 0x002ab800011d7983 */ /* 0x008ee20000300800 */
[----:B------:R0:W-:Y:S01]  /*3e120*/  STS.U16 [R12+0x12500], R26 ;  /* 0x0125001a0c007388 */ /* 0x0001e20000000400 */
[----:B------:R1:W-:Y:S02]  /*3e130*/  STS.U16 [R12+0x12d00], R21 ;  /* 0x012d00150c007388 */ /* 0x0003e40000000400 */
[----:B------:R0:W-:Y:S02]  /*3e140*/  STS.U16 [R12+0x13500], R5 ;  /* 0x013500050c007388 */ /* 0x0001e40000000400 */
[----:B------:R0:W-:Y:S01]  /*3e150*/  STS.U16 [R12+0x13d00], R6 ;  /* 0x013d00060c007388 */ /* 0x0001e20000000400 */
        /* <DEDUP_REMOVED lines=10> */
[----:B------:R1:W-:Y:S02]  /*3e200*/  STS.U16 [R12+0x19500], R17 ;  /* 0x019500110c007388 */ /* 0x0003e40000000400 */
[----:B------:R-:W-:Y:S01]  /*3e210*/  STS.U16 [R12+0x19d00], R14 ;  /* 0x019d000e0c007388 */ /* 0x000fe20000000400 */
[----:B------:R1:W-:Y:S01]  /*3e220*/  STS.U16 [R12+0x1a500], R15 ;  /* 0x01a5000f0c007388 */ /* 0x0003e20000000400 */
[----:B------:R-:W-:Y:S03]  /*3e230*/  STS.U16 [R12+0x1ad00], R2 ;  /* 0x01ad00020c007388 */ /* 0x000fe60000000400 */
[----:B0-----:R-:W2:Y:S01]  /*3e240*/  LDL.LU R26, [R1+0x9e0] ;  /* 0x0009e000011a7983 */ /* 0x001ea20000300800 */
[----:B------:R0:W-:Y:S02]  /*3e250*/  STS.U16 [R12+0x1b500], R24 ;  /* 0x01b500180c007388 */ /* 0x0001e40000000400 */
[----:B-1----:R-:W2:Y:S01]  /*3e260*/  LDL.LU R21, [R1+0x9c0] ;  /* 0x0009c00001157983 */ /* 0x002ea20000300800 */
[----:B------:R-:W-:Y:S04]  /*3e270*/  STS.U16 [R12+0x1bd00], R23 ;  /* 0x01bd00170c007388 */ /* 0x000fe80000000400 */
[----:B------:R-:W2:Y:S04]  /*3e280*/  LDL.LU R5, [R1+0x99c] ;  /* 0x00099c0001057983 */ /* 0x000ea80000300800 */
[----:B------:R-:W-:Y:S01]  /*3e290*/  STS.U16 [R12+0x1c500], R19 ;  /* 0x01c500130c007388 */ /* 0x000fe20000000400 */
[----:B------:R-:W2:Y:S02]  /*3e2a0*/  LDL.LU R6, [R1+0x97c] ;  /* 0x00097c0001067983 */ /* 0x000ea40000300800 */
[----:B------:R-:W-:Y:S02]  /*3e2b0*/  STS.U16 [R12+0x1cd00], R3 ;  /* 0x01cd00030c007388 */ /* 0x000fe40000000400 */
[----:B------:R-:W2:Y:S01]  /*3e2c0*/  LDL.LU R7, [R1+0x958] ;  /* 0x0009580001077983 */ /* 0x000ea20000300800 */
[----:B------:R-:W-:Y:S04]  /*3e2d0*/  STS.U16 [R12+0x1d500], R27 ;  /* 0x01d5001b0c007388 */ /* 0x000fe80000000400 */
[----:B------:R-:W2:Y:S01]  /*3e2e0*/  LDL.LU R17, [R1+0x938] ;  /* 0x0009380001117983 */ /* 0x000ea20000300800 */
[----:B------:R-:W-:Y:S02]  /*3e2f0*/  STS.U16 [R12+0x1dd00], R28 ;  /* 0x01dd001c0c007388 */ /* 0x000fe40000000400 */
[----:B------:R-:W2:Y:S02]  /*3e300*/  LDL.LU R15, [R1+0x918] ;  /* 0x00091800010f7983 */ /* 0x000ea40000300800 */
[----:B0-----:R-:W2:Y:S01]  /*3e310*/  LDL.LU R24, [R1+0x8f8] ;  /* 0x0008f80001187983 */ /* 0x001ea20000300800 */
[----:B---3--:R0:W-:Y:S04]  /*3e320*/  STS.U16 [R12+0x1e500], R29 ;  /* 0x01e5001d0c007388 */ /* 0x0081e80000000400 */
        /* <DEDUP_REMOVED lines=15> */
[----:B----4-:R-:W-:Y:S01]  /*3e420*/  LOP3.LUT R3, R0, 0x60, RZ, 0x3c, !PT ;  /* 0x0000006000037812 */ /* 0x010fe200078e3cff */
[----:B------:R-:W2:Y:S01]  /*3e430*/  LDL.LU R28, [R1+0x514] ;  /* 0x00051400011c7983 */ /* 0x000ea20000300800 */
[----:B------:R-:W3:Y:S03]  /*3e440*/  LDL.LU R0, [R1+0x4f4] ;  /* 0x0004f40001007983 */ /* 0x000ee60000300800 */
[----:B--2---:R0:W-:Y:S01]  /*3e450*/  STS.U16 [R12+0x1ed00], R4 ;  /* 0x01ed00040c007388 */ /* 0x0041e20000000400 */
[----:B------:R1:W-:Y:S03]  /*3e460*/  STS.U16 [R12+0x1f500], R22 ;  /* 0x01f500160c007388 */ /* 0x0003e60000000400 */
[----:B0-----:R-:W2:Y:S01]  /*3e470*/  LDL.LU R4, [R1+0xa20] ;  /* 0x000a200001047983 */ /* 0x001ea20000300800 */
[----:B-1----:R-:W2:Y:S03]  /*3e480*/  LDL.LU R12, [R1+0x2ab4] ;  /* 0x002ab400010c7983 */ /* 0x002ea60000300800 */
[----:B------:R-:W0:Y:S02]  /*3e490*/  S2R R22, SR_TID.X ;  /* 0x0000000000167919 */ /* 0x000e240000002100 */
[----:B0-----:R-:W-:-:S04]  /*3e4a0*/  LOP3.LUT R22, R22, 0x7f, RZ, 0xc0, !PT ;  /* 0x0000007f16167812 */ /* 0x001fc800078ec0ff */
[----:B------:R-:W-:-:S04]  /*3e4b0*/  SHF.L.U32 R22, R22, 0x1, RZ ;  /* 0x0000000116167819 */ /* 0x000fc800000006ff */
[----:B------:R-:W-:-:S05]  /*3e4c0*/  LOP3.LUT R22, R22, 0x50, RZ, 0x3c, !PT ;  /* 0x0000005016167812 */ /* 0x000fca00078e3cff */
[----:B--2---:R-:W-:Y:S01]  /*3e4d0*/  STS.U16 [R22+0x1fd00], R12 ;  /* 0x01fd000c16007388 */ /* 0x004fe20000000400 */
[----:B------:R-:W-:Y:S02]  /*3e4e0*/  STS.U16 [R3+0x600], R4 ;  /* 0x0006000403007388 */ /* 0x000fe40000000400 */
[----:B---3--:R-:W-:Y:S02]  /*3e4f0*/  STS.U16 [R3+0xe00], R29 ;  /* 0x000e001d03007388 */ /* 0x008fe40000000400 */
[----:B------:R-:W-:Y:S01]  /*3e500*/  STS.U16 [R3+0x1600], R26 ;  /* 0x0016001a03007388 */ /* 0x000fe20000000400 */
[----:B------:R-:W-:Y:S01]  /*3e510*/  STS.U16 [R3+0x1e00], R21 ;  /* 0x001e001503007388 */ /* 0x000fe20000000400 */
[----:B------:R-:W-:Y:S02]  /*3e520*/  STS.U16 [R3+0x2600], R5 ;  /* 0x0026000503007388 */ /* 0x000fe40000000400 */
[----:B------:R-:W-:Y:S02]  /*3e530*/  STS.U16 [R3+0x2e00], R6 ;  /* 0x002e000603007388 */ /* 0x000fe40000000400 */
[----:B------:R-:W-:Y:S01]  /*3e540*/  STS.U16 [R3+0x3600], R7 ;  /* 0x0036000703007388 */ /* 0x000fe20000000400 */
[----:B------:R0:W-:Y:S01]  /*3e550*/  STS.U16 [R3+0x3e00], R17 ;  /* 0x003e001103007388 */ /* 0x0001e20000000400 */
[----:B------:R1:W-:Y:S02]  /*3e560*/  STS.U16 [R3+0x4600], R15 ;  /* 0x0046000f03007388 */ /* 0x0003e40000000400 */
[----:B------:R2:W-:Y:S02]  /*3e570*/  STS.U16 [R3+0x4e00], R24 ;  /* 0x004e001803007388 */ /* 0x0005e40000000400 */
[----:B------:R-:W-:Y:S01]  /*3e580*/  STS.U16 [R3+0x5600], R8 ;  /* 0x0056000803007388 */ /* 0x000fe20000000400 */
[----:B------:R-:W-:Y:S01]  /*3e590*/  STS.U16 [R3+0x5e00], R9 ;  /* 0x005e000903007388 */ /* 0x000fe20000000400 */
[----:B------:R-:W-:Y:S02]  /*3e5a0*/  STS.U16 [R3+0x6600], R10 ;  /* 0x0066000a03007388 */ /* 0x000fe40000000400 */
[----:B------:R-:W-:Y:S02]  /*3e5b0*/  STS.U16 [R3+0x6e00], R25 ;  /* 0x006e001903007388 */ /* 0x000fe40000000400 */
[----:B------:R-:W-:Y:S01]  /*3e5c0*/  STS.U16 [R3+0x7600], R11 ;  /* 0x0076000b03007388 */ /* 0x000fe20000000400 */
[----:B------:R-:W-:Y:S01]  /*3e5d0*/  STS.U16 [R3+0x7e00], R18 ;  /* 0x007e001203007388 */ /* 0x000fe20000000400 */
[----:B------:R-:W-:Y:S02]  /*3e5e0*/  STS.U16 [R3+0x8600], R20 ;  /* 0x0086001403007388 */ /* 0x000fe40000000400 */
[----:B------:R3:W-:Y:S01]  /*3e5f0*/  STS.U16 [R3+0x8e00], R13 ;  /* 0x008e000d03007388 */ /* 0x0007e20000000400 */
[----:B0-----:R-:W4:Y:S01]  /*3e600*/  LDL.LU R17, [R1+0x4d4] ;  /* 0x0004d40001117983 */ /* 0x001f220000300800 */
[----:B------:R-:W-:Y:S02]  /*3e610*/  STS.U16 [R3+0x9600], R16 ;  /* 0x0096001003007388 */ /* 0x000fe40000000400 */
[----:B-1----:R-:W4:Y:S02]  /*3e620*/  LDL.LU R15, [R1+0x43c] ;  /* 0x00043c00010f7983 */ /* 0x002f240000300800 */
[----:B------:R0:W-:Y:S01]  /*3e630*/  STS.U16 [R3+0x9e00], R14 ;  /* 0x009e000e03007388 */ /* 0x0001e20000000400 */
[----:B--2---:R-:W2:Y:S04]  /*3e640*/  LDL.LU R24, [R1+0x41c] ;  /* 0x00041c0001187983 */ /* 0x004ea80000300800 */
[----:B------:R1:W-:Y:S01]  /*3e650*/  STS.U16 [R3+0xa600], R2 ;  /* 0x00a6000203007388 */ /* 0x0003e20000000400 */
[----:B------:R1:W-:Y:S02]  /*3e660*/  STS.U16 [R3+0xae00], R23 ;  /* 0x00ae001703007388 */ /* 0x0003e40000000400 */
[----:B------:R-:W-:Y:S01]  /*3e670*/  STS.U16 [R3+0xb600], R19 ;  /* 0x00b6001303007388 */ /* 0x000fe20000000400 */
[----:B---3--:R-:W3:Y:S01]  /*3e680*/  LDL.LU R13, [R1+0x3fc] ;  /* 0x0003fc00010d7983 */ /* 0x008ee20000300800 */
[----:B------:R-:W-:Y:S02]  /*3e690*/  STS.U16 [R3+0xbe00], R27 ;  /* 0x00be001b03007388 */ /* 0x000fe40000000400 */
[----:B------:R1:W-:Y:S01]  /*3e6a0*/  STS.U16 [R3+0xc600], R28 ;  /* 0x00c6001c03007388 */ /* 0x0003e20000000400 */
[----:B0-----:R-:W3:Y:S01]  /*3e6b0*/  LDL.LU R14, [R1+0x3dc] ;  /* 0x0003dc00010e7983 */ /* 0x001ee20000300800 */
[----:B-1----:R-:W3:Y:S02]  /*3e6c0*/  LDL.LU R2, [R1+0x3bc] ;  /* 0x0003bc0001027983 */ /* 0x002ee40000300800 */
        /* <DEDUP_REMOVED lines=23> */
[----:B----4-:R0:W-:Y:S01]  /*3e840*/  STS.U16 [R3+0xd600], R17 ;  /* 0x00d6001103007388 */ /* 0x0101e20000000400 */
[----:B------:R1:W-:Y:S03]  /*3e850*/  STS.U16 [R3+0xde00], R15 ;  /* 0x00de000f03007388 */ /* 0x0003e60000000400 */
[----:B--2---:R2:W-:Y:S04]  /*3e860*/  STS.U16 [R3+0xe600], R24 ;  /* 0x00e6001803007388 */ /* 0x0045e80000000400 */
[----:B---3--:R3:W-:Y:S04]  /*3e870*/  STS.U16 [R3+0xee00], R13 ;  /* 0x00ee000d03007388 */ /* 0x0087e80000000400 */
[----:B0-----:R-:W4:Y:S04]  /*3e880*/  LDL.LU R17, [R1+0xcc] ;  /* 0x0000cc0001117983 */ /* 0x001f280000300800 */
[----:B------:R0:W-:Y:S01]  /*3e890*/  STS.U16 [R3+0xf600], R14 ;  /* 0x00f6000e03007388 */ /* 0x0001e20000000400 */
[----:B-1----:R-:W4:Y:S02]  /*3e8a0*/  LDL.LU R15, [R1+0x94] ;  /* 0x00009400010f7983 */ /* 0x002f240000300800 */
[----:B------:R1:W-:Y:S02]  /*3e8b0*/  STS.U16 [R3+0xfe00], R2 ;  /* 0x00fe000203007388 */ /* 0x0003e40000000400 */
[----:B--2---:R-:W2:Y:S01]  /*3e8c0*/  LDL.LU R24, [R1+0x5c] ;  /* 0x00005c0001187983 */ /* 0x004ea20000300800 */
[----:B------:R3:W-:Y:S04]  /*3e8d0*/  STS.U16 [R3+0x10600], R23 ;  /* 0x0106001703007388 */ /* 0x0007e80000000400 */
[----:B---3--:R-:W3:Y:S04]  /*3e8e0*/  LDL.LU R13, [R1+0x2ab0] ;  /* 0x002ab000010d7983 */ /* 0x008ee80000300800 */
[----:B------:R1:W-:Y:S01]  /*3e8f0*/  STS.U16 [R3+0x10e00], R28 ;  /* 0x010e001c03007388 */ /* 0x0003e20000000400 */
[----:B------:R-:W-:Y:S02]  /*3e900*/  STS.U16 [R3+0x11600], R12 ;  /* 0x0116000c03007388 */ /* 0x000fe40000000400 */
[----:B0-----:R-:W2:Y:S02]  /*3e910*/  LDL.LU R14, [R1+0x2aac] ;  /* 0x002aac00010e7983 */ /* 0x001ea40000300800 */
[----:B------:R-:W-:Y:S01]  /*3e920*/  STS.U16 [R3+0x11e00], R22 ;  /* 0x011e001603007388 */ /* 0x000fe20000000400 */
[----:B-1----:R0:W5:Y:S04]  /*3e930*/  LDL.LU R2, [R1+0x2aa8] ;  /* 0x002aa80001027983 */ /* 0x0021680000300800 */
[----:B------:R-:W-:Y:S01]  /*3e940*/  STS.U16 [R3+0x12600], R4 ;  /* 0x0126000403007388 */ /* 0x000fe20000000400 */
[----:B------:R-:W2:Y:S02]  /*3e950*/  LDL.LU R23, [R1+0x2aa4] ;  /* 0x002aa40001177983 */ /* 0x000ea40000300800 */
[----:B------:R-:W-:Y:S02]  /*3e960*/  STS.U16 [R3+0x12e00], R29 ;  /* 0x012e001d03007388 */ /* 0x000fe40000000400 */
[----:B------:R1:W-:Y:S01]  /*3e970*/  STS.U16 [R3+0x13600], R19 ;  /* 0x0136001303007388 */ /* 0x0003e20000000400 */
[----:B------:R0:W-:Y:S04]  /*3e980*/  STS.U16 [R3+0x13e00], R27 ;  /* 0x013e001b03007388 */ /* 0x0001e80000000400 */
[----:B------:R-:W3:Y:S04]  /*3e990*/  LDL.LU R28, [R1+0x2aa0] ;  /* 0x002aa000011c7983 */ /* 0x000ee80000300800 */
[----:B------:R0:W-:Y:S04]  /*3e9a0*/  STS.U16 [R3+0x14600], R0 ;  /* 0x0146000003007388 */ /* 0x0001e80000000400 */
[----:B-1----:R-:W3:Y:S01]  /*3e9b0*/  LDL.LU R19, [R1+0x44] ;  /* 0x0000440001137983 */ /* 0x002ee20000300800 */
[----:B0-----:R-:W3:Y:S03]  /*3e9c0*/  LDL.LU R27, [R1+0x2c] ;  /* 0x00002c00011b7983 */ /* 0x001ee60000300800 */
[----:B------:R-:W3:Y:S01]  /*3e9d0*/  LDL.LU R0, [R1+0x14] ;  /* 0x0000140001007983 */ /* 0x000ee20000300800 */
[----:B------:R0:W-:Y:S02]  /*3e9e0*/  STS.U16 [R3+0x14e00], R26 ;  /* 0x014e001a03007388 */ /* 0x0001e40000000400 */
[----:B------:R1:W-:Y:S02]  /*3e9f0*/  STS.U16 [R3+0x15600], R21 ;  /* 0x0156001503007388 */ /* 0x0003e40000000400 */
[----:B------:R0:W-:Y:S01]  /*3ea00*/  STS.U16 [R3+0x15e00], R5 ;  /* 0x015e000503007388 */ /* 0x0001e20000000400 */
[----:B------:R1:W-:Y:S04]  /*3ea10*/  STS.U16 [R3+0x16600], R6 ;  /* 0x0166000603007388 */ /* 0x0003e80000000400 */
[----:B------:R-:W3:Y:S01]  /*3ea20*/  LDL.LU R12, [R1+0xa1c] ;  /* 0x000a1c00010c7983 */ /* 0x000ee20000300800 */
[----:B------:R-:W-:Y:S02]  /*3ea30*/  STS.U16 [R3+0x16e00], R7 ;  /* 0x016e000703007388 */ /* 0x000fe40000000400 */
[----:B------:R-:W3:Y:S02]  /*3ea40*/  LDL.LU R22, [R1+0x9fc] ;  /* 0x0009fc0001167983 */ /* 0x000ee40000300800 */
[----:B------:R-:W-:Y:S01]  /*3ea50*/  STS.U16 [R3+0x17600], R8 ;  /* 0x0176000803007388 */ /* 0x000fe20000000400 */
[----:B------:R-:W3:Y:S04]  /*3ea60*/  LDL.LU R4, [R1+0x9dc] ;  /* 0x0009dc0001047983 */ /* 0x000ee80000300800 */
[----:B------:R-:W-:Y:S01]  /*3ea70*/  STS.U16 [R3+0x17e00], R9 ;  /* 0x017e000903007388 */ /* 0x000fe20000000400 */
[----:B------:R-:W3:Y:S02]  /*3ea80*/  LDL.LU R29, [R1+0x9bc] ;  /* 0x0009bc00011d7983 */ /* 0x000ee40000300800 */
[----:B------:R-:W-:Y:S02]  /*3ea90*/  STS.U16 [R3+0x18600], R10 ;  /* 0x0186000a03007388 */ /* 0x000fe40000000400 */
[----:B0-----:R-:W3:Y:S01]  /*3eaa0*/  LDL.LU R26, [R1+0x998] ;  /* 0x00099800011a7983 */ /* 0x001ee20000300800 */
[----:B------:R-:W-:Y:S04]  /*3eab0*/  STS.U16 [R3+0x18e00], R25 ;  /* 0x018e001903007388 */ /* 0x000fe80000000400 */
[----:B-1----:R-:W3:Y:S01]  /*3eac0*/  LDL.LU R21, [R1+0x978] ;  /* 0x0009780001157983 */ /* 0x002ee20000300800 */
[----:B------:R-:W-:Y:S02]  /*3ead0*/  STS.U16 [R3+0x19600], R11 ;  /* 0x0196000b03007388 */ /* 0x000fe40000000400 */
[----:B------:R-:W3:Y:S02]  /*3eae0*/  LDL.LU R5, [R1+0x954] ;  /* 0x0009540001057983 */ /* 0x000ee40000300800 */
[----:B------:R0:W-:Y:S01]  /*3eaf0*/  STS.U16 [R3+0x19e00], R18 ;  /* 0x019e001203007388 */ /* 0x0001e20000000400 */
[----:B------:R-:W3:Y:S04]  /*3eb00*/  LDL.LU R6, [R1+0x934] ;  /* 0x0009340001067983 */ /* 0x000ee80000300800 */
[----:B------:R1:W-:Y:S01]  /*3eb10*/  STS.U16 [R3+0x1a600], R20 ;  /* 0x01a6001403007388 */ /* 0x0003e20000000400 */
[----:B------:R1:W-:Y:S03]  /*3eb20*/  STS.U16 [R3+0x1ae00], R16 ;  /* 0x01ae001003007388 */ /* 0x0003e60000000400 */
[----:B0-----:R-:W3:Y:S01]  /*3eb30*/  LDL.LU R18, [R1+0x914] ;  /* 0x0009140001127983 */ /* 0x001ee20000300800 */
[----:B-1----:R-:W3:Y:S02]  /*3eb40*/  LDL.LU R20, [R1+0x8f4] ;  /* 0x0008f40001147983 */ /* 0x002ee40000300800 */
[----:B------:R-:W3:Y:S01]  /*3eb50*/  LDL.LU R16, [R1+0x8d4] ;  /* 0x0008d40001107983 */ /* 0x000ee20000300800 */
[----:B----4-:R0:W-:Y:S01]  /*3eb60*/  STS.U16 [R3+0x1b600], R17 ;  /* 0x01b6001103007388 */ /* 0x0101e20000000400 */
[----:B------:R1:W-:Y:S03]  /*3eb70*/  STS.U16 [R3+0x1be00], R15 ;  /* 0x01be000f03007388 */ /* 0x0003e60000000400 */
[----:B0-----:R-:W4:Y:S01]  /*3eb80*/  LDL.LU R17, [R1+0x8b4] ;  /* 0x0008b40001117983 */ /* 0x001f220000300800 */
[----:B-1----:R-:W4:Y:S02]  /*3eb90*/  LDL.LU R15, [R1+0x894] ;  /* 0x00089400010f7983 */ /* 0x002f240000300800 */
[----:B------:R-:W4:Y:S02]  /*3eba0*/  LDL.LU R7, [R1+0x874] ;  /* 0x0008740001077983 */ /* 0x000f240000300800 */
[----:B------:R-:W4:Y:S01]  /*3ebb0*/  LDL.LU R8, [R1+0x854] ;  /* 0x0008540001087983 */ /* 0x000f220000300800 */
[----:B------:R-:W4:Y:S01]  /*3ebc0*/  LDL.LU R9, [R1+0x834] ;  /* 0x0008340001097983 */ /* 0x000f220000300800 */
[----:B------:R-:W4:Y:S02]  /*3ebd0*/  LDL.LU R10, [R1+0x814] ;  /* 0x00081400010a7983 */ /* 0x000f240000300800 */
[----:B------:R-:W4:Y:S01]  /*3ebe0*/  LDL.LU R25, [R1+0x7f4] ;  /* 0x0007f40001197983 */ /* 0x000f220000300800 */
[----:B--2---:R0:W-:Y:S01]  /*3ebf0*/  STS.U16 [R3+0x1c600], R24 ;  /* 0x01c6001803007388 */ /* 0x0041e20000000400 */
[----:B------:R-:W2:Y:S03]  /*3ec00*/  LDL.LU R11, [R1+0x7d4] ;  /* 0x0007d400010b7983 */ /* 0x000ea60000300800 */
[----:B0-----:R-:W2:Y:S04]  /*3ec10*/  LDL.LU R24, [R1+0x7b4] ;  /* 0x0007b40001187983 */ /* 0x001ea80000300800 */
[----:B---3--:R0:W-:Y:S01]  /*3ec20*/  STS.U16 [R3+0x1ce00], R19 ;  /* 0x01ce001303007388 */ /* 0x0081e20000000400 */
[----:B------:R1:W-:Y:S03]  /*3ec30*/  STS.U16 [R3+0x1d600], R27 ;  /* 0x01d6001b03007388 */ /* 0x0003e60000000400 */
[----:B------:R3:W-:Y:S04]  /*3ec40*/  STS.U16 [R3+0x1de00], R0 ;  /* 0x01de000003007388 */ /* 0x0007e80000000400 */
[----:B0-----:R-:W2:Y:S01]  /*3ec50*/  LDL.LU R19, [R1+0x794] ;  /* 0x0007940001137983 */ /* 0x001ea20000300800 */
[----:B-1----:R-:W2:Y:S02]  /*3ec60*/  LDL.LU R27, [R1+0x574] ;  /* 0x00057400011b7983 */ /* 0x002ea40000300800 */
[----:B------:R0:W-:Y:S01]  /*3ec70*/  STS.U16 [R3+0x1e600], R28 ;  /* 0x01e6001c03007388 */ /* 0x0001e20000000400 */
[----:B---3--:R-:W4:Y:S04]  /*3ec80*/  LDL.LU R0, [R1+0x550] ;  /* 0x0005500001007983 */ /* 0x008f280000300800 */
[----:B0-----:R-:W2:Y:S04]  /*3ec90*/  LDL.LU R3, [R1+0x2a9c] ;  /* 0x002a9c0001037983 */ /* 0x001ea80000300800 */
[----:B------:R-:W0:Y:S02]  /*3eca0*/  S2R R28, SR_TID.X ;  /* 0x00000000001c7919 */ /* 0x000e240000002100 */
[----:B0-----:R-:W-:-:S05]  /*3ecb0*/  LOP3.LUT R28, R28, 0x7f, RZ, 0xc0, !PT ;  /* 0x0000007f1c1c7812 */ /* 0x001fca00078ec0ff */
[----:B------:R-:W-:-:S05]  /*3ecc0*/  IMAD.SHL.U32 R28, R28, 0x2, RZ ;  /* 0x000000021c1c7824 */ /* 0x000fca00078e00ff */
[----:B------:R-:W-:-:S05]  /*3ecd0*/  LOP3.LUT R28, R28, 0x60, RZ, 0x3c, !PT ;  /* 0x000000601c1c7812 */ /* 0x000fca00078e3cff */
[----:B--2---:R0:W-:Y:S04]  /*3ece0*/  STS.U16 [R28+0x1ee00], R3 ;  /* 0x01ee00031c007388 */ /* 0x0041e80000000400 */
[----:B0-----:R-:W0:Y:S01]  /*3ecf0*/  S2R R3, SR_TID.X ;  /* 0x0000000000037919 */ /* 0x001e220000002100 */
[----:B------:R-:W-:Y:S02]  /*3ed00*/  STS.U16 [R28+0x1f600], R23 ;  /* 0x01f600171c007388 */ /* 0x000fe40000000400 */
[----:B------:R-:W-:Y:S01]  /*3ed10*/  STS.U16 [R28+0x1fe00], R14 ;  /* 0x01fe000e1c007388 */ /* 0x000fe20000000400 */
[----:B0-----:R-:W-:-:S04]  /*3ed20*/  LOP3.LUT R3, R3, 0x7f, RZ, 0xc0, !PT ;  /* 0x0000007f03037812 */ /* 0x001fc800078ec0ff */
[----:B------:R-:W-:-:S04]  /*3ed30*/  SHF.L.U32 R3, R3, 0x1, RZ ;  /* 0x0000000103037819 */ /* 0x000fc800000006ff */
[----:B------:R-:W-:-:S05]  /*3ed40*/  LOP3.LUT R3, R3, 0x70, RZ, 0x3c, !PT ;  /* 0x0000007003037812 */ /* 0x000fca00078e3cff */
        /* <DEDUP_REMOVED lines=11> */
[----:B----4-:R4:W-:Y:S01]  /*3ee00*/  STS.U16 [R3+0x5f00], R17 ;  /* 0x005f001103007388 */ /* 0x0109e20000000400 */
[----:B------:R4:W-:Y:S01]  /*3ee10*/  STS.U16 [R3+0x6700], R15 ;  /* 0x0067000f03007388 */ /* 0x0009e20000000400 */
[----:B------:R-:W-:Y:S02]  /*3ee20*/  STS.U16 [R3+0x6f00], R7 ;  /* 0x006f000703007388 */ /* 0x000fe40000000400 */
[----:B------:R-:W-:Y:S02]  /*3ee30*/  STS.U16 [R3+0x7700], R8 ;  /* 0x0077000803007388 */ /* 0x000fe40000000400 */
[----:B------:R-:W-:Y:S01]  /*3ee40*/  STS.U16 [R3+0x7f00], R9 ;  /* 0x007f000903007388 */ /* 0x000fe20000000400 */
[----:B------:R-:W-:Y:S04]  /*3ee50*/  STS.U16 [R3+0x8700], R10 ;  /* 0x0087000a03007388 */ /* 0x000fe80000000400 */
[----:B0-----:R-:W3:Y:S01]  /*3ee60*/  LDL.LU R18, [R1+0x530] ;  /* 0x0005300001127983 */ /* 0x001ee20000300800 */
[----:B-1----:R-:W3:Y:S02]  /*3ee70*/  LDL.LU R20, [R1+0x510] ;  /* 0x0005100001147983 */ /* 0x002ee40000300800 */
[----:B--2---:R-:W2:Y:S02]  /*3ee80*/  LDL.LU R16, [R1+0x4f0] ;  /* 0x0004f00001107983 */ /* 0x004ea40000300800 */
[----:B------:R-:W-:Y:S01]  /*3ee90*/  STS.U16 [R3+0x8f00], R25 ;  /* 0x008f001903007388 */ /* 0x000fe20000000400 */
[----:B----4-:R-:W4:Y:S04]  /*3eea0*/  LDL.LU R17, [R1+0x4cc] ;  /* 0x0004cc0001117983 */ /* 0x010f280000300800 */
[----:B------:R-:W-:Y:S01]  /*3eeb0*/  STS.U16 [R3+0x9700], R11 ;  /* 0x0097000b03007388 */ /* 0x000fe20000000400 */
[----:B------:R-:W4:Y:S02]  /*3eec0*/  LDL.LU R15, [R1+0x438] ;  /* 0x00043800010f7983 */ /* 0x000f240000300800 */
[----:B------:R0:W-:Y:S02]  /*3eed0*/  STS.U16 [R3+0x9f00], R24 ;  /* 0x009f001803007388 */ /* 0x0001e40000000400 */
[----:B------:R1:W-:Y:S01]  /*3eee0*/  STS.U16 [R3+0xa700], R19 ;  /* 0x00a7001303007388 */ /* 0x0003e20000000400 */
[----:B------:R1:W-:Y:S01]  /*3eef0*/  STS.U16 [R3+0xaf00], R27 ;  /* 0x00af001b03007388 */ /* 0x0003e20000000400 */
[----:B------:R1:W-:Y:S03]  /*3ef00*/  STS.U16 [R3+0xb700], R0 ;  /* 0x00b7000003007388 */ /* 0x0003e60000000400 */
[----:B0-----:R-:W4:Y:S01]  /*3ef10*/  LDL.LU R24, [R1+0x418] ;  /* 0x0004180001187983 */ /* 0x001f220000300800 */
[----:B-1----:R-:W4:Y:S02]  /*3ef20*/  LDL.LU R19, [R1+0x3f8] ;  /* 0x0003f80001137983 */ /* 0x002f240000300800 */
[----:B------:R-:W4:Y:S01]  /*3ef30*/  LDL.LU R27, [R1+0x3d8] ;  /* 0x0003d800011b7983 */ /* 0x000f220000300800 */
[----:B------:R-:W4:Y:S04]  /*3ef40*/  LDL.LU R0, [R1+0x3b8] ;  /* 0x0003b80001007983 */ /* 0x000f280000300800 */
        /* <DEDUP_REMOVED lines=16> */
[----:B------:R-:W4:Y:S04]  /*3f050*/  LDL.LU R11, [R1+0x188] ;  /* 0x00018800010b7983 */ /* 0x000f280000300800 */
[----:B---3--:R0:W-:Y:S01]  /*3f060*/  STS.U16 [R3+0xbf00], R18 ;  /* 0x00bf001203007388 */ /* 0x0081e20000000400 */
[----:B------:R1:W-:Y:S02]  /*3f070*/  STS.U16 [R3+0xc700], R20 ;  /* 0x00c7001403007388 */ /* 0x0003e40000000400 */
[----:B--2---:R2:W-:Y:S01]  /*3f080*/  STS.U16 [R3+0xcf00], R16 ;  /* 0x00cf001003007388 */ /* 0x0045e20000000400 */
[----:B----4-:R3:W-:Y:S01]  /*3f090*/  STS.U16 [R3+0xd700], R17 ;  /* 0x00d7001103007388 */ /* 0x0107e20000000400 */
[----:B------:R3:W-:Y:S03]  /*3f0a0*/  STS.U16 [R3+0xdf00], R15 ;  /* 0x00df000f03007388 */ /* 0x0007e60000000400 */
[----:B0-----:R-:W4:Y:S01]  /*3f0b0*/  LDL.LU R18, [R1+0x168] ;  /* 0x0001680001127983 */ /* 0x001f220000300800 */
[----:B-1----:R-:W4:Y:S02]  /*3f0c0*/  LDL.LU R20, [R1+0x148] ;  /* 0x0001480001147983 */ /* 0x002f240000300800 */
[----:B--2---:R-:W2:Y:S01]  /*3f0d0*/  LDL.LU R16, [R1+0x128] ;  /* 0x0001280001107983 */ /* 0x004ea20000300800 */
[----:B---3--:R-:W3:Y:S04]  /*3f0e0*/  LDL.LU R17, [R1+0x108] ;  /* 0x0001080001117983 */ /* 0x008ee80000300800 */
[----:B------:R0:W-:Y:S01]  /*3f0f0*/  STS.U16 [R3+0xe700], R24 ;  /* 0x00e7001803007388 */ /* 0x0001e20000000400 */
[----:B------:R1:W-:Y:S02]  /*3f100*/  STS.U16 [R3+0xef00], R19 ;  /* 0x00ef001303007388 */ /* 0x0003e40000000400 */
[----:B------:R-:W3:Y:S01]  /*3f110*/  LDL.LU R15, [R1+0xe8] ;  /* 0x0000e800010f7983 */ /* 0x000ee20000300800 */
[----:B------:R1:W-:Y:S01]  /*3f120*/  STS.U16 [R3+0xf700], R27 ;  /* 0x00f7001b03007388 */ /* 0x0003e20000000400 */
[----:B------:R1:W-:Y:S02]  /*3f130*/  STS.U16 [R3+0xff00], R0 ;  /* 0x00ff000003007388 */ /* 0x0003e40000000400 */
[----:B------:R-:W-:Y:S02]  /*3f140*/  STS.U16 [R3+0x10700], R14 ;  /* 0x0107000e03007388 */ /* 0x000fe40000000400 */
[----:B------:R-:W-:Y:S01]  /*3f150*/  STS.U16 [R3+0x10f00], R23 ;  /* 0x010f001703007388 */ /* 0x000fe20000000400 */
[----:B------:R-:W-:Y:S01]  /*3f160*/  STS.U16 [R3+0x11700], R28 ;  /* 0x0117001c03007388 */ /* 0x000fe20000000400 */
[----:B------:R-:W-:Y:S03]  /*3f170*/  STS.U16 [R3+0x11f00], R12 ;  /* 0x011f000c03007388 */ /* 0x000fe60000000400 */
[----:B0-----:R-:W3:Y:S01]  /*3f180*/  LDL.LU R24, [R1+0x2a98] ;  /* 0x002a980001187983 */ /* 0x001ee20000300800 */
[----:B------:R-:W-:Y:S02]  /*3f190*/  STS.U16 [R3+0x12700], R22 ;  /* 0x0127001603007388 */ /* 0x000fe40000000400 */
[----:B-1----:R-:W3:Y:S02]  /*3f1a0*/  LDL.LU R19, [R1+0x2a94] ;  /* 0x002a940001137983 */ /* 0x002ee40000300800 */
[----:B------:R-:W-:Y:S01]  /*3f1b0*/  STS.U16 [R3+0x12f00], R4 ;  /* 0x012f000403007388 */ /* 0x000fe20000000400 */
[----:B------:R-:W3:Y:S04]  /*3f1c0*/  LDL.LU R27, [R1+0x2a90] ;  /* 0x002a9000011b7983 */ /* 0x000ee80000300800 */
[----:B------:R-:W-:Y:S01]  /*3f1d0*/  STS.U16 [R3+0x13700], R29 ;  /* 0x0137001d03007388 */ /* 0x000fe20000000400 */
[----:B------:R-:W3:Y:S02]  /*3f1e0*/  LDL.LU R0, [R1+0x2a8c] ;  /* 0x002a8c0001007983 */ /* 0x000ee40000300800 */
[----:B------:R0:W-:Y:S02]  /*3f1f0*/  STS.U16 [R3+0x13f00], R26 ;  /* 0x013f001a03007388 */ /* 0x0001e40000000400 */
[----:B------:R1:W-:Y:S01]  /*3f200*/  STS.U16 [R3+0x14700], R21 ;  /* 0x0147001503007388 */ /* 0x0003e20000000400 */
[----:B------:R1:W-:Y:S01]  /*3f210*/  STS.U16 [R3+0x14f00], R5 ;  /* 0x014f000503007388 */ /* 0x0003e20000000400 */
[----:B------:R1:W-:Y:S02]  /*3f220*/  STS.U16 [R3+0x15700], R6 ;  /* 0x0157000603007388 */ /* 0x0003e40000000400 */
[----:B------:R1:W-:Y:S01]  /*3f230*/  STS.U16 [R3+0x15f00], R7 ;  /* 0x015f000703007388 */ /* 0x0003e20000000400 */
[----:B0-----:R-:W3:Y:S01]  /*3f240*/  LDL.LU R26, [R1+0xc8] ;  /* 0x0000c800011a7983 */ /* 0x001ee20000300800 */
[----:B-1----:R-:W3:Y:S02]  /*3f250*/  LDL.LU R21, [R1+0x90] ;  /* 0x0000900001157983 */ /* 0x002ee40000300800 */
[----:B------:R-:W3:Y:S01]  /*3f260*/  LDL.LU R5, [R1+0x58] ;  /* 0x0000580001057983 */ /* 0x000ee20000300800 */
[----:B------:R-:W3:Y:S04]  /*3f270*/  LDL.LU R6, [R1+0x40] ;  /* 0x0000400001067983 */ /* 0x000ee80000300800 */
[----:B------:R-:W3:Y:S01]  /*3f280*/  LDL.LU R7, [R1+0x28] ;  /* 0x0000280001077983 */ /* 0x000ee20000300800 */
[----:B------:R-:W3:Y:S02]  /*3f290*/  LDL.LU R28, [R1+0x4d0] ;  /* 0x0004d000011c7983 */ /* 0x000ee40000300800 */
[----:B------:R-:W3:Y:S02]  /*3f2a0*/  LDL.LU R12, [R1+0x4b8] ;  /* 0x0004b800010c7983 */ /* 0x000ee40000300800 */
[----:B------:R-:W3:Y:S01]  /*3f2b0*/  LDL.LU R22, [R1+0x4c4] ;  /* 0x0004c40001167983 */ /* 0x000ee20000300800 */
[----:B------:R-:W3:Y:S04]  /*3f2c0*/  LDL.LU R4, [R1+0x4ac] ;  /* 0x0004ac0001047983 */ /* 0x000ee80000300800 */
[----:B------:R0:W-:Y:S01]  /*3f2d0*/  STS.U16 [R3+0x16700], R8 ;  /* 0x0167000803007388 */ /* 0x0001e20000000400 */
[----:B------:R1:W-:Y:S02]  /*3f2e0*/  STS.U16 [R3+0x16f00], R9 ;  /* 0x016f000903007388 */ /* 0x0003e40000000400 */
[----:B------:R1:W-:Y:S02]  /*3f2f0*/  STS.U16 [R3+0x17700], R10 ;  /* 0x0177000a03007388 */ /* 0x0003e40000000400 */
[----:B------:R1:W-:Y:S01]  /*3f300*/  STS.U16 [R3+0x17f00], R25 ;  /* 0x017f001903007388 */ /* 0x0003e20000000400 */
[----:B------:R1:W-:Y:S04]  /*3f310*/  STS.U16 [R3+0x18700], R11 ;  /* 0x0187000b03007388 */ /* 0x0003e80000000400 */
[----:B------:R-:W3:Y:S04]  /*3f320*/  LDL.LU R29, [R1+0x4a0] ;  /* 0x0004a000011d7983 */ /* 0x000ee80000300800 */
[----:B0-----:R-:W3:Y:S01]  /*3f330*/  LDL.LU R8, [R1+0x488] ;  /* 0x0004880001087983 */ /* 0x001ee20000300800 */
[----:B-1----:R-:W3:Y:S03]  /*3f340*/  LDL.LU R9, [R1+0x494] ;  /* 0x0004940001097983 */ /* 0x002ee60000300800 */
[----:B------:R-:W3:Y:S01]  /*3f350*/  LDL.LU R10, [R1+0x47c] ;  /* 0x00047c00010a7983 */ /* 0x000ee20000300800 */
[----:B------:R-:W3:Y:S03]  /*3f360*/  LDL.LU R25, [R1+0x4c8] ;  /* 0x0004c80001197983 */ /* 0x000ee60000300800 */
[----:B------:R-:W3:Y:S04]  /*3f370*/  LDL.LU R11, [R1+0x4b0] ;  /* 0x0004b000010b7983 */ /* 0x000ee80000300800 */
[----:B----4-:R0:W-:Y:S01]  /*3f380*/  STS.U16 [R3+0x18f00], R18 ;  /* 0x018f001203007388 */ /* 0x0101e20000000400 */
[----:B------:R1:W-:Y:S02]  /*3f390*/  STS.U16 [R3+0x19700], R20 ;  /* 0x0197001403007388 */ /* 0x0003e40000000400 */
[----:B--2---:R2:W-:Y:S01]  /*3f3a0*/  STS.U16 [R3+0x19f00], R16 ;  /* 0x019f001003007388 */ /* 0x0045e20000000400 */
[----:B---3--:R4:W-:Y:S01]  /*3f3b0*/  STS.U16 [R3+0x1a700], R17 ;  /* 0x01a7001103007388 */ /* 0x0089e20000000400 */
[----:B------:R4:W-:Y:S03]  /*3f3c0*/  STS.U16 [R3+0x1af00], R15 ;  /* 0x01af000f03007388 */ /* 0x0009e60000000400 */
[----:B0-----:R-:W3:Y:S01]  /*3f3d0*/  LDL.LU R18, [R1+0x4bc] ;  /* 0x0004bc0001127983 */ /* 0x001ee20000300800 */
[----:B-1----:R-:W3:Y:S02]  /*3f3e0*/  LDL.LU R20, [R1+0x4a8] ;  /* 0x0004a80001147983 */ /* 0x002ee40000300800 */
[----:B--2---:R-:W2:Y:S01]  /*3f3f0*/  LDL.LU R16, [R1+0x49c] ;  /* 0x00049c0001107983 */ /* 0x004ea20000300800 */
[----:B----4-:R-:W4:Y:S01]  /*3f400*/  LDL.LU R17, [R1+0x484] ;  /* 0x0004840001117983 */ /* 0x010f220000300800 */
[----:B------:R-:W4:Y:S03]  /*3f410*/  LDL.LU R15, [R1+0x490] ;  /* 0x00049000010f7983 */ /* 0x000f260000300800 */
[----:B------:R-:W-:Y:S01]  /*3f420*/  STS.U16 [R3+0x1b700], R26 ;  /* 0x01b7001a03007388 */ /* 0x000fe20000000400 */
[----:B------:R-:W-:Y:S02]  /*3f430*/  STS.U16 [R3+0x1bf00], R21 ;  /* 0x01bf001503007388 */ /* 0x000fe40000000400 */
[----:B------:R-:W-:Y:S02]  /*3f440*/  STS.U16 [R3+0x1c700], R5 ;  /* 0x01c7000503007388 */ /* 0x000fe40000000400 */
[----:B------:R-:W-:Y:S01]  /*3f450*/  STS.U16 [R3+0x1cf00], R6 ;  /* 0x01cf000603007388 */ /* 0x000fe20000000400 */
[----:B------:R-:W-:Y:S01]  /*3f460*/  STS.U16 [R3+0x1d700], R7 ;  /* 0x01d7000703007388 */ /* 0x000fe20000000400 */
[----:B------:R0:W-:Y:S03]  /*3f470*/  STS.U16 [R3+0x1df00], R0 ;  /* 0x01df000003007388 */ /* 0x0001e60000000400 */
[----:B0-----:R-:W4:Y:S04]  /*3f480*/  LDL.LU R0, [R1+0x2a88] ;  /* 0x002a880001007983 */ /* 0x001f280000300800 */
[----:B------:R-:W0:Y:S01]  /*3f490*/  S2R R26, SR_TID.X ;  /* 0x00000000001a7919 */ /* 0x000e220000002100 */
[----:B------:R-:W-:Y:S02]  /*3f4a0*/  STS.U16 [R3+0x1e700], R27 ;  /* 0x01e7001b03007388 */ /* 0x000fe40000000400 */
[----:B------:R-:W-:Y:S02]  /*3f4b0*/  STS.U16 [R3+0x1ef00], R19 ;  /* 0x01ef001303007388 */ /* 0x000fe40000000400 */
[----:B------:R-:W-:Y:S01]  /*3f4c0*/  STS.U16 [R3+0x1f700], R24 ;  /* 0x01f7001803007388 */ /* 0x000fe20000000400 */
[----:B------:R1:W-:Y:S01]  /*3f4d0*/  STS.U16 [R3+0x1ff00], R13 ;  /* 0x01ff000d03007388 */ /* 0x0003e20000000400 */
[----:B0-----:R-:W-:-:S02]  /*3f4e0*/  LOP3.LUT R7, R26, 0x1c, RZ, 0xc0, !PT ;  /* 0x0000001c1a077812 */ /* 0x001fc400078ec0ff */
[C---:B------:R-:W-:Y:S02]  /*3f4f0*/  LOP3.LUT R21, R26.reuse, 0x1f, RZ, 0xc0, !PT ;  /* 0x0000001f1a157812 */ /* 0x040fe400078ec0ff */
[----:B------:R-:W-:Y:S02]  /*3f500*/  LOP3.LUT R6, R26, 0x60, RZ, 0xc0, !PT ;  /* 0x000000601a067812 */ /* 0x000fe400078ec0ff */
[----:B------:R-:W-:Y:S02]  /*3f510*/  LEA R5, R7, R21, 0x4 ;  /* 0x0000001507057211 */ /* 0x000fe400078e20ff */
[----:B------:R-:W-:Y:S02]  /*3f520*/  SHF.R.U32.HI R6, RZ, 0x1, R6 ;  /* 0x00000001ff067819 */ /* 0x000fe40000011606 */
[----:B------:R-:W-:-:S04]  /*3f530*/  SHF.L.U32 R5, R5, 0x2, RZ ;  /* 0x0000000205057819 */ /* 0x000fc800000006ff */
[----:B------:R-:W-:Y:S02]  /*3f540*/  LOP3.LUT R5, R5, R6, RZ, 0x3c, !PT ;  /* 0x0000000605057212 */ /* 0x000fe400078e3cff */
[----:B-1----:R-:W-:-:S03]  /*3f550*/  LEA R3, R7, R21, 0x4 ;  /* 0x0000001507037211 */ /* 0x002fc600078e20ff */
[----:B------:R-:W-:Y:S01]  /*3f560*/  STS [R5+0x28000], R28 ;  /* 0x0280001c05007388 */ /* 0x000fe20000000800 */
[----:B------:R-:W-:Y:S02]  /*3f570*/  STS [R5+0x28800], R12 ;  /* 0x0288000c05007388 */ /* 0x000fe40000000800 */
[----:B------:R-:W-:Y:S02]  /*3f580*/  STS [R5+0x28080], R22 ;  /* 0x0280801605007388 */ /* 0x000fe40000000800 */
[----:B------:R0:W-:Y:S02]  /*3f590*/  STS [R5+0x28880], R4 ;  /* 0x0288800405007388 */ /* 0x0001e40000000800 */
[----:B------:R-:W-:Y:S01]  /*3f5a0*/  IMAD.SHL.U32 R3, R3, 0x4, RZ ;  /* 0x0000000403037824 */ /* 0x000fe200078e00ff */
[----:B0-----:R-:W-:-:S04]  /*3f5b0*/  LOP3.LUT R4, R26, 0x60, RZ, 0xc0, !PT ;  /* 0x000000601a047812 */ /* 0x001fc800078ec0ff */
[----:B------:R-:W-:-:S04]  /*3f5c0*/  SHF.R.U32.HI R4, RZ, 0x1, R4 ;  /* 0x00000001ff047819 */ /* 0x000fc80000011604 */
[----:B------:R-:W-:Y:S01]  /*3f5d0*/  LOP3.LUT R3, R3, R4, RZ, 0x3c, !PT ;  /* 0x0000000403037212 */ /* 0x000fe200078e3cff */
[----:B------:R-:W-:Y:S01]  /*3f5e0*/  STS [R5+0x29000], R29 ;  /* 0x0290001d05007388 */ /* 0x000fe20000000800 */
[----:B------:R-:W-:Y:S02]  /*3f5f0*/  STS [R5+0x29800], R8 ;  /* 0x0298000805007388 */ /* 0x000fe40000000800 */
[----:B------:R-:W-:Y:S01]  /*3f600*/  LOP3.LUT R3, R3, 0x40, RZ, 0x3c, !PT ;  /* 0x0000004003037812 */ /* 0x000fe200078e3cff */
[----:B------:R-:W-:Y:S01]  /*3f610*/  STS [R5+0x29080], R9 ;  /* 0x0290800905007388 */ /* 0x000fe20000000800 */
[----:B------:R-:W-:Y:S03]  /*3f620*/  STS [R5+0x29880], R10 ;  /* 0x0298800a05007388 */ /* 0x000fe60000000800 */
[----:B------:R-:W-:Y:S01]  /*3f630*/  STS [R3+0x28000], R25 ;  /* 0x0280001903007388 */ /* 0x000fe20000000800 */
[----:B------:R-:W-:Y:S03]  /*3f640*/  STS [R3+0x28800], R11 ;  /* 0x0288000b03007388 */ /* 0x000fe60000000800 */
[----:B---3--:R-:W-:Y:S01]  /*3f650*/  STS [R3+0x28080], R18 ;  /* 0x0280801203007388 */ /* 0x008fe20000000800 */
[----:B------:R-:W-:Y:S02]  /*3f660*/  STS [R3+0x28880], R20 ;  /* 0x0288801403007388 */ /* 0x000fe40000000800 */
[----:B--2---:R-:W-:Y:S01]  /*3f670*/  STS [R3+0x29000], R16 ;  /* 0x0290001003007388 */ /* 0x004fe20000000800 */
[----:B----4-:R-:W-:Y:S01]  /*3f680*/  STS [R3+0x29800], R17 ;  /* 0x0298001103007388 */ /* 0x010fe20000000800 */
[----:B------:R-:W-:Y:S03]  /*3f690*/  STS [R3+0x29080], R15 ;  /* 0x0290800f03007388 */ /* 0x000fe60000000800 */
[----:B------:R0:W-:Y:S04]  /*3f6a0*/  STS [R3+0x29880], R0 ;  /* 0x0298800003007388 */ /* 0x0001e80000000800 */
[----:B0-----:R0:W5:Y:S02]  /*3f6b0*/  LDL.LU R0, [R1+0x2a84] ;  /* 0x002a840001007983 */ /* 0x0011640000300800 */
[----:B------:R-:W2:Y:S04]  /*3f6c0*/  LDL.LU R17, [R1+0xa64] ;  /* 0x000a640001117983 */ /* 0x000ea80000300800 */
[----:B------:R-:W2:Y:S04]  /*3f6d0*/  LDL R15, [R1+0x470] ;  /* 0x00047000010f7983 */ /* 0x000ea80000100800 */
[----:B------:R-:W3:Y:S04]  /*3f6e0*/  LDL R28, [R1] ;  /* 0x00000000011c7983 */ /* 0x000ee80000100800 */
[----:B-----5:R1:W-:Y:S04]  /*3f6f0*/  STL [R1+0x2c04], R0 ;  /* 0x002c040001007387 */ /* 0x0203e80000100800 */
[----:B-1----:R-:W4:Y:S04]  /*3f700*/  LDL R0, [R1+0x9b4] ;  /* 0x0009b40001007983 */ /* 0x002f280000100800 */
[----:B------:R1:W-:Y:S04]  /*3f710*/  STL [R1+0x2c00], R2 ;  /* 0x002c000201007387 */ /* 0x0003e80000100800 */
[----:B------:R-:W-:Y:S06]  /*3f720*/  BAR.SYNC.DEFER_BLOCKING 0x0 ;  /* 0x0000000000007b1d */ /* 0x000fec0000010000 */
[----:B-1----:R-:W3:Y:S01]  /*3f730*/  LDL R2, [R1+0x304] ;  /* 0x0003040001027983 */ /* 0x002ee20000100800 */
[----:B--2---:R-:W-:-:S03]  /*3f740*/  FADD R3, -R15, R17 ;  /* 0x000000110f037221 */ /* 0x004fc60000000100 */
[----:B----4-:R-:W1:Y:S04]  /*3f750*/  LDSM.16.M88.4 R8, [R0+0x28000] ;  /* 0x028000000008783b */ /* 0x010e680000000200 */
[----:B---3--:R-:W2:Y:S04]  /*3f760*/  LDSM.16.M88.4 R4, [R2] ;  /* 0x000000000204783b */ /* 0x008ea80000000200 */
[----:B------:R-:W3:Y:S04]  /*3f770*/  LDSM.16.M88.4 R16, [R2+0x2000] ;  /* 0x002000000210783b */ /* 0x000ee80000000200 */
[----:B-1----:R-:W-:Y:S04]  /*3f780*/  STL.64 [R1+0x3db8], R10 ;  /* 0x003db80a01007387 */ /* 0x002fe80000100a00 */
[----:B------:R1:W-:Y:S04]  /*3f790*/  STL.64 [R1+0x3db0], R8 ;  /* 0x003db00801007387 */ /* 0x0003e80000100a00 */
[----:B--2---:R-:W-:Y:S01]  /*3f7a0*/  STL.64 [R1+0x150], R4 ;  /* 0x0001500401007387 */ /* 0x004fe20000100a00 */
[----:B------:R-:W-:Y:S01]  /*3f7b0*/  FMUL R3, R3, 1.4426950216293334961 ;  /* 0x3fb8aa3b03037820 */ /* 0x000fe20000400000 */
[----:B-1----:R-:W-:-:S02]  /*3f7c0*/  MOV R8, R4 ;  /* 0x0000000400087202 */ /* 0x002fc40000000f00 */
[----:B------:R1:W-:Y:S01]  /*3f7d0*/  STL.64 [R1+0x158], R6 ;  /* 0x0001580601007387 */ /* 0x0003e20000100a00 */
[----:B---3--:R-:W-:-:S03]  /*3f7e0*/  MOV R27, R16 ;  /* 0x00000010001b7202 */ /* 0x008fc60000000f00 */
[----:B------:R-:W2:Y:S04]  /*3f7f0*/  LDL.LU R12, [R1+0x580] ;  /* 0x00058000010c7983 */ /* 0x000ea80000300800 */
[----:B------:R-:W3:Y:S04]  /*3f800*/  LDL.LU R13, [R1+0x584] ;  /* 0x00058400010d7983 */ /* 0x000ee80000300800 */
[----:B------:R-:W4:Y:S01]  /*3f810*/  LDL.LU R14, [R1+0x588] ;  /* 0x00058800010e7983 */ /* 0x000f220000300800 */
[----:B------:R-:W-:Y:S01]  /*3f820*/  MOV R23, R17 ;  /* 0x0000001100177202 */ /* 0x000fe20000000f00 */
[----:B------:R0:W0:Y:S01]  /*3f830*/  MUFU.EX2 R29, R3 ;  /* 0x00000003001d7308 */ /* 0x0000220000000800 */
[----:B-1----:R-:W-:Y:S01]  /*3f840*/  MOV R7, R5 ;  /* 0x0000000500077202 */ /* 0x002fe20000000f00 */
[----:B------:R-:W-:Y:S04]  /*3f850*/  STL.64 [R1+0x140], R16 ;  /* 0x0001401001007387 */ /* 0x000fe80000100a00 */
[----:B------:R-:W-:Y:S04]  /*3f860*/  STL.64 [R1+0x148], R18 ;  /* 0x0001481201007387 */ /* 0x000fe80000100a00 */
[----:B------:R-:W-:Y:S04]  /*3f870*/  STL [R1+0x3dc0], R27 ;  /* 0x003dc01b01007387 */ /* 0x000fe80000100800 */
[----:B------:R-:W2:Y:S04]  /*3f880*/  LDL.LU R11, [R1+0x58c] ;  /* 0x00058c00010b7983 */ /* 0x000ea80000300800 */
[----:B------:R-:W1:Y:S04]  /*3f890*/  LDSM.16.M88.4 R16, [R2+0x4000] ;  /* 0x004000000210783b */ /* 0x000e680000000200 */
[----:B------:R-:W-:Y:S04]  /*3f8a0*/  LDSM.16.M88.4 R24, [R2+0x8000] ;  /* 0x008000000218783b */ /* 0x000fe80000000200 */
[----:B-1----:R-:W-:Y:S01]  /*3f8b0*/  STL.64 [R1+0x130], R16 ;  /* 0x0001301001007387 */ /* 0x002fe20000100a00 */
[----:B------:R-:W-:Y:S01]  /*3f8c0*/  IMAD.MOV.U32 R20, RZ, RZ, R16 ;  /* 0x000000ffff147224 */ /* 0x000fe200078e0010 */
[----:B0-----:R-:W-:-:S02]  /*3f8d0*/  MOV R3, R17 ;  /* 0x0000001100037202 */ /* 0x001fc40000000f00 */
[----:B------:R-:W-:Y:S04]  /*3f8e0*/  STL.64 [R1+0x138], R18 ;  /* 0x0001381201007387 */ /* 0x000fe80000100a00 */
[----:B------:R-:W0:Y:S04]  /*3f8f0*/  LDSM.16.M88.4 R16, [R2+0x6000] ;  /* 0x006000000210783b */ /* 0x000e280000000200 */
[----:B------:R-:W3:Y:S04]  /*3f900*/  LDL.LU R4, [R1+0x590] ;  /* 0x0005900001047983 */ /* 0x000ee80000300800 */
[----:B------:R-:W3:Y:S04]  /*3f910*/  LDL.LU R5, [R1+0x594] ;  /* 0x0005940001057983 */ /* 0x000ee80000300800 */
[----:B------:R-:W3:Y:S01]  /*3f920*/  LDL.LU R6, [R1+0x598] ;  /* 0x0005980001067983 */ /* 0x000ee20000300800 */
[----:B0-----:R-:W-:-:S03]  /*3f930*/  MOV R10, R16 ;  /* 0x00000010000a7202 */ /* 0x001fc60000000f00 */
[----:B------:R0:W-:Y:S01]  /*3f940*/  STL.64 [R1+0x120], R16 ;  /* 0x0001201001007387 */ /* 0x0001e20000100a00 */
[----:B------:R-:W-:-:S03]  /*3f950*/  MOV R9, R17 ;  /* 0x0000001100097202 */ /* 0x000fc60000000f00 */
[----:B------:R1:W-:Y:S04]  /*3f960*/  STL.64 [R1+0x128], R18 ;  /* 0x0001281201007387 */ /* 0x0003e80000100a00 */
[----:B------:R-:W-:Y:S01]  /*3f970*/  STL.64 [R1+0x110], R24 ;  /* 0x0001101801007387 */ /* 0x000fe20000100a00 */
[----:B0-----:R-:W-:Y:S02]  /*3f980*/  MOV R16, R10 ;  /* 0x0000000a00107202 */ /* 0x001fe40000000f00 */
[----:B------:R-:W-:Y:S02]  /*3f990*/  MOV R17, R9 ;  /* 0x0000000900117202 */ /* 0x000fe40000000f00 */
[----:B-1----:R-:W-:Y:S01]  /*3f9a0*/  MOV R19, R24 ;  /* 0x0000001800137202 */ /* 0x002fe20000000f00 */
[----:B------:R-:W-:Y:S01]  /*3f9b0*/  IMAD.MOV.U32 R18, RZ, RZ, R25 ;  /* 0x000000ffff127224 */ /* 0x000fe200078e0019 */
[----:B------:R0:W-:Y:S04]  /*3f9c0*/  STL.64 [R1+0x118], R26 ;  /* 0x0001181a01007387 */ /* 0x0001e80000100a00 */
[----:B0-----:R-:W4:Y:S04]  /*3f9d0*/  LDL.LU R27, [R1+0x3dc0] ;  /* 0x003dc000011b7983 */ /* 0x001f280000300800 */
[----:B------:R-:W-:Y:S04]  /*3f9e0*/  STL.64 [R1+0x3d78], R18 ;  /* 0x003d781201007387 */ /* 0x000fe80000100a00 */
[----:B------:R0:W-:Y:S02]  /*3f9f0*/  STL.64 [R1+0x3d80], R16 ;  /* 0x003d801001007387 */ /* 0x0001e40000100a00 */
[----:B0-----:R-:W-:Y:S01]  /*3fa00*/  MOV R16, R8 ;  /* 0x0000000800107202 */ /* 0x001fe20000000f00 */
[----:B--2---:R-:W-:-:S02]  /*3fa10*/  FMUL R15, R29, R11 ;  /* 0x0000000b1d0f7220 */ /* 0x004fc40000400000 */
[----:B------:R-:W0:Y:S04]  /*3fa20*/  LDSM.16.M88.4 R8, [R2+0xa000] ;  /* 0x00a000000208783b */ /* 0x000e280000000200 */
[----:B0-----:R-:W-:Y:S01]  /*3fa30*/  STL.64 [R1+0xf0], R8 ;  /* 0x0000f00801007387 */ /* 0x001fe20000100a00 */
[----:B------:R-:W-:Y:S01]  /*3fa40*/  IMAD.MOV.U32 R25, RZ, RZ, R8 ;  /* 0x000000ffff197224 */ /* 0x000fe200078e0008 */
[----:B------:R-:W-:Y:S02]  /*3fa50*/  MOV R22, R9 ;  /* 0x0000000900167202 */ /* 0x000fe40000000f00 */
[----:B------:R0:W-:Y:S04]  /*3fa60*/  STL.64 [R1+0xf8], R10 ;  /* 0x0000f80a01007387 */ /* 0x0001e80000100a00 */
[----:B0-----:R-:W2:Y:S04]  /*3fa70*/  LDL.LU.64 R10, [R1+0x3db8] ;  /* 0x003db800010a7983 */ /* 0x001ea80000300a00 */
[----:B------:R-:W2:Y:S01]  /*3fa80*/  LDL.LU.64 R8, [R1+0x3db0] ;  /* 0x003db00001087983 */ /* 0x000ea20000300a00 */
[C---:B------:R-:W-:Y:S01]  /*3fa90*/  FMUL R12, R28.reuse, R12 ;  /* 0x0000000c1c0c7220 */ /* 0x040fe20000400000 */
[----:B------:R-:W-:Y:S01]  /*3faa0*/  MOV R17, R7 ;  /* 0x0000000700117202 */ /* 0x000fe20000000f00 */
[----:B---3--:R-:W-:Y:S01]  /*3fab0*/  FMUL R13, R28, R13 ;  /* 0x0000000d1c0d7220 */ /* 0x008fe20000400000 */
[----:B------:R-:W3:Y:S01]  /*3fac0*/  LDL.LU R7, [R1+0x59c] ;  /* 0x00059c0001077983 */ /* 0x000ee20000300800 */
[----:B----4-:R-:W-:Y:S01]  /*3fad0*/  FMUL R14, R29, R14 ;  /* 0x0000000e1d0e7220 */ /* 0x010fe20000400000 */
[----:B------:R-:W-:-:S02]  /*3fae0*/  MOV R24, R20 ;  /* 0x0000001400187202 */ /* 0x000fc40000000f00 */
[----:B------:R0:W-:Y:S04]  /*3faf0*/  STL [R1+0x3d88], R25 ;  /* 0x003d881901007387 */ /* 0x0001e80000100800 */
[----:B------:R-:W4:Y:S04]  /*3fb00*/  LDL.LU R26, [R1+0x5a0] ;  /* 0x0005a000011a7983 */ /* 0x000f280000300800 */
[----:B------:R-:W3:Y:S01]  /*3fb10*/  LDL.LU R21, [R1+0x5a4] ;  /* 0x0005a40001157983 */ /* 0x000ee20000300800 */
[----:B0-----:R-:W-:-:S03]  /*3fb20*/  MOV R25, R3 ;  /* 0x0000000300197202 */ /* 0x001fc60000000f00 */
[----:B------:R-:W3:Y:S04]  /*3fb30*/  LDL.LU R20, [R1+0x5a8] ;  /* 0x0005a80001147983 */ /* 0x000ee80000300800 */
[----:B------:R-:W3:Y:S04]  /*3fb40*/  LDL.LU R3, [R1+0x5ac] ;  /* 0x0005ac0001037983 */ /* 0x000ee80000300800 */
[----:B------:R0:W-:Y:S01]  /*3fb50*/  STL.64 [R1+0x3d90], R24 ;  /* 0x003d901801007387 */ /* 0x0001e20000100a00 */
[----:B--2---:R-:W-:Y:S03]  /*3fb60*/  HMMA.16816.F32 R12, R8, R16, R12 ;  /* 0x00000010080c723c */ /* 0x004fe6000000180c */
[----:B------:R-:W-:Y:S04]  /*3fb70*/  STL.64 [R1+0x3da8], R10 ;  /* 0x003da80a01007387 */ /* 0x000fe80000100a00 */
[----:B------:R-:W-:Y:S04]  /*3fb80*/  STL.64 [R1+0x3da0], R8 ;  /* 0x003da00801007387 */ /* 0x000fe80000100a00 */
[----:B------:R-:W1:Y:S11]  /*3fb90*/  LDSM.16.M88.4 R8, [R2+0xc000] ;  /* 0x00c000000208783b */ /* 0x000e760000000200 */
[----:B------:R-:W-:Y:S01]  /*3fba0*/  @!UPT UIADD3 URZ, URZ, URZ, URZ ;  /* 0x0000003f3f3ff290 */ /* 0x000fe2000fffe03f */
[----:B------:R3:W-:Y:S04]  /*3fbb0*/  STL.64 [R1+0x2b0], R12 ;  /* 0x0002b00c01007387 */ /* 0x0007e80000100a00 */
[----:B------:R2:W-:Y:S04]  /*3fbc0*/  STL.64 [R1+0x2b8], R14 ;  /* 0x0002b80e01007387 */ /* 0x0005e80000100a00 */
[----:B0-----:R-:W4:Y:S04]  /*3fbd0*/  LDL.LU R25, [R1+0x5b0] ;  /* 0x0005b00001197983 */ /* 0x001f280000300800 */
[----:B------:R-:W4:Y:S01]  /*3fbe0*/  LDL.LU R24, [R1+0x5b4] ;  /* 0x0005b40001187983 */ /* 0x000f220000300800 */
[----:B---3--:R-:W-:-:S02]  /*3fbf0*/  FMUL R13, R28, R21 ;  /* 0x000000151c0d7220 */ /* 0x008fc40000400000 */
[----:B--2---:R-:W-:Y:S01]  /*3fc00*/  FMUL R14, R29, R20 ;  /* 0x000000141d0e7220 */ /* 0x004fe20000400000 */
[----:B-1----:R-:W-:Y:S02]  /*3fc10*/  MOV R21, R8 ;  /* 0x0000000800157202 */ /* 0x002fe40000000f00 */
[----:B------:R-:W-:Y:S01]  /*3fc20*/  MOV R20, R9 ;  /* 0x0000000900147202 */ /* 0x000fe20000000f00 */
[----:B----4-:R0:W-:Y:S02]  /*3fc30*/  STL.64 [R1+0x3d98], R24 ;  /* 0x003d981801007387 */ /* 0x0101e40000100a00 */
[----:B0-----:R-:W-:Y:S02]  /*3fc40*/  IMAD.MOV.U32 R25, RZ, RZ, R23 ;  /* 0x000000ffff197224 */ /* 0x001fe400078e0017 */
[----:B------:R-:W2:Y:S04]  /*3fc50*/  LDL.LU R23, [R1+0x5b8] ;  /* 0x0005b80001177983 */ /* 0x000ea80000300800 */
[----:B------:R-:W3:Y:S04]  /*3fc60*/  LDL.LU R19, [R1+0x5bc] ;  /* 0x0005bc0001137983 */ /* 0x000ee80000300800 */
[----:B------:R-:W4:Y:S04]  /*3fc70*/  LDL.LU R18, [R1+0x5c0] ;  /* 0x0005c00001127983 */ /* 0x000f280000300800 */
[----:B------:R-:W2:Y:S04]  /*3fc80*/  LDL.LU R17, [R1+0x5c4] ;  /* 0x0005c40001117983 */ /* 0x000ea80000300800 */
[----:B------:R-:W2:Y:S04]  /*3fc90*/  LDL.LU R16, [R1+0x5c8] ;  /* 0x0005c80001107983 */ /* 0x000ea80000300800 */
[----:B------:R-:W-:Y:S04]  /*3fca0*/  STL.64 [R1+0xe0], R8 ;  /* 0x0000e00801007387 */ /* 0x000fe80000100a00 */
[----:B------:R0:W-:Y:S04]  /*3fcb0*/  STL.64 [R1+0xe8], R10 ;  /* 0x0000e80a01007387 */ /* 0x0001e80000100a00 */
[----:B0-----:R-:W2:Y:S04]  /*3fcc0*/  LDL.LU.64 R10, [R1+0x3da8] ;  /* 0x003da800010a7983 */ /* 0x001ea80000300a00 */
[----:B------:R-:W2:Y:S01]  /*3fcd0*/  LDL.LU.64 R8, [R1+0x3da0] ;  /* 0x003da00001087983 */ /* 0x000ea20000300a00 */
[C---:B------:R-:W-:Y:S01]  /*3fce0*/  FMUL R4, R28.reuse, R4 ;  /* 0x000000041c047220 */ /* 0x040fe20000400000 */
[----:B------:R-:W-:Y:S01]  /*3fcf0*/  MOV R24, R27 ;  /* 0x0000001b00187202 */ /* 0x000fe20000000f00 */
[----:B------:R-:W-:-:S02]  /*3fd00*/  FMUL R5, R28, R5 ;  /* 0x000000051c057220 */ /* 0x000fc40000400000 */
[C---:B------:R-:W-:Y:S02]  /*3fd10*/  FMUL R6, R29.reuse, R6 ;  /* 0x000000061d067220 */ /* 0x040fe40000400000 */
[----:B------:R-:W-:-:S07]  /*3fd20*/  FMUL R7, R29, R7 ;  /* 0x000000071d077220 */ /* 0x000fce0000400000 */
[----:B--2---:R-:W-:Y:S01]  /*3fd30*/  HMMA.16816.F32 R4, R8, R24, R4 ;  /* 0x000000180804723c */ /* 0x004fe20000001804 */
[----:B------:R-:W2:Y:S01]  /*3fd40*/  LDL.LU.64 R24, [R1+0x3d98] ;  /* 0x003d980001187983 */ /* 0x000ea20000300a00 */
[----:B------:R-:W-:-:S03]  /*3fd50*/  FMUL R15, R29, R3 ;  /* 0x000000031d0f7220 */ /* 0x000fc60000400000 */
[----:B------:R-:W3:Y:S01]  /*3fd60*/  LDL.LU R3, [R1+0x5cc] ;  /* 0x0005cc0001037983 */ /* 0x000ee20000300800 */
[C---:B------:R-:W-:Y:S11]  /*3fd70*/  FMUL R12, R28.reuse, R26 ;  /* 0x0000001a1c0c7220 */ /* 0x040ff60000400000 */
[----:B------:R-:W-:Y:S06]  /*3fd80*/  @!UPT UIADD3 URZ, URZ, URZ, URZ ;  /* 0x0000003f3f3ff290 */ /* 0x000fec000fffe03f */
[----:B------:R2:W-:Y:S04]  /*3fd90*/  STL.64 [R1+0x2a0], R4 ;  /* 0x0002a00401007387 */ /* 0x0005e80000100a00 */
[----:B------:R-:W-:Y:S01]  /*3fda0*/  STL.64 [R1+0x2a8], R6 ;  /* 0x0002a80601007387 */ /* 0x000fe20000100a00 */
[C---:B--2---:R-:W-:Y:S02]  /*3fdb0*/  FMUL R4, R28.reuse, R25 ;  /* 0x000000191c047220 */ /* 0x044fe40000400000 */
[----:B------:R-:W-:Y:S02]  /*3fdc0*/  FMUL R5, R28, R24 ;  /* 0x000000181c057220 */ /* 0x000fe40000400000 */
[----:B------:R-:W0:Y:S04]  /*3fdd0*/  LDSM.16.M88.4 R24, [R2+0xe000] ;  /* 0x00e000000218783b */ /* 0x000e280000000200 */
[----:B0-----:R0:W-:Y:S04]  /*3fde0*/  STL.64 [R1+0xd0], R24 ;  /* 0x0000d01801007387 */ /* 0x0011e80000100a00 */
[----:B------:R-:W-:Y:S04]  /*3fdf0*/  STL.64 [R1+0xd8], R26 ;  /* 0x0000d81a01007387 */ /* 0x000fe80000100a00 */
[----:B0-----:R-:W2:Y:S01]  /*3fe00*/  LDL.LU.64 R24, [R1+0x3d90] ;  /* 0x003d900001187983 */ /* 0x001ea20000300a00 */
[----:B---3--:R-:W-:-:S02]  /*3fe10*/  FMUL R7, R29, R19 ;  /* 0x000000131d077220 */ /* 0x008fc40000400000 */
[C---:B------:R-:W-:Y:S01]  /*3fe20*/  FMUL R6, R29.reuse, R23 ;  /* 0x000000171d067220 */ /* 0x040fe20000400000 */
[----:B--2---:R-:W-:Y:S01]  /*3fe30*/  HMMA.16816.F32 R12, R8, R24, R12 ;  /* 0x00000018080c723c */ /* 0x004fe2000000180c */
[----:B------:R-:W2:Y:S11]  /*3fe40*/  LDL.LU R25, [R1+0x3d88] ;  /* 0x003d880001197983 */ /* 0x000eb60000300800 */
[----:B------:R-:W-:Y:S11]  /*3fe50*/  @!UPT UIADD3 URZ, URZ, URZ, URZ ;  /* 0x0000003f3f3ff290 */ /* 0x000ff6000fffe03f */
[----:B------:R4:W-:Y:S04]  /*3fe60*/  STL.64 [R1+0x290], R12 ;  /* 0x0002900c01007387 */ /* 0x0009e80000100a00 */
[----:B------:R0:W-:Y:S01]  /*3fe70*/  STL.64 [R1+0x298], R14 ;  /* 0x0002980e01007387 */ /* 0x0001e20000100a00 */
[C---:B----4-:R-:W-:Y:S02]  /*3fe80*/  FMUL R12, R28.reuse, R18 ;  /* 0x000000121c0c7220 */ /* 0x050fe40000400000 */
[----:B------:R-:W-:Y:S02]  /*3fe90*/  FMUL R13, R28, R17 ;  /* 0x000000111c0d7220 */ /* 0x000fe40000400000 */
[----:B0-----:R-:W-:Y:S02]  /*3fea0*/  FMUL R14, R29, R16 ;  /* 0x000000101d0e7220 */ /* 0x001fe40000400000 */
[----:B------:R-:W0:Y:S04]  /*3feb0*/  LDSM.16.M88.4 R16, [R2+0x10000] ;  /* 0x010000000210783b */ /* 0x000e280000000200 */
[----:B0-----:R0:W-:Y:S01]  /*3fec0*/  STL.64 [R1+0xc0], R16 ;  /* 0x0000c01001007387 */ /* 0x0011e20000100a00 */
[----:B------:R-:W-:-:S02]  /*3fed0*/  MOV R24, R16 ;  /* 0x0000001000187202 */ /* 0x000fc40000000f00 */
[----:B------:R-:W-:Y:S01]  /*3fee0*/  MOV R23, R17 ;  /* 0x0000001100177202 */ /* 0x000fe20000000f00 */
[----:B------:R1:W-:Y:S04]  /*3fef0*/  STL.64 [R1+0xc8], R18 ;  /* 0x0000c81201007387 */ /* 0x0003e80000100a00 */
[----:B0-----:R-:W3:Y:S04]  /*3ff00*/  LDL.LU.64 R16, [R1+0x3d80] ;  /* 0x003d800001107983 */ /* 0x001ee80000300a00 */
[----:B------:R-:W-:Y:S04]  /*3ff10*/  STL [R1+0x3d58], R24 ;  /* 0x003d581801007387 */ /* 0x000fe80000100800 */
[----:B-1----:R-:W4:Y:S01]  /*3ff20*/  LDL.LU.64 R18, [R1+0x3d78] ;  /* 0x003d780001127983 */ /* 0x002f220000300a00 */
[----:B------:R-:W-:Y:S01]  /*3ff30*/  FMUL R15, R29, R3 ;  /* 0x000000031d0f7220 */ /* 0x000fe20000400000 */
[----:B---3--:R-:W-:Y:S11]  /*3ff40*/  HMMA.16816.F32 R4, R8, R16, R4 ;  /* 0x000000100804723c */ /* 0x008ff60000001804 */
[----:B------:R-:W-:Y:S11]  /*3ff50*/  @!UPT UIADD3 URZ, URZ, URZ, URZ ;  /* 0x0000003f3f3ff290 */ /* 0x000ff6000fffe03f */
[----:B------:R-:W-:Y:S01]  /*3ff60*/  @!UPT UIADD3 URZ, URZ, URZ, URZ ;  /* 0x0000003f3f3ff290 */ /* 0x000fe2000fffe03f */
[----:B------:R-:W-:Y:S04]  /*3ff70*/  STL.64 [R1+0x280], R4 ;  /* 0x0002800401007387 */ /* 0x000fe80000100a00 */
[----:B------:R0:W-:Y:S04]  /*3ff80*/  STL.64 [R1+0x288], R6 ;  /* 0x0002880601007387 */ /* 0x0001e80000100a00 */
[----:B0-----:R-:W3:Y:S04]  /*3ff90*/  LDL.LU R6, [R1+0x5d0] ;  /* 0x0005d00001067983 */ /* 0x001ee80000300800 */
[----:B------:R-:W2:Y:S04]  /*3ffa0*/  LDL.LU R27, [R1+0x5d4] ;  /* 0x0005d400011b7983 */ /* 0x000ea80000300800 */
[----:B------:R-:W2:Y:S04]  /*3ffb0*/  LDL.LU R26, [R1+0x5d8] ;  /* 0x0005d800011a7983 */ /* 0x000ea80000300800 */
[----:B------:R-:W-:Y:S04]  /*3ffc0*/  STL.64 [R1+0x3d70], R10 ;  /* 0x003d700a01007387 */ /* 0x000fe80000100a00 */
[----:B------:R-:W-:Y:S04]  /*3ffd0*/  STL.64 [R1+0x3d68], R8 ;  /* 0x003d680801007387 */ /* 0x000fe80000100a00 */
[----:B------:R-:W2:Y:S04]  /*3ffe0*/  LDL.LU R7, [R1+0x5dc] ;  /* 0x0005dc0001077983 */ /* 0x000ea80000300800 */
[----:B------:R-:W2:Y:S04]  /*3fff0*/  LDL.LU R17, [R1+0x5e0] ;  /* 0x0005e00001117983 */ /* 0x000ea80000300800 */
[----:B------:R-:W2:Y:S04]  /*40000*/  LDL.LU R16, [R1+0x5e4] ;  /* 0x0005e40001107983 */ /* 0x000ea80000300800 */
[----:B------:R-:W2:Y:S04]  /*40010*/  LDL.LU R3, [R1+0x5e8] ;  /* 0x0005e80001037983 */ /* 0x000ea80000300800 */
[----:B------:R-:W2:Y:S04]  /*40020*/  LDL.LU R24, [R1+0x5ec] ;  /* 0x0005ec0001187983 */ /* 0x000ea80000300800 */
[----:B------:R-:W0:Y:S04]  /*40030*/  LDSM.16.M88.4 R8, [R2+0x12000] ;  /* 0x012000000208783b */ /* 0x000e280000000200 */
[----:B--2---:R1:W-:Y:S02]  /*40040*/  STL [R1+0x3d5c], R24 ;  /* 0x003d5c1801007387 */ /* 0x0043e40000100800 */
[----:B-1----:R-:W-:Y:S01]  /*40050*/  IMAD.MOV.U32 R24, RZ, RZ, R25 ;  /* 0x000000ffff187224 */ /* 0x002fe200078e0019 */
[----:B------:R-:W-:-:S05]  /*40060*/  MOV R25, R22 ;  /* 0x0000001600197202 */ /* 0x000fca0000000f00 */
[----:B------:R4:W-:Y:S04]  /*40070*/  STL.64 [R1+0x3d60], R24 ;  /* 0x003d601801007387 */ /* 0x0009e80000100a00 */
[----:B------:R-:W2:Y:S01]  /*40080*/  LDL.LU R22, [R1+0x5f0] ;  /* 0x0005f00001167983 */ /* 0x000ea20000300800 */
[----:B----4-:R-:W-:Y:S02]  /*40090*/  MOV R24, R19 ;  /* 0x0000001300187202 */ /* 0x010fe40000000f00 */
[----:B------:R-:W-:Y:S01]  /*400a0*/  MOV R25, R18 ;  /* 0x0000001200197202 */ /* 0x000fe20000000f00 */
[----:B------:R-:W4:Y:S04]  /*400b0*/  LDL.LU R19, [R1+0x5f4] ;  /* 0x0005f40001137983 */ /* 0x000f280000300800 */
[----:B------:R-:W2:Y:S04]  /*400c0*/  LDL.LU R18, [R1+0x5f8] ;  /* 0x0005f80001127983 */ /* 0x000ea80000300800 */
[----:B0-----:R-:W-:Y:S04]  /*400d0*/  STL.64 [R1+0xb0], R8 ;  /* 0x0000b00801007387 */ /* 0x001fe80000100a00 */
[----:B------:R0:W-:Y:S04]  /*400e0*/  STL.64 [R1+0xb8], R10 ;  /* 0x0000b80a01007387 */ /* 0x0001e80000100a00 */
[----:B0-----:R-:W2:Y:S04]  /*400f0*/  LDL.LU.64 R10, [R1+0x3d70] ;  /* 0x003d7000010a7983 */ /* 0x001ea80000300a00 */
[----:B------:R-:W2:Y:S01]  /*40100*/  LDL.LU.64 R8, [R1+0x3d68] ;  /* 0x003d680001087983 */ /* 0x000ea20000300a00 */
[----:B---3--:R-:W-:-:S02]  /*40110*/  FMUL R4, R28, R6 ;  /* 0x000000061c047220 */ /* 0x008fc40000400000 */
[C---:B------:R-:W-:Y:S02]  /*40120*/  FMUL R5, R28.reuse, R27 ;  /* 0x0000001b1c057220 */ /* 0x040fe40000400000 */
[----:B------:R-:W-:Y:S02]  /*40130*/  FMUL R6, R29, R26 ;  /* 0x0000001a1d067220 */ /* 0x000fe40000400000 */
[----:B--2---:R-:W-:Y:S11]  /*40140*/  HMMA.16816.F32 R24, R8, R24, R12 ;  /* 0x000000180818723c */ /* 0x004ff6000000180c */
[----:B------:R-:W-:Y:S11]  /*40150*/  @!UPT UIADD3 URZ, URZ, URZ, URZ ;  /* 0x0000003f3f3ff290 */ /* 0x000ff6000fffe03f */
[----:B------:R-:W-:Y:S01]  /*40160*/  @!UPT UIADD3 URZ, URZ, URZ, URZ ;  /* 0x0000003f3f3ff290 */ /* 0x000fe2000fffe03f */
[----:B------:R-:W-:Y:S04]  /*40170*/  STL.64 [R1+0x270], R24 ;  /* 0x0002701801007387 */ /* 0x000fe80000100a00 */
[----:B------:R-:W-:Y:S04]  /*40180*/  STL.64 [R1+0x278], R26 ;  /* 0x0002781a01007387 */ /* 0x000fe80000100a00 */
[----:B------:R-:W0:Y:S01]  /*40190*/  LDSM.16.M88.4 R24, [R2+0x14000] ;  /* 0x014000000218783b */ /* 0x000e220000000200 */
[C---:B------:R-:W-:Y:S02]  /*401a0*/  FMUL R12, R28.reuse, R17 ;  /* 0x000000111c0c7220 */ /* 0x040fe40000400000 */
[----:B------:R-:W-:Y:S01]  /*401b0*/  FMUL R13, R28, R16 ;  /* 0x000000101c0d7220 */ /* 0x000fe20000400000 */
[----:B0-----:R0:W-:Y:S01]  /*401c0*/  STL.64 [R1+0x90], R24 ;  /* 0x0000901801007387 */ /* 0x0011e20000100a00 */
[----:B------:R-:W-:Y:S01]  /*401d0*/  MOV R17, R24 ;  /* 0x0000001800117202 */ /* 0x000fe20000000f00 */
[----:B------:R-:W-:-:S02]  /*401e0*/  IMAD.MOV.U32 R16, RZ, RZ, R25 ;  /* 0x000000ffff107224 */ /* 0x000fc400078e0019 */
[----:B------:R-:W-:Y:S04]  /*401f0*/  STL.64 [R1+0x98], R26 ;  /* 0x0000981a01007387 */ /* 0x000fe80000100a00 */
[----:B0-----:R-:W2:Y:S01]  /*40200*/  LDL.LU.64 R24, [R1+0x3d60] ;  /* 0x003d600001187983 */ /* 0x001ea20000300a00 */
[C---:B------:R-:W-:Y:S02]  /*40210*/  FMUL R7, R29.reuse, R7 ;  /* 0x000000071d077220 */ /* 0x040fe40000400000 */
[C---:B------:R-:W-:Y:S02]  /*40220*/  FMUL R14, R29.reuse, R3 ;  /* 0x000000031d0e7220 */ /* 0x040fe40000400000 */
[----:B------:R-:W3:Y:S03]  /*40230*/  LDL.LU R3, [R1+0x5fc] ;  /* 0x0005fc0001037983 */ /* 0x000ee60000300800 */
[----:B--2---:R-:W-:Y:S01]  /*40240*/  HMMA.16816.F32 R4, R8, R24, R4 ;  /* 0x000000180804723c */ /* 0x004fe20000001804 */
[----:B------:R-:W2:Y:S11]  /*40250*/  LDL.LU R24, [R1+0x3d5c] ;  /* 0x003d5c0001187983 */ /* 0x000eb60000300800 */
[----:B------:R-:W-:Y:S11]  /*40260*/  @!UPT UIADD3 URZ, URZ, URZ, URZ ;  /* 0x0000003f3f3ff290 */ /* 0x000ff6000fffe03f */
[----:B------:R4:W-:Y:S04]  /*40270*/  STL.64 [R1+0x260], R4 ;  /* 0x0002600401007387 */ /* 0x0009e80000100a00 */
[----:B------:R0:W-:Y:S01]  /*40280*/  STL.64 [R1+0x268], R6 ;  /* 0x0002680601007387 */ /* 0x0001e20000100a00 */
[----:B----4-:R-:W-:Y:S02]  /*40290*/  FMUL R5, R28, R19 ;  /* 0x000000131c057220 */ /* 0x010fe40000400000 */
[C---:B0-----:R-:W-:Y:S02]  /*402a0*/  FMUL R6, R29.reuse, R18 ;  /* 0x000000121d067220 */ /* 0x041fe40000400000 */
[----:B--2---:R-:W-:Y:S02]  /*402b0*/  FMUL R15, R29, R24 ;  /* 0x000000181d0f7220 */ /* 0x004fe40000400000 */
[----:B------:R-:W0:Y:S02]  /*402c0*/  LDSM.16.M88.4 R24, [R2+0x16000] ;  /* 0x016000000218783b */ /* 0x000e240000000200 */
[----:B0-----:R-:W-:-:S02]  /*402d0*/  MOV R19, R24 ;  /* 0x0000001800137202 */ /* 0x001fc40000000f00 */
[----:B------:R-:W-:Y:S01]  /*402e0*/  MOV R18, R25 ;  /* 0x0000001900127202 */ /* 0x000fe20000000f00 */
[----:B------:R0:W-:Y:S04]  /*402f0*/  STL.64 [R1+0x40], R24 ;  /* 0x0000401801007387 */ /* 0x0001e80000100a00 */
[----:B------:R-:W-:Y:S04]  /*40300*/  STL.64 [R1+0x48], R26 ;  /* 0x0000481a01007387 */ /* 0x000fe80000100a00 */
[----:B0-----:R-:W2:Y:S04]  /*40310*/  LDL.LU R24, [R1+0x3d58] ;  /* 0x003d580001187983 */ /* 0x001ea80000300800 */
[----:B------:R-:W-:Y:S04]  /*40320*/  STL.64 [R1+0x3d30], R18 ;  /* 0x003d301201007387 */ /* 0x000fe80000100a00 */
[----:B------:R0:W-:Y:S04]  /*40330*/  STL.64 [R1+0x3d28], R16 ;  /* 0x003d281001007387 */ /* 0x0001e80000100a00 */
[----:B0-----:R-:W4:Y:S01]  /*40340*/  LDL.LU.64 R16, [R1+0xb0] ;  /* 0x0000b00001107983 */ /* 0x001f220000300a00 */
[----:B------:R-:W-:-:S02]  /*40350*/  FMUL R4, R28, R22 ;  /* 0x000000161c047220 */ /* 0x000fc40000400000 */
[----:B---3--:R-:W-:Y:S01]  /*40360*/  FMUL R7, R29, R3 ;  /* 0x000000031d077220 */ /* 0x008fe20000400000 */
[----:B----4-:R0:W-:Y:S04]  /*40370*/  STL.64 [R1+0x3d38], R16 ;  /* 0x003d381001007387 */ /* 0x0101e80000100a00 */
[----:B------:R-:W3:Y:S01]  /*40380*/  LDL.LU R22, [R1+0x600] ;  /* 0x0006000001167983 */ /* 0x000ee20000300800 */
[----:B0-----:R-:W-:Y:S02]  /*40390*/  MOV R16, R21 ;  /* 0x0000001500107202 */ /* 0x001fe40000000f00 */
[----:B------:R-:W-:Y:S01]  /*403a0*/  MOV R17, R20 ;  /* 0x0000001400117202 */ /* 0x000fe20000000f00 */
[----:B------:R-:W4:Y:S06]  /*403b0*/  LDL.LU R21, [R1+0x604] ;  /* 0x0006040001157983 */ /* 0x000f2c0000300800 */
[----:B------:R-:W-:Y:S11]  /*403c0*/  HMMA.16816.F32 R12, R8, R16, R12 ;  /* 0x00000010080c723c */ /* 0x000ff6000000180c */
[----:B------:R-:W-:Y:S11]  /*403d0*/  @!UPT UIADD3 URZ, URZ, URZ, URZ ;  /* 0x0000003f3f3ff290 */ /* 0x000ff6000fffe03f */
[----:B------:R-:W-:Y:S01]  /*403e0*/  @!UPT UIADD3 URZ, URZ, URZ, URZ ;  /* 0x0000003f3f3ff290 */ /* 0x000fe2000fffe03f */
[----:B------:R-:W-:Y:S04]  /*403f0*/  STL.64 [R1+0x250], R12 ;  /* 0x0002500c01007387 */ /* 0x000fe80000100a00 */
[----:B------:R0:W-:Y:S04]  /*40400*/  STL.64 [R1+0x258], R14 ;  /* 0x0002580e01007387 */ /* 0x0001e80000100a00 */
[----:B------:R-:W2:Y:S04]  /*40410*/  LDL.LU R20, [R1+0x608] ;  /* 0x0006080001147983 */ /* 0x000ea80000300800 */
[----:B0-----:R-:W2:Y:S04]  /*40420*/  LDL.LU R15, [R1+0x60c] ;  /* 0x00060c00010f7983 */ /* 0x001ea80000300800 */
[----:B------:R-:W2:Y:S04]  /*40430*/  LDL.LU R27, [R1+0x610] ;  /* 0x00061000011b7983 */ /* 0x000ea80000300800 */
[----:B------:R-:W2:Y:S04]  /*40440*/  LDL.LU R26, [R1+0x614] ;  /* 0x00061400011a7983 */ /* 0x000ea80000300800 */
[----:B------:R-:W2:Y:S04]  /*40450*/  LDL.LU R3, [R1+0x618] ;  /* 0x0006180001037983 */ /* 0x000ea80000300800 */
[----:B------:R-:W2:Y:S04]  /*40460*/  LDL.LU R19, [R1+0x61c] ;  /* 0x00061c0001137983 */ /* 0x000ea80000300800 */
[----:B------:R-:W2:Y:S04]  /*40470*/  LDL.LU R18, [R1+0x620] ;  /* 0x0006200001127983 */ /* 0x000ea80000300800 */
[----:B------:R-:W3:Y:S04]  /*40480*/  LDL.LU R17, [R1+0x624] ;  /* 0x0006240001117983 */ /* 0x000ee80000300800 */
[----:B------:R-:W3:Y:S04]  /*40490*/  LDL.LU R16, [R1+0x628] ;  /* 0x0006280001107983 */ /* 0x000ee80000300800 */
[----:B--2---:R-:W-:Y:S04]  /*404a0*/  STL.64 [R1+0x3d48], R18 ;  /* 0x003d481201007387 */ /* 0x004fe80000100a00 */
[----:B---3--:R0:W-:Y:S02]  /*404b0*/  STL.64 [R1+0x3d40], R16 ;  /* 0x003d401001007387 */ /* 0x0081e40000100a00 */
[----:B0-----:R-:W-:Y:S01]  /*404c0*/  IMAD.MOV.U32 R16, RZ, RZ, R24 ;  /* 0x000000ffff107224 */ /* 0x001fe200078e0018 */
[----:B------:R-:W-:-:S05]  /*404d0*/  MOV R17, R23 ;  /* 0x0000001700117202 */ /* 0x000fca0000000f00 */
[----:B------:R0:W-:Y:S04]  /*404e0*/  STL.64 [R1+0x3d50], R16 ;  /* 0x003d501001007387 */ /* 0x0001e80000100a00 */
[----:B0-----:R-:W2:Y:S01]  /*404f0*/  LDL.64 R16, [R1+0xd0] ;  /* 0x0000d00001107983 */ /* 0x001ea20000100a00 */
[C---:B------:R-:W-:Y:S02]  /*40500*/  FMUL R12, R28.reuse, R22 ;  /* 0x000000161c0c7220 */ /* 0x040fe40000400000 */
[----:B----4-:R-:W-:Y:S02]  /*40510*/  FMUL R13, R28, R21 ;  /* 0x000000151c0d7220 */ /* 0x010fe40000400000 */
[----:B------:R-:W-:Y:S02]  /*40520*/  FMUL R14, R29, R20 ;  /* 0x000000141d0e7220 */ /* 0x000fe40000400000 */
[----:B------:R-:W0:Y:S04]  /*40530*/  LDSM.16.M88.4 R20, [R2+0x18000] ;  /* 0x018000000214783b */ /* 0x000e280000000200 */
[----:B0-----:R-:W-:Y:S04]  /*40540*/  STL [R1+0x3c6c], R22 ;  /* 0x003c6c1601007387 */ /* 0x001fe80000100800 */
[----:B------:R-:W-:Y:S01]  /*40550*/  STL [R1+0x3c68], R23 ;  /* 0x003c681701007387 */ /* 0x000fe20000100800 */
[----:B--2---:R-:W-:Y:S01]  /*40560*/  HMMA.16816.F32 R4, R8, R16, R4 ;  /* 0x000000100804723c */ /* 0x004fe20000001804 */
[----:B------:R-:W-:-:S02]  /*40570*/  MOV R25, R17 ;  /* 0x0000001100197202 */ /* 0x000fc40000000f00 */
[----:B------:R-:W0:Y:S11]  /*40580*/  LDSM.16.M88.4 R16, [R2+0x1a000] ;  /* 0x01a000000210783b */ /* 0x000e360000000200 */
[----:B------:R-:W-:Y:S09]  /*40590*/  @!UPT UIADD3 URZ, URZ, URZ, URZ ;  /* 0x0000003f3f3ff290 */ /* 0x000ff2000fffe03f */
[----:B------:R-:W-:Y:S04]  /*405a0*/  STL.64 [R1+0x240], R4 ;  /* 0x0002400401007387 */ /* 0x000fe80000100a00 */
[----:B------:R-:W-:Y:S04]  /*405b0*/  STL.64 [R1+0x248], R6 ;  /* 0x0002480601007387 */ /* 0x000fe80000100a00 */
[----:B------:R-:W2:Y:S04]  /*405c0*/  LDL R24, [R1+0x468] ;  /* 0x0004680001187983 */ /* 0x000ea80000100800 */
[----:B0-----:R0:W-:Y:S04]  /*405d0*/  STL.64 [R1+0x100], R16 ;  /* 0x0001001001007387 */ /* 0x0011e80000100a00 */
[----:B------:R1:W-:Y:S04]  /*405e0*/  STL.64 [R1+0x108], R18 ;  /* 0x0001081201007387 */ /* 0x0003e80000100a00 */
[----:B0-----:R-:W3:Y:S01]  /*405f0*/  LDL.LU.64 R16, [R1+0x3d50] ;  /* 0x003d500001107983 */ /* 0x001ee20000300a00 */
[----:B------:R-:W-:-:S03]  /*40600*/  FMUL R15, R29, R15 ;  /* 0x0000000f1d0f7220 */ /* 0x000fc60000400000 */
[----:B-1----:R-:W4:Y:S04]  /*40610*/  LDL.LU.64 R18, [R1+0x3d48] ;  /* 0x003d480001127983 */ /* 0x002f280000300a00 */
[----:B---3--:R-:W-:Y:S01]  /*40620*/  HMMA.16816.F32 R12, R8, R16, R12 ;  /* 0x00000010080c723c */ /* 0x008fe2000000180c */
[----:B------:R-:W3:Y:S01]  /*40630*/  LDL.LU.64 R16, [R1+0x3d40] ;  /* 0x003d400001107983 */ /* 0x000ee20000300a00 */
[----:B------:R-:W-:-:S03]  /*40640*/  FMUL R6, R29, R3 ;  /* 0x000000031d067220 */ /* 0x000fc60000400000 */
[----:B------:R-:W2:Y:S01]  /*40650*/  LDL R3, [R1+0x46c] ;  /* 0x00046c0001037983 */ /* 0x000ea20000100800 */
[C---:B----4-:R-:W-:Y:S11]  /*40660*/  FMUL R7, R29.reuse, R19 ;  /* 0x000000131d077220 */ /* 0x050ff60000400000 */
[----:B------:R-:W-:Y:S06]  /*40670*/  @!UPT UIADD3 URZ, URZ, URZ, URZ ;  /* 0x0000003f3f3ff290 */ /* 0x000fec000fffe03f */
[----:B------:R0:W-:Y:S04]  /*40680*/  STL.64 [R1+0x230], R12 ;  /* 0x0002300c01007387 */ /* 0x0001e80000100a00 */
[----:B------:R1:W-:Y:S01]  /*40690*/  STL.64 [R1+0x238], R14 ;  /* 0x0002380e01007387 */ /* 0x0003e20000100a00 */
[C---:B0-----:R-:W-:Y:S02]  /*406a0*/  FMUL R12, R28.reuse, R18 ;  /* 0x000000121c0c7220 */ /* 0x041fe40000400000 */
[C---:B---3--:R-:W-:Y:S02]  /*406b0*/  FMUL R13, R28.reuse, R17 ;  /* 0x000000111c0d7220 */ /* 0x048fe40000400000 */
[----:B-1----:R-:W-:Y:S02]  /*406c0*/  FMUL R14, R29, R16 ;  /* 0x000000101d0e7220 */ /* 0x002fe40000400000 */
[----:B------:R-:W0:Y:S04]  /*406d0*/  LDSM.16.M88.4 R16, [R2+0x1c000] ;  /* 0x01c000000210783b */ /* 0x000e280000000200 */
[----:B0-----:R0:W-:Y:S04]  /*406e0*/  STL.64 [R1+0x1c0], R16 ;  /* 0x0001c01001007387 */ /* 0x0011e80000100a00 */
[----:B------:R1:W-:Y:S04]  /*406f0*/  STL.64 [R1+0x1c8], R18 ;  /* 0x0001c81201007387 */ /* 0x0003e80000100a00 */
[----:B0-----:R-:W3:Y:S01]  /*40700*/  LDL.LU.64 R16, [R1+0x3d38] ;  /* 0x003d380001107983 */ /* 0x001ee20000300a00 */
[----:B------:R-:W-:-:S02]  /*40710*/  FMUL R4, R28, R27 ;  /* 0x0000001b1c047220 */ /* 0x000fc40000400000 */
[----:B------:R-:W-:-:S07]  /*40720*/  FMUL R5, R28, R26 ;  /* 0x0000001a1c057220 */ /* 0x000fce0000400000 */
[----:B---3--:R-:W-:Y:S01]  /*40730*/  HMMA.16816.F32 R4, R8, R16, R4 ;  /* 0x000000100804723c */ /* 0x008fe20000001804 */
[----:B------:R-:W-:Y:S02]  /*40740*/  MOV R27, R16 ;  /* 0x00000010001b7202 */ /* 0x000fe40000000f00 */
[----:B------:R-:W-:Y:S11]  /*40750*/  MOV R26, R17 ;  /* 0x00000011001a7202 */ /* 0x000ff60000000f00 */
[----:B------:R-:W-:Y:S09]  /*40760*/  @!UPT UIADD3 URZ, URZ, URZ, URZ ;  /* 0x0000003f3f3ff290 */ /* 0x000ff2000fffe03f */
[----:B------:R0:W-:Y:S04]  /*40770*/  STL.64 [R1+0x220], R4 ;  /* 0x0002200401007387 */ /* 0x0001e80000100a00 */
[----:B------:R3:W-:Y:S04]  /*40780*/  STL.64 [R1+0x228], R6 ;  /* 0x0002280601007387 */ /* 0x0007e80000100a00 */
[----:B-1----:R-:W4:Y:S04]  /*40790*/  LDL.LU.64 R18, [R1+0x3d30] ;  /* 0x003d300001127983 */ /* 0x002f280000300a00 */
[----:B------:R-:W4:Y:S04]  /*407a0*/  LDL.LU.64 R16, [R1+0x3d28] ;  /* 0x003d280001107983 */ /* 0x000f280000300a00 */
[----:B------:R-:W4:Y:S04]  /*407b0*/  LDL.LU R15, [R1+0x62c] ;  /* 0x00062c00010f7983 */ /* 0x000f280000300800 */
[----:B0-----:R-:W4:Y:S04]  /*407c0*/  LDL.LU R4, [R1+0x630] ;  /* 0x0006300001047983 */ /* 0x001f280000300800 */
[----:B------:R-:W4:Y:S04]  /*407d0*/  LDL.LU R5, [R1+0x634] ;  /* 0x0006340001057983 */ /* 0x000f280000300800 */
[----:B---3--:R-:W3:Y:S04]  /*407e0*/  LDL.LU R6, [R1+0x638] ;  /* 0x0006380001067983 */ /* 0x008ee80000300800 */
[----:B------:R-:W-:Y:S04]  /*407f0*/  STL.64 [R1+0x3d20], R10 ;  /* 0x003d200a01007387 */ /* 0x000fe80000100a00 */
[----:B------:R-:W-:Y:S04]  /*40800*/  STL.64 [R1+0x3d18], R8 ;  /* 0x003d180801007387 */ /* 0x000fe80000100a00 */
[----:B------:R0:W-:Y:S04]  /*40810*/  STL.64 [R1+0x3d00], R26 ;  /* 0x003d001a01007387 */ /* 0x0001e80000100a00 */
[----:B------:R-:W1:Y:S04]  /*40820*/  LDSM.16.M88.4 R8, [R2+0x1e000] ;  /* 0x01e000000208783b */ /* 0x000e680000000200 */
[----:B0-----:R-:W3:Y:S04]  /*40830*/  LDL.LU R27, [R1+0xa68] ;  /* 0x000a6800011b7983 */ /* 0x001ee80000300800 */
[----:B--2---:R4:W-:Y:S01]  /*40840*/  STL.64 [R1+0x3cf8], R24 ;  /* 0x003cf81801007387 */ /* 0x0049e20000100a00 */
[----:B-1----:R-:W-:Y:S01]  /*40850*/  MOV R23, R8 ;  /* 0x0000000800177202 */ /* 0x002fe20000000f00 */
[----:B------:R-:W-:-:S02]  /*40860*/  IMAD.MOV.U32 R22, RZ, RZ, R9 ;  /* 0x000000ffff167224 */ /* 0x000fc400078e0009 */
[----:B----4-:R-:W-:Y:S01]  /*40870*/  IMAD.MOV.U32 R24, RZ, RZ, R19 ;  /* 0x000000ffff187224 */ /* 0x010fe200078e0013 */
[----:B------:R-:W-:Y:S01]  /*40880*/  MOV R25, R18 ;  /* 0x0000001200197202 */ /* 0x000fe20000000f00 */
[----:B---3--:R-:W-:Y:S04]  /*40890*/  STL [R1+0x3d10], R27 ;  /* 0x003d101b01007387 */ /* 0x008fe80000100800 */
[----:B------:R0:W-:Y:S04]  /*408a0*/  STL.64 [R1+0x3d08], R24 ;  /* 0x003d081801007387 */ /* 0x0001e80000100a00 */
[----:B------:R-:W2:Y:S01]  /*408b0*/  LDL.LU R7, [R1+0x63c] ;  /* 0x00063c0001077983 */ /* 0x000ea20000300800 */
[----:B0-----:R-:W-:-:S02]  /*408c0*/  MOV R25, R16 ;  /* 0x0000001000197202 */ /* 0x001fc40000000f00 */
[----:B------:R-:W-:Y:S01]  /*408d0*/  MOV R24, R17 ;  /* 0x0000001100187202 */ /* 0x000fe20000000f00 */
        /* <DEDUP_REMOVED lines=8> */
[----:B------:R-:W-:-:S03]  /*40960*/  FMUL R15, R29, R15 ;  /* 0x0000000f1d0f7220 */ /* 0x000fc60000400000 */
[----:B------:R-:W-:Y:S04]  /*40970*/  STL [R1+0x3630], R2 ;  /* 0x0036300201007387 */ /* 0x000fe80000100800 */
[----:B------:R-:W3:Y:S01]  /*40980*/  LDL.LU R27, [R1+0x3d10] ;  /* 0x003d1000011b7983 */ /* 0x000ee20000300800 */
[----:B--2---:R-:W-:Y:S03]  /*40990*/  HMMA.16816.F32 R12, R8, R24, R12 ;  /* 0x00000018080c723c */ /* 0x004fe6000000180c */
[----:B------:R-:W2:Y:S01]  /*409a0*/  LDL.LU.64 R24, [R1+0x3d08] ;  /* 0x003d080001187983 */ /* 0x000ea20000300a00 */
[C---:B------:R-:W-:Y:S02]  /*409b0*/  FMUL R4, R28.reuse, R4 ;  /* 0x000000041c047220 */ /* 0x040fe40000400000 */
[----:B------:R-:W-:-:S02]  /*409c0*/  FMUL R5, R28, R5 ;  /* 0x000000051c057220 */ /* 0x000fc40000400000 */
[C---:B------:R-:W-:Y:S02]  /*409d0*/  FMUL R6, R29.reuse, R6 ;  /* 0x000000061d067220 */ /* 0x040fe40000400000 */
[----:B------:R-:W-:Y:S02]  /*409e0*/  FMUL R7, R29, R7 ;  /* 0x000000071d077220 */ /* 0x000fe40000400000 */
[----:B---3--:R-:W-:-:S11]  /*409f0*/  FADD R3, -R3, R27 ;  /* 0x0000001b03037221 */ /* 0x008fd60000000100 */
[----:B------:R0:W-:Y:S04]  /*40a00*/  STL.64 [R1+0x210], R12 ;  /* 0x0002100c01007387 */ /* 0x0001e80000100a00 */
[----:B------:R1:W-:Y:S04]  /*40a10*/  STL.64 [R1+0x218], R14 ;  /* 0x0002180e01007387 */ /* 0x0003e80000100a00 */
[----:B0-----:R-:W3:Y:S04]  /*40a20*/  LDL.LU R12, [R1+0xa6c] ;  /* 0x000a6c00010c7983 */ /* 0x001ee80000300800 */
[----:B------:R-:W3:Y:S04]  /*40a30*/  LDL.LU R13, [R1+0x650] ;  /* 0x00065000010d7983 */ /* 0x000ee80000300800 */
[----:B-1----:R-:W3:Y:S04]  /*40a40*/  LDL.LU R14, [R1+0x654] ;  /* 0x00065400010e7983 */ /* 0x002ee80000300800 */
[----:B------:R-:W3:Y:S04]  /*40a50*/  LDL.LU R2, [R1+0x658] ;  /* 0x0006580001027983 */ /* 0x000ee80000300800 */
[----:B------:R-:W3:Y:S04]  /*40a60*/  LDL.LU R15, [R1+0x65c] ;  /* 0x00065c00010f7983 */ /* 0x000ee80000300800 */
[----:B------:R-:W3:Y:S01]  /*40a70*/  LDL.LU.64 R26, [R1+0x3d00] ;  /* 0x003d0000011a7983 */ /* 0x000ee20000300a00 */
[----:B--2---:R-:W-:Y:S03]  /*40a80*/  HMMA.16816.F32 R4, R8, R24, R4 ;  /* 0x000000180804723c */ /* 0x004fe60000001804 */
[----:B------:R-:W3:Y:S01]  /*40a90*/  LDL.LU.64 R24, [R1+0x3cf8] ;  /* 0x003cf80001187983 */ /* 0x000ee20000300a00 */
[----:B------:R-:W-:-:S02]  /*40aa0*/  FMUL R16, R28, R16 ;  /* 0x000000101c107220 */ /* 0x000fc40000400000 */
[----:B----4-:R-:W-:Y:S02]  /*40ab0*/  FMUL R17, R28, R17 ;  /* 0x000000111c117220 */ /* 0x010fe40000400000 */
[C---:B------:R-:W-:Y:S11]  /*40ac0*/  FMUL R18, R29.reuse, R18 ;  /* 0x000000121d127220 */ /* 0x040ff60000400000 */
[----:B------:R-:W-:Y:S04]  /*40ad0*/  @!UPT UIADD3 URZ, URZ, URZ, URZ ;  /* 0x0000003f3f3ff290 */ /* 0x000fe8000fffe03f */
[----:B------:R-:W-:Y:S04]  /*40ae0*/  STL.64 [R1+0x200], R4 ;  /* 0x0002000401007387 */ /* 0x000fe80000100a00 */
[----:B------:R-:W-:Y:S04]  /*40af0*/  STL.64 [R1+0x208], R6 ;  /* 0x0002080601007387 */ /* 0x000fe80000100a00 */
[----:B------:R-:W0:Y:S01]  /*40b00*/  LDSM.16.M88.4 R4, [R0+0x29000] ;  /* 0x029000000004783b */ /* 0x000e220000000200 */
[----:B------:R-:W-:-:S07]  /*40b10*/  FMUL R19, R29, R19 ;  /* 0x000000131d137220 */ /* 0x000fce0000400000 */
[----:B------:R-:W-:Y:S01]  /*40b20*/  HMMA.16816.F32 R16, R8, R20, R16 ;  /* 0x000000140810723c */ /* 0x000fe20000001810 */
[----:B0-----:R0:W-:Y:S04]  /*40b30*/  STL.64 [R1+0x3cd8], R6 ;  /* 0x003cd80601007387 */ /* 0x0011e80000100a00 */
[----:B------:R-:W-:Y:S04]  /*40b40*/  STL.64 [R1+0x3cd0], R4 ;  /* 0x003cd00401007387 */ /* 0x000fe80000100a00 */
[----:B------:R1:W-:Y:S04]  /*40b50*/  STL [R1+0x3634], R0 ;  /* 0x0036340001007387 */ /* 0x0003e80000100800 */
[----:B0-----:R-:W2:Y:S01]  /*40b60*/  LDL.LU R6, [R1+0x660] ;  /* 0x0006600001067983 */ /* 0x001ea20000300800 */
[----:B---3--:R-:W-:-:S02]  /*40b70*/  FADD R24, -R24, R12 ;  /* 0x0000000c18187221 */ /* 0x008fc40000000100 */
[C---:B------:R-:W-:Y:S02]  /*40b80*/  FMUL R12, R28.reuse, R13 ;  /* 0x0000000d1c0c7220 */ /* 0x040fe40000400000 */
[----:B------:R-:W-:Y:S02]  /*40b90*/  FMUL R13, R28, R14 ;  /* 0x0000000e1c0d7220 */ /* 0x000fe40000400000 */
[----:B------:R-:W-:Y:S02]  /*40ba0*/  FMUL R14, R29, R2 ;  /* 0x000000021d0e7220 */ /* 0x000fe40000400000 */
[----:B------:R-:W3:Y:S04]  /*40bb0*/  LDL.LU R2, [R1+0x664] ;  /* 0x0006640001027983 */ /* 0x000ee80000300800 */
[----:B------:R-:W-:Y:S04]  /*40bc0*/  STL.64 [R1+0x1f0], R16 ;  /* 0x0001f01001007387 */ /* 0x000fe80000100a00 */
[----:B------:R0:W-:Y:S04]  /*40bd0*/  STL.64 [R1+0x1f8], R18 ;  /* 0x0001f81201007387 */ /* 0x0001e80000100a00 */
[----:B-1----:R-:W4:Y:S04]  /*40be0*/  LDL.LU R0, [R1+0x668] ;  /* 0x0006680001007983 */ /* 0x002f280000300800 */
[----:B0-----:R-:W2:Y:S04]  /*40bf0*/  LDL.LU R19, [R1+0x66c] ;  /* 0x00066c0001137983 */ /* 0x001ea80000300800 */
[----:B------:R-:W2:Y:S01]  /*40c00*/  LDL.LU R7, [R1+0x678] ;  /* 0x0006780001077983 */ /* 0x000ea20000300800 */
[----:B------:R-:W-:-:S02]  /*40c10*/  MOV R4, R23 ;  /* 0x0000001700047202 */ /* 0x000fc40000000f00 */
[----:B------:R-:W-:Y:S01]  /*40c20*/  MOV R5, R22 ;  /* 0x0000001600057202 */ /* 0x000fe20000000f00 */
[C---:B------:R-:W-:Y:S01]  /*40c30*/  FMUL R15, R29.reuse, R15 ;  /* 0x0000000f1d0f7220 */ /* 0x040fe20000400000 */
[----:B--2---:R-:W-:Y:S04]  /*40c40*/  STL [R1+0x3cf0], R7 ;  /* 0x003cf00701007387 */ /* 0x004fe80000100800 */
[----:B------:R0:W-:Y:S04]  /*40c50*/  STL.64 [R1+0x3ce8], R4 ;  /* 0x003ce80401007387 */ /* 0x0001e80000100a00 */
[----:B0-----:R-:W2:Y:S04]  /*40c60*/  LDL.LU.64 R4, [R1+0x100] ;  /* 0x0001000001047983 */ /* 0x001ea80000300a00 */
[----:B------:R0:W-:Y:S01]  /*40c70*/  STL.64 [R1+0x3c98], R26 ;  /* 0x003c981a01007387 */ /* 0x0001e20000100a00 */
[----:B----4-:R-:W-:-:S03]  /*40c80*/  FMUL R18, R29, R0 ;  /* 0x000000001d127220 */ /* 0x010fc60000400000 */
[----:B0-----:R-:W4:Y:S04]  /*40c90*/  LDL.LU R26, [R1+0x674] ;  /* 0x00067400011a7983 */ /* 0x001f280000300800 */
[----:B------:R-:W3:Y:S04]  /*40ca0*/  LDL.LU R27, [R1] ;  /* 0x00000000011b7983 */ /* 0x000ee80000300800 */
[----:B------:R-:W-:Y:S04]  /*40cb0*/  STL [R1+0x3cc8], R25 ;  /* 0x003cc81901007387 */ /* 0x000fe80000100800 */
[----:B------:R-:W3:Y:S01]  /*40cc0*/  LDL.LU R7, [R1+0x3cf0] ;  /* 0x003cf00001077983 */ /* 0x000ee20000300800 */
[----:B--2---:R-:W-:Y:S01]  /*40cd0*/  HMMA.16816.F32 R12, R8, R4, R12 ;  /* 0x00000004080c723c */ /* 0x004fe2000000180c */
[----:B------:R-:W-:-:S02]  /*40ce0*/  MOV R22, R4 ;  /* 0x0000000400167202 */ /* 0x000fc40000000f00 */
[----:B------:R-:W-:Y:S02]  /*40cf0*/  MOV R23, R5 ;  /* 0x0000000500177202 */ /* 0x000fe40000000f00 */
[----:B------:R-:W2:Y:S11]  /*40d00*/  LDL.LU.64 R4, [R1+0x3ce8] ;  /* 0x003ce80001047983 */ /* 0x000eb60000300a00 */
[----:B------:R-:W-:Y:S07]  /*40d10*/  @!UPT UIADD3 URZ, URZ, URZ, URZ ;  /* 0x0000003f3f3ff290 */ /* 0x000fee000fffe03f */
[----:B------:R-:W-:Y:S01]  /*40d20*/  STL.64 [R1+0x1e0], R12 ;  /* 0x0001e00c01007387 */ /* 0x000fe20000100a00 */
[----:B------:R-:W-:-:S03]  /*40d30*/  MOV R0, R15 ;  /* 0x0000000f00007202 */ /* 0x000fc60000000f00 */
[----:B------:R-:W2:Y:S04]  /*40d40*/  LDL.LU R15, [R1+0x670] ;  /* 0x00067000010f7983 */ /* 0x000ea80000300800 */
[----:B------:R-:W-:Y:S04]  /*40d50*/  STL.64 [R1+0x3c78], R22 ;  /* 0x003c781601007387 */ /* 0x000fe80000100a00 */
[----:B------:R0:W-:Y:S04]  /*40d60*/  STL.64 [R1+0x3c70], R20 ;  /* 0x003c701401007387 */ /* 0x0001e80000100a00 */
[----:B0-----:R-:W2:Y:S04]  /*40d70*/  LDL.LU R20, [R1+0x150] ;  /* 0x0001500001147983 */ /* 0x001ea80000300800 */
[----:B------:R-:W2:Y:S01]  /*40d80*/  LDL.LU R21, [R1+0x154] ;  /* 0x0001540001157983 */ /* 0x000ea20000300800 */
[----:B---3--:R-:W-:-:S02]  /*40d90*/  FMUL R16, R27, R6 ;  /* 0x000000061b107220 */ /* 0x008fc40000400000 */
[----:B------:R-:W-:Y:S02]  /*40da0*/  FMUL R17, R27, R2 ;  /* 0x000000021b117220 */ /* 0x000fe40000400000 */
[----:B------:R-:W-:Y:S01]  /*40db0*/  FMUL R19, R29, R19 ;  /* 0x000000131d137220 */ /* 0x000fe20000400000 */
[----:B--2---:R0:W-:Y:S04]  /*40dc0*/  STL.64 [R1+0x3ce0], R20 ;  /* 0x003ce01401007387 */ /* 0x0041e80000100a00 */
[----:B0-----:R-:W2:Y:S04]  /*40dd0*/  LDL.LU.64 R20, [R1+0x1c0] ;  /* 0x0001c00001147983 */ /* 0x001ea80000300a00 */
[----:B------:R-:W3:Y:S01]  /*40de0*/  LDL.LU R6, [R1+0x67c] ;  /* 0x00067c0001067983 */ /* 0x000ee20000300800 */
[----:B------:R-:W-:-:S04]  /*40df0*/  FMUL R3, R3, 1.4426950216293334961 ;  /* 0x3fb8aa3b03037820 */ /* 0x000fc80000400000 */
[----:B------:R0:W1:Y:S02]  /*40e00*/  MUFU.EX2 R28, R3 ;  /* 0x00000003001c7308 */ /* 0x0000640000000800 */
[----:B0-----:R-:W-:Y:S02]  /*40e10*/  FMUL R3, R24, 1.4426950216293334961 ;  /* 0x3fb8aa3b18037820 */ /* 0x001fe40000400000 */
[----:B------:R-:W3:Y:S04]  /*40e20*/  LDL.LU R24, [R1+0x140] ;  /* 0x0001400001187983 */ /* 0x000ee80000300800 */
[----:B------:R-:W3:Y:S01]  /*40e30*/  LDL.LU R25, [R1+0x144] ;  /* 0x0001440001197983 */ /* 0x000ee20000300800 */
[----:B------:R-:W-:Y:S02]  /*40e40*/  IMAD.MOV.U32 R2, RZ, RZ, R14 ;  /* 0x000000ffff027224 */ /* 0x000fe400078e000e */
[----:B------:R-:W-:-:S02]  /*40e50*/  FMUL R12, R27, R15 ;  /* 0x0000000f1b0c7220 */ /* 0x000fc40000400000 */
[----:B----4-:R-:W-:Y:S02]  /*40e60*/  FMUL R13, R27, R26 ;  /* 0x0000001a1b0d7220 */ /* 0x010fe40000400000 */
[C---:B------:R-:W-:Y:S01]  /*40e70*/  FMUL R14, R29.reuse, R7 ;  /* 0x000000071d0e7220 */ /* 0x040fe20000400000 */
[C---:B--2---:R-:W-:Y:S01]  /*40e80*/  HMMA.16816.F32 R16, R8.reuse, R20, R16 ;  /* 0x000000140810723c */ /* 0x044fe20000001810 */
[----:B---3--:R-:W-:Y:S11]  /*40e90*/  FMUL R15, R29, R6 ;  /* 0x000000061d0f7220 */ /* 0x008ff60000400000 */
[----:B------:R-:W-:Y:S11]  /*40ea0*/  @!UPT UIADD3 URZ, URZ, URZ, URZ ;  /* 0x0000003f3f3ff290 */ /* 0x000ff6000fffe03f */
[----:B------:R0:W-:Y:S04]  /*40eb0*/  STL.64 [R1+0x1d0], R16 ;  /* 0x0001d01001007387 */ /* 0x0001e80000100a00 */
[----:B------:R2:W-:Y:S01]  /*40ec0*/  STL.64 [R1+0x1d8], R18 ;  /* 0x0001d81201007387 */ /* 0x0005e20000100a00 */
[----:B0-----:R-:W-:Y:S02]  /*40ed0*/  MOV R17, R21 ;  /* 0x0000001500117202 */ /* 0x001fe40000000f00 */
[----:B--2---:R-:W-:Y:S02]  /*40ee0*/  MOV R18, R20 ;  /* 0x0000001400127202 */ /* 0x004fe40000000f00 */
[----:B------:R-:W2:Y:S04]  /*40ef0*/  LDL.LU.64 R20, [R1+0x3ce0] ;  /* 0x003ce00001147983 */ /* 0x000ea80000300a00 */
[----:B------:R-:W1:Y:S04]  /*40f00*/  LDL.LU R23, [R1+0x684] ;  /* 0x0006840001177983 */ /* 0x000e680000300800 */
[----:B------:R-:W3:Y:S04]  /*40f10*/  LDL.LU R22, [R1+0x688] ;  /* 0x0006880001167983 */ /* 0x000ee80000300800 */
[----:B------:R-:W4:Y:S04]  /*40f20*/  LDL.LU R19, [R1+0x68c] ;  /* 0x00068c0001137983 */ /* 0x000f280000300800 */
[----:B------:R0:W-:Y:S01]  /*40f30*/  STL [R1+0x3cc4], R18 ;  /* 0x003cc41201007387 */ /* 0x0001e20000100800 */
[----:B------:R-:W-:Y:S03]  /*40f40*/  HMMA.16816.F32 R8, R8, R4, R12 ;  /* 0x000000040808723c */ /* 0x000fe6000000180c */
[----:B0-----:R-:W2:Y:S04]  /*40f50*/  LDL.LU R18, [R1+0x680] ;  /* 0x0006800001127983 */ /* 0x001ea80000300800 */
[----:B------:R0:W-:Y:S04]  /*40f60*/  STL [R1+0x3cc0], R17 ;  /* 0x003cc01101007387 */ /* 0x0001e80000100800 */
[----:B------:R-:W2:Y:S04]  /*40f70*/  LDL.LU R16, [R1+0x130] ;  /* 0x0001300001107983 */ /* 0x000ea80000300800 */
[----:B0-----:R-:W2:Y:S04]  /*40f80*/  LDL.LU R17, [R1+0x134] ;  /* 0x0001340001117983 */ /* 0x001ea80000300800 */
[----:B------:R0:W-:Y:S04]  /*40f90*/  STL [R1+0x2c08], R29 ;  /* 0x002c081d01007387 */ /* 0x0001e80000100800 */
[----:B------:R-:W2:Y:S04]  /*40fa0*/  LDL.LU.64 R6, [R1+0x3cd8] ;  /* 0x003cd80001067983 */ /* 0x000ea80000300a00 */
[----:B------:R-:W2:Y:S04]  /*40fb0*/  LDL.LU.64 R4, [R1+0x3cd0] ;  /* 0x003cd00001047983 */ /* 0x000ea80000300a00 */
[----:B------:R-:W2:Y:S04]  /*40fc0*/  LDL.LU R15, [R1+0x690] ;  /* 0x00069000010f7983 */ /* 0x000ea80000300800 */
[----:B0-----:R-:W2:Y:S04]  /*40fd0*/  LDL.LU R29, [R1+0x694] ;  /* 0x00069400011d7983 */ /* 0x001ea80000300800 */
[----:B------:R1:W-:Y:S04]  /*40fe0*/  STL.64 [R1+0x1a0], R8 ;  /* 0x0001a00801007387 */ /* 0x0003e80000100a00 */
[----:B------:R3:W-:Y:S04]  /*40ff0*/  STL.64 [R1+0x1a8], R10 ;  /* 0x0001a80a01007387 */ /* 0x0007e80000100a00 */
[----:B------:R-:W2:Y:S04]  /*41000*/  LDL.LU R27, [R1+0x698] ;  /* 0x00069800011b7983 */ /* 0x000ea80000300800 */
[----:B------:R-:W2:Y:S01]  /*41010*/  LDL.LU R26, [R1+0x69c] ;  /* 0x00069c00011a7983 */ /* 0x000ea20000300800 */
[----:B------:R-:W3:Y:S03]  /*41020*/  MUFU.EX2 R3, R3 ;  /* 0x0000000300037308 */ /* 0x000ee60000000800 */
[----:B------:R-:W2:Y:S04]  /*41030*/  LDL.LU R12, [R1+0x110] ;  /* 0x00011000010c7983 */ /* 0x000ea80000300800 */
[----:B------:R-:W2:Y:S01]  /*41040*/  LDL.LU R13, [R1+0x114] ;  /* 0x00011400010d7983 */ /* 0x000ea20000300800 */
[----:B-1----:R-:W-:-:S02]  /*41050*/  FMUL R9, R28, R23 ;  /* 0x000000171c097220 */ /* 0x002fc40000400000 */
[C---:B---3--:R-:W-:Y:S02]  /*41060*/  FMUL R10, R3.reuse, R22 ;  /* 0x00000016030a7220 */ /* 0x048fe40000400000 */
[----:B----4-:R-:W-:Y:S02]  /*41070*/  FMUL R11, R3, R19 ;  /* 0x00000013030b7220 */ /* 0x010fe40000400000 */
[----:B--2---:R-:W-:-:S07]  /*41080*/  FMUL R8, R28, R18 ;  /* 0x000000121c087220 */ /* 0x004fce0000400000 */
[----:B------:R-:W-:Y:S01]  /*41090*/  HMMA.16816.F32 R8, R4, R20, R8 ;  /* 0x000000140408723c */ /* 0x000fe20000001808 */
[----:B------:R-:W2:Y:S11]  /*410a0*/  LDL.LU R20, [R1+0xf0] ;  /* 0x0000f00001147983 */ /* 0x000eb60000300800 */
[----:B------:R-:W-:Y:S11]  /*410b0*/  @!UPT UIADD3 URZ, URZ, URZ, URZ ;  /* 0x0000003f3f3ff290 */ /* 0x000ff6000fffe03f */
[----:B------:R0:W-:Y:S04]  /*410c0*/  STL.64 [R1+0x190], R8 ;  /* 0x0001900801007387 */ /* 0x0001e80000100a00 */
[----:B------:R1:W-:Y:S04]  /*410d0*/  STL.64 [R1+0x198], R10 ;  /* 0x0001980a01007387 */ /* 0x0003e80000100a00 */
[----:B------:R-:W2:Y:S01]  /*410e0*/  LDL.LU R21, [R1+0xf4] ;  /* 0x0000f40001157983 */ /* 0x000ea20000300800 */
[----:B0-----:R-:W-:-:S03]  /*410f0*/  FMUL R8, R28, R15 ;  /* 0x0000000f1c087220 */ /* 0x001fc60000400000 */
[----:B------:R-:W3:Y:S01]  /*41100*/  LDL.LU R23, [R1+0x6a0] ;  /* 0x0006a00001177983 */ /* 0x000ee20000300800 */
[----:B------:R-:W-:Y:S02]  /*41110*/  FMUL R9, R28, R29 ;  /* 0x0000001d1c097220 */ /* 0x000fe40000400000 */
[C---:B-1----:R-:W-:Y:S01]  /*41120*/  FMUL R10, R3.reuse, R27 ;  /* 0x0000001b030a7220 */ /* 0x042fe20000400000 */
[----:B------:R-:W4:Y:S01]  /*41130*/  LDL.LU R22, [R1+0x6a4] ;  /* 0x0006a40001167983 */ /* 0x000f220000300800 */
[----:B------:R-:W-:-:S03]  /*41140*/  FMUL R11, R3, R26 ;  /* 0x0000001a030b7220 */ /* 0x000fc60000400000 */
[----:B------:R-:W2:Y:S04]  /*41150*/  LDL.LU R19, [R1+0x6a8] ;  /* 0x0006a80001137983 */ /* 0x000ea80000300800 */
[----:B------:R-:W-:Y:S01]  /*41160*/  HMMA.16816.F32 R8, R4, R24, R8 ;  /* 0x000000180408723c */ /* 0x000fe20000001808 */
[----:B------:R-:W2:Y:S04]  /*41170*/  LDL.LU R18, [R1+0x6ac] ;  /* 0x0006ac0001127983 */ /* 0x000ea80000300800 */
[----:B------:R-:W2:Y:S04]  /*41180*/  LDL.LU R25, [R1+0x3cc8] ;  /* 0x003cc80001197983 */ /* 0x000ea80000300800 */
[----:B------:R-:W2:Y:S04]  /*41190*/  LDL.LU R29, [R1+0x6bc] ;  /* 0x0006bc00011d7983 */ /* 0x000ea80000300800 */
[----:B------:R-:W2:Y:S10]  /*411a0*/  LDL.LU R27, [R1+0x6c0] ;  /* 0x0006c000011b7983 */ /* 0x000eb40000300800 */
[----:B------:R-:W-:Y:S04]  /*411b0*/  STL.64 [R1+0x180], R8 ;  /* 0x0001800801007387 */ /* 0x000fe80000100a00 */
[----:B------:R-:W-:Y:S04]  /*411c0*/  STL.64 [R1+0x188], R10 ;  /* 0x0001880a01007387 */ /* 0x000fe80000100a00 */
[----:B------:R-:W2:Y:S04]  /*411d0*/  LDL.LU R26, [R1+0x6c4] ;  /* 0x0006c400011a7983 */ /* 0x000ea80000300800 */
[----:B--2---:R0:W-:Y:S04]  /*411e0*/  STL.64 [R1+0x3cb8], R26 ;  /* 0x003cb81a01007387 */ /* 0x0041e80000100a00 */
[----:B0-----:R-:W2:Y:S04]  /*411f0*/  LDL.LU R26, [R1+0x6b4] ;  /* 0x0006b400011a7983 */ /* 0x001ea80000300800 */
[----:B------:R-:W2:Y:S01]  /*41200*/  LDL.LU R27, [R1+0x6b8] ;  /* 0x0006b800011b7983 */ /* 0x000ea20000300800 */
[----:B---3--:R-:W-:-:S02]  /*41210*/  FMUL R8, R28, R23 ;  /* 0x000000171c087220 */ /* 0x008fc40000400000 */
[----:B----4-:R-:W-:Y:S02]  /*41220*/  FMUL R9, R28, R22 ;  /* 0x000000161c097220 */ /* 0x010fe40000400000 */
[C---:B------:R-:W-:Y:S02]  /*41230*/  FMUL R10, R3.reuse, R19 ;  /* 0x00000013030a7220 */ /* 0x040fe40000400000 */
[----:B------:R-:W-:-:S07]  /*41240*/  FMUL R11, R3, R18 ;  /* 0x00000012030b7220 */ /* 0x000fce0000400000 */
[----:B------:R-:W-:Y:S01]  /*41250*/  HMMA.16816.F32 R8, R4, R16, R8 ;  /* 0x000000100408723c */ /* 0x000fe20000001808 */
[----:B------:R0:W-:Y:S04]  /*41260*/  STL [R1+0x3cb0], R25 ;  /* 0x003cb01901007387 */ /* 0x0001e80000100800 */
[----:B------:R-:W3:Y:S04]  /*41270*/  LDL.LU R24, [R1+0x120] ;  /* 0x0001200001187983 */ /* 0x000ee80000300800 */
[----:B0-----:R-:W3:Y:S04]  /*41280*/  LDL.LU R25, [R1+0x124] ;  /* 0x0001240001197983 */ /* 0x001ee80000300800 */
[----:B------:R-:W4:Y:S04]  /*41290*/  LDL.LU R15, [R1+0x6c8] ;  /* 0x0006c800010f7983 */ /* 0x000f280000300800 */
[----:B------:R-:W3:Y:S04]  /*412a0*/  LDL.LU R14, [R1+0x6cc] ;  /* 0x0006cc00010e7983 */ /* 0x000ee80000300800 */
[----:B------:R-:W3:Y:S04]  /*412b0*/  LDL.LU R18, [R1+0x3cc4] ;  /* 0x003cc40001127983 */ /* 0x000ee80000300800 */
[----:B------:R-:W3:Y:S04]  /*412c0*/  LDL.LU R17, [R1+0x3cc0] ;  /* 0x003cc00001117983 */ /* 0x000ee80000300800 */
[----:B------:R-:W-:Y:S04]  /*412d0*/  STL.64 [R1+0x170], R8 ;  /* 0x0001700801007387 */ /* 0x000fe80000100a00 */
[----:B------:R0:W-:Y:S04]  /*412e0*/  STL.64 [R1+0x178], R10 ;  /* 0x0001780a01007387 */ /* 0x0001e80000100a00 */
[----:B0-----:R-:W3:Y:S04]  /*412f0*/  LDL.LU R11, [R1+0x6b0] ;  /* 0x0006b000010b7983 */ /* 0x001ee80000300800 */
[----:B------:R-:W4:Y:S04]  /*41300*/  LDL.LU R23, [R1+0x6d0] ;  /* 0x0006d00001177983 */ /* 0x000f280000300800 */
[----:B------:R-:W4:Y:S04]  /*41310*/  LDL.LU R22, [R1+0x6d4] ;  /* 0x0006d40001167983 */ /* 0x000f280000300800 */
[----:B------:R-:W4:Y:S04]  /*41320*/  LDL.LU R19, [R1+0x6d8] ;  /* 0x0006d80001137983 */ /* 0x000f280000300800 */
[----:B------:R-:W4:Y:S01]  /*41330*/  LDL.LU R16, [R1+0x6dc] ;  /* 0x0006dc0001107983 */ /* 0x000f220000300800 */
[----:B--2---:R-:W-:-:S02]  /*41340*/  FMUL R9, R28, R26 ;  /* 0x0000001a1c097220 */ /* 0x004fc40000400000 */
[C---:B------:R-:W-:Y:S02]  /*41350*/  FMUL R10, R3.reuse, R27 ;  /* 0x0000001b030a7220 */ /* 0x040fe40000400000 */
[----:B------:R-:W2:Y:S01]  /*41360*/  LDL.LU.64 R26, [R1+0x3cb8] ;  /* 0x003cb800011a7983 */ /* 0x000ea20000300a00 */
[----:B---3--:R-:W-:Y:S02]  /*41370*/  FMUL R8, R28, R11 ;  /* 0x0000000b1c087220 */ /* 0x008fe40000400000 */
[----:B------:R-:W-:-:S07]  /*41380*/  FMUL R11, R3, R29 ;  /* 0x0000001d030b7220 */ /* 0x000fce0000400000 */
[----:B------:R-:W-:Y:S01]  /*41390*/  HMMA.16816.F32 R8, R4, R24, R8 ;  /* 0x000000180408723c */ /* 0x000fe20000001808 */
[----:B------:R-:W3:Y:S04]  /*413a0*/  LDL.LU R25, [R1+0x3cb0] ;  /* 0x003cb00001197983 */ /* 0x000ee80000300800 */
[----:B------:R-:W3:Y:S11]  /*413b0*/  LDL.LU R24, [R1+0xd0] ;  /* 0x0000d00001187983 */ /* 0x000ef60000300800 */
[----:B------:R-:W-:Y:S07]  /*413c0*/  @!UPT UIADD3 URZ, URZ, URZ, URZ ;  /* 0x0000003f3f3ff290 */ /* 0x000fee000fffe03f */
[----:B------:R-:W-:Y:S04]  /*413d0*/  STL.64 [R1+0x160], R8 ;  /* 0x0001600801007387 */ /* 0x000fe80000100a00 */
[----:B------:R4:W-:Y:S02]  /*413e0*/  STL.64 [R1+0x168], R10 ;  /* 0x0001680a01007387 */ /* 0x0009e40000100a00 */
[C---:B----4-:R-:W-:Y:S02]  /*413f0*/  FMUL R10, R3.reuse, R15 ;  /* 0x0000000f030a7220 */ /* 0x050fe40000400000 */
[----:B------:R-:W-:Y:S01]  /*41400*/  FMUL R11, R3, R14 ;  /* 0x0000000e030b7220 */ /* 0x000fe20000400000 */
[----:B------:R-:W4:Y:S04]  /*41410*/  LDL.LU R15, [R1+0x6e0] ;  /* 0x0006e000010f7983 */ /* 0x000f280000300800 */
[----:B------:R-:W3:Y:S01]  /*41420*/  LDL.LU R14, [R1+0x6e4] ;  /* 0x0006e400010e7983 */ /* 0x000ee20000300800 */
[----:B--2---:R-:W-:-:S02]  /*41430*/  FMUL R8, R28, R27 ;  /* 0x0000001b1c087220 */ /* 0x004fc40000400000 */
[----:B------:R-:W-:-:S07]  /*41440*/  FMUL R9, R28, R26 ;  /* 0x0000001a1c097220 */ /* 0x000fce0000400000 */
[----:B------:R-:W-:Y:S11]  /*41450*/  HMMA.16816.F32 R8, R4, R12, R8 ;  /* 0x0000000c0408723c */ /* 0x000ff60000001808 */
[----:B------:R-:W-:Y:S11]  /*41460*/  @!UPT UIADD3 URZ, URZ, URZ, URZ ;  /* 0x0000003f3f3ff290 */ /* 0x000ff6000fffe03f */
[----:B------:R-:W-:Y:S01]  /*41470*/  @!UPT UIADD3 URZ, URZ, URZ, URZ ;  /* 0x0000003f3f3ff290 */ /* 0x000fe2000fffe03f */
[----:B------:R0:W-:Y:S04]  /*41480*/  STL.64 [R1+0x80], R8 ;  /* 0x0000800801007387 */ /* 0x0001e80000100a00 */
[----:B------:R1:W-:Y:S04]  /*41490*/  STL.64 [R1+0x88], R10 ;  /* 0x0000880a01007387 */ /* 0x0003e80000100a00 */
[----:B------:R-:W2:Y:S04]  /*414a0*/  LDL.LU R13, [R1+0x6e8] ;  /* 0x0006e800010d7983 */ /* 0x000ea80000300800 */
[----:B------:R-:W2:Y:S04]  /*414b0*/  LDL.LU R12, [R1+0x6ec] ;  /* 0x0006ec00010c7983 */ /* 0x000ea80000300800 */
[----:B------:R-:W2:Y:S04]  /*414c0*/  LDL.LU R27, [R1+0x6f0] ;  /* 0x0006f000011b7983 */ /* 0x000ea80000300800 */
[----:B------:R-:W2:Y:S01]  /*414d0*/  LDL.LU R26, [R1+0x6f4] ;  /* 0x0006f400011a7983 */ /* 0x000ea20000300800 */
[----:B0-----:R-:W-:-:S02]  /*414e0*/  FMUL R8, R28, R23 ;  /* 0x000000171c087220 */ /* 0x001fc40000400000 */
[----:B------:R-:W-:Y:S02]  /*414f0*/  FMUL R9, R28, R22 ;  /* 0x000000161c097220 */ /* 0x000fe40000400000 */
[C---:B-1----:R-:W-:Y:S02]  /*41500*/  FMUL R10, R3.reuse, R19 ;  /* 0x00000013030a7220 */ /* 0x042fe40000400000 */
[----:B------:R-:W-:-:S07]  /*41510*/  FMUL R11, R3, R16 ;  /* 0x00000010030b7220 */ /* 0x000fce0000400000 */
[----:B------:R-:W-:Y:S11]  /*41520*/  HMMA.16816.F32 R8, R4, R20, R8 ;  /* 0x000000140408723c */ /* 0x000ff60000001808 */
[----:B------:R-:W-:Y:S11]  /*41530*/  @!UPT UIADD3 URZ, URZ, URZ, URZ ;  /* 0x0000003f3f3ff290 */ /* 0x000ff6000fffe03f */
[----:B------:R-:W-:Y:S01]  /*41540*/  @!UPT UIADD3 URZ, URZ, URZ, URZ ;  /* 0x0000003f3f3ff290 */ /* 0x000fe2000fffe03f */
[----:B------:R-:W-:Y:S04]  /*41550*/  STL.64 [R1+0x70], R8 ;  /* 0x0000700801007387 */ /* 0x000fe80000100a00 */
[----:B------:R-:W-:Y:S04]  /*41560*/  STL.64 [R1+0x78], R10 ;  /* 0x0000780a01007387 */ /* 0x000fe80000100a00 */
[----:B--2---:R-:W-:Y:S04]  /*41570*/  STL.64 [R1+0x3ca8], R26 ;  /* 0x003ca81a01007387 */ /* 0x004fe80000100a00 */
[----:B---3--:R0:W-:Y:S04]  /*41580*/  STL.64 [R1+0x3ca0], R24 ;  /* 0x003ca01801007387 */ /* 0x0081e80000100a00 */
[----:B0-----:R-:W2:Y:S04]  /*41590*/  LDL.LU R24, [R1+0xe0] ;  /* 0x0000e00001187983 */ /* 0x001ea80000300800 */
[----:B------:R-:W2:Y:S04]  /*415a0*/  LDL.LU R25, [R1+0xe4] ;  /* 0x0000e40001197983 */ /* 0x000ea80000300800 */
[----:B------:R-:W3:Y:S04]  /*415b0*/  LDL.LU R19, [R1+0x6f8] ;  /* 0x0006f80001137983 */ /* 0x000ee80000300800 */
[----:B------:R-:W3:Y:S04]  /*415c0*/  LDL.LU R16, [R1+0x6fc] ;  /* 0x0006fc0001107983 */ /* 0x000ee80000300800 */
[----:B------:R-:W3:Y:S04]  /*415d0*/  LDL.LU R20, [R1+0x90] ;  /* 0x0000900001147983 */ /* 0x000ee80000300800 */
[----:B------:R-:W3:Y:S01]  /*415e0*/  LDL.LU R21, [R1+0x94] ;  /* 0x0000940001157983 */ /* 0x000ee20000300800 */
[----:B----4-:R-:W-:-:S03]  /*415f0*/  FMUL R8, R28, R15 ;  /* 0x0000000f1c087220 */ /* 0x010fc60000400000 */
[----:B------:R-:W4:Y:S01]  /*41600*/  LDL.LU R23, [R1+0x700] ;  /* 0x0007000001177983 */ /* 0x000f220000300800 */
[----:B------:R-:W-:-:S03]  /*41610*/  FMUL R9, R28, R14 ;  /* 0x0000000e1c097220 */ /* 0x000fc60000400000 */
[----:B------:R-:W4:Y:S04]  /*41620*/  LDL.LU R22, [R1+0x704] ;  /* 0x0007040001167983 */ /* 0x000f280000300800 */
[----:B------:R-:W4:Y:S01]  /*41630*/  LDL.LU R15, [R1+0x708] ;  /* 0x00070800010f7983 */ /* 0x000f220000300800 */
[----:B------:R-:W-:-:S03]  /*41640*/  FMUL R11, R3, R12 ;  /* 0x0000000c030b7220 */ /* 0x000fc60000400000 */
[----:B------:R-:W4:Y:S01]  /*41650*/  LDL.LU R14, [R1+0x70c] ;  /* 0x00070c00010e7983 */ /* 0x000f220000300800 */
[----:B------:R-:W-:-:S07]  /*41660*/  FMUL R10, R3, R13 ;  /* 0x0000000d030a7220 */ /* 0x000fce0000400000 */
[----:B--2---:R-:W-:Y:S01]  /*41670*/  HMMA.16816.F32 R8, R4, R24, R8 ;  /* 0x000000180408723c */ /* 0x004fe20000001808 */
[----:B---3--:R0:W-:Y:S04]  /*41680*/  STL.64 [R1+0x3c90], R20 ;  /* 0x003c901401007387 */ /* 0x0081e80000100a00 */
[----:B0-----:R-:W2:Y:S04]  /*41690*/  LDL.LU R20, [R1+0xc0] ;  /* 0x0000c00001147983 */ /* 0x001ea80000300800 */
[----:B------:R-:W2:Y:S04]  /*416a0*/  LDL.LU R21, [R1+0xc4] ;  /* 0x0000c40001157983 */ /* 0x000ea80000300800 */
[----:B------:R-:W3:Y:S04]  /*416b0*/  LDL.LU R12, [R1+0x40] ;  /* 0x00004000010c7983 */ /* 0x000ee80000300800 */
[----:B------:R-:W3:Y:S04]  /*416c0*/  LDL.LU R13, [R1+0x44] ;  /* 0x00004400010d7983 */ /* 0x000ee80000300800 */
[----:B------:R-:W2:Y:S04]  /*416d0*/  LDL.LU.64 R26, [R1+0x3ca8] ;  /* 0x003ca800011a7983 */ /* 0x000ea80000300a00 */
[----:B------:R-:W3:Y:S04]  /*416e0*/  LDL.LU.64 R24, [R1+0x3ca0] ;  /* 0x003ca00001187983 */ /* 0x000ee80000300a00 */
[----:B------:R-:W-:Y:S04]  /*416f0*/  STL.64 [R1+0x60], R8 ;  /* 0x0000600801007387 */ /* 0x000fe80000100a00 */
[----:B------:R0:W-:Y:S02]  /*41700*/  STL.64 [R1+0x68], R10 ;  /* 0x0000680a01007387 */ /* 0x0001e40000100a00 */
[----:B0-----:R-:W-:-:S02]  /*41710*/  FMUL R10, R3, R19 ;  /* 0x00000013030a7220 */ /* 0x001fc40000400000 */
[----:B------:R-:W-:Y:S02]  /*41720*/  FMUL R11, R3, R16 ;  /* 0x00000010030b7220 */ /* 0x000fe40000400000 */
[C---:B--2---:R-:W-:Y:S02]  /*41730*/  FMUL R8, R28.reuse, R27 ;  /* 0x0000001b1c087220 */ /* 0x044fe40000400000 */
[C---:B------:R-:W-:Y:S02]  /*41740*/  FMUL R9, R28.reuse, R26 ;  /* 0x0000001a1c097220 */ /* 0x040fe40000400000 */
[----:B------:R-:W2:Y:S05]  /*41750*/  LDL.LU.64 R26, [R1+0x3c98] ;  /* 0x003c9800011a7983 */ /* 0x000eaa0000300a00 */
[----:B---3--:R-:W-:Y:S01]  /*41760*/  HMMA.16816.F32 R8, R4, R24, R8 ;  /* 0x000000180408723c */ /* 0x008fe20000001808 */
[----:B------:R-:W3:Y:S04]  /*41770*/  LDL.LU R25, [R1+0x710] ;  /* 0x0007100001197983 */ /* 0x000ee80000300800 */
[----:B------:R-:W2:Y:S11]  /*41780*/  LDL.LU R24, [R1+0x714] ;  /* 0x0007140001187983 */ /* 0x000eb60000300800 */
[----:B------:R-:W-:Y:S07]  /*41790*/  @!UPT UIADD3 URZ, URZ, URZ, URZ ;  /* 0x0000003f3f3ff290 */ /* 0x000fee000fffe03f */
[----:B------:R4:W-:Y:S04]  /*417a0*/  STL.64 [R1+0x50], R8 ;  /* 0x0000500801007387 */ /* 0x0009e80000100a00 */
[----:B------:R0:W-:Y:S04]  /*417b0*/  STL.64 [R1+0x58], R10 ;  /* 0x0000580a01007387 */ /* 0x0001e80000100a00 */
[----:B------:R-:W2:Y:S01]  /*417c0*/  LDL.LU R19, [R1+0x718] ;  /* 0x0007180001137983 */ /* 0x000ea20000300800 */
[----:B----4-:R-:W-:-:S03]  /*417d0*/  FMUL R8, R28, R23 ;  /* 0x000000171c087220 */ /* 0x010fc60000400000 */
[----:B------:R-:W4:Y:S01]  /*417e0*/  LDL.LU R16, [R1+0x71c] ;  /* 0x00071c0001107983 */ /* 0x000f220000300800 */
[----:B------:R-:W-:Y:S02]  /*417f0*/  FMUL R9, R28, R22 ;  /* 0x000000161c097220 */ /* 0x000fe40000400000 */
[C---:B0-----:R-:W-:Y:S02]  /*41800*/  FMUL R10, R3.reuse, R15 ;  /* 0x0000000f030a7220 */ /* 0x041fe40000400000 */
[----:B------:R-:W-:-:S07]  /*41810*/  FMUL R11, R3, R14 ;  /* 0x0000000e030b7220 */ /* 0x000fce0000400000 */
[----:B------:R-:W-:Y:S01]  /*41820*/  HMMA.16816.F32 R8, R4, R20, R8 ;  /* 0x000000140408723c */ /* 0x000fe20000001808 */
[----:B------:R-:W4:Y:S04]  /*41830*/  LDL.LU.64 R20, [R1+0x3c90] ;  /* 0x003c900001147983 */ /* 0x000f280000300a00 */
[----:B------:R-:W4:Y:S04]  /*41840*/  LDL.LU R23, [R1+0x728] ;  /* 0x0007280001177983 */ /* 0x000f280000300800 */
[----:B------:R-:W4:Y:S11]  /*41850*/  LDL.LU R22, [R1+0x72c] ;  /* 0x00072c0001167983 */ /* 0x000f360000300800 */
[----:B------:R-:W-:Y:S03]  /*41860*/  @!UPT UIADD3 URZ, URZ, URZ, URZ ;  /* 0x0000003f3f3ff290 */ /* 0x000fe6000fffe03f */
[----:B------:R3:W-:Y:S04]  /*41870*/  STL.64 [R1+0x30], R8 ;  /* 0x0000300801007387 */ /* 0x0007e80000100a00 */
[----:B------:R0:W-:Y:S01]  /*41880*/  STL.64 [R1+0x38], R10 ;  /* 0x0000380a01007387 */ /* 0x0001e20000100a00 */
[C---:B---3--:R-:W-:Y:S02]  /*41890*/  FMUL R8, R28.reuse, R25 ;  /* 0x000000191c087220 */ /* 0x048fe40000400000 */
[----:B--2---:R-:W-:Y:S02]  /*418a0*/  FMUL R9, R28, R24 ;  /* 0x000000181c097220 */ /* 0x004fe40000400000 */
[C---:B0-----:R-:W-:Y:S02]  /*418b0*/  FMUL R10, R3.reuse, R19 ;  /* 0x00000013030a7220 */ /* 0x041fe40000400000 */
[----:B----4-:R-:W-:Y:S01]  /*418c0*/  FMUL R11, R3, R16 ;  /* 0x00000010030b7220 */ /* 0x010fe20000400000 */
[----:B------:R-:W-:Y:S04]  /*418d0*/  STL.64 [R1+0x3c88], R22 ;  /* 0x003c881601007387 */ /* 0x000fe80000100a00 */
[----:B------:R0:W-:Y:S04]  /*418e0*/  STL.64 [R1+0x3c80], R20 ;  /* 0x003c801401007387 */ /* 0x0001e80000100a00 */
[----:B------:R-:W2:Y:S01]  /*418f0*/  LDL.LU R29, [R1+0x730] ;  /* 0x00073000011d7983 */ /* 0x000ea20000300800 */
[----:B0-----:R-:W-:Y:S01]  /*41900*/  MOV R20, R27 ;  /* 0x0000001b00147202 */ /* 0x001fe20000000f00 */
[----:B------:R-:W-:-:S02]  /*41910*/  IMAD.MOV.U32 R21, RZ, RZ, R26 ;  /* 0x000000ffff157224 */ /* 0x000fc400078e001a */
[----:B------:R-:W3:Y:S04]  /*41920*/  LDL.LU R27, [R1+0x734] ;  /* 0x00073400011b7983 */ /* 0x000ee80000300800 */
[----:B------:R-:W4:Y:S01]  /*41930*/  LDL.LU R15, [R1+0x738] ;  /* 0x00073800010f7983 */ /* 0x000f220000300800 */
[----:B------:R-:W-:Y:S03]  /*41940*/  HMMA.16816.F32 R8, R4, R20, R8 ;  /* 0x000000140408723c */ /* 0x000fe60000001808 */
[----:B------:R-:W2:Y:S04]  /*41950*/  LDL.LU R14, [R1+0x73c] ;  /* 0x00073c00010e7983 */ /* 0x000ea80000300800 */
[----:B------:R-:W2:Y:S04]  /*41960*/  LDL R16, [R1+0x2a80] ;  /* 0x002a800001107983 */ /* 0x000ea80000100800 */
[----:B------:R-:W2:Y:S04]  /*41970*/  LDL.LU.64 R22, [R1+0x3c88] ;  /* 0x003c880001167983 */ /* 0x000ea80000300a00 */
[----:B------:R-:W2:Y:S08]  /*41980*/  LDL.LU.64 R20, [R1+0x3c80] ;  /* 0x003c800001147983 */ /* 0x000eb00000300a00 */
[----:B------:R-:W-:Y:S04]  /*41990*/  STL.64 [R1+0x20], R8 ;  /* 0x0000200801007387 */ /* 0x000fe80000100a00 */
[----:B------:R0:W-:Y:S04]  /*419a0*/  STL.64 [R1+0x28], R10 ;  /* 0x0000280a01007387 */ /* 0x0001e80000100a00 */
[----:B0-----:R-:W2:Y:S04]  /*419b0*/  LDL.LU R10, [R1+0x720] ;  /* 0x00072000010a7983 */ /* 0x001ea80000300800 */
[----:B------:R-:W3:Y:S04]  /*419c0*/  LDL.LU R11, [R1+0x724] ;  /* 0x00072400010b7983 */ /* 0x000ee80000300800 */
[----:B------:R-:W4:Y:S04]  /*419d0*/  LDL.LU R24, [R1+0x740] ;  /* 0x0007400001187983 */ /* 0x000f280000300800 */
[----:B------:R-:W4:Y:S04]  /*419e0*/  LDL.LU R25, [R1+0x744] ;  /* 0x0007440001197983 */ /* 0x000f280000300800 */
[----:B------:R-:W4:Y:S04]  /*419f0*/  LDL.LU R26, [R1+0x748] ;  /* 0x00074800011a7983 */ /* 0x000f280000300800 */
[----:B------:R-:W4:Y:S01]  /*41a00*/  LDL.LU R19, [R1+0x74c] ;  /* 0x00074c0001137983 */ /* 0x000f220000300800 */
[----:B--2---:R-:W-:-:S02]  /*41a10*/  FMUL R8, R28, R10 ;  /* 0x0000000a1c087220 */ /* 0x004fc40000400000 */
[C---:B------:R-:W-:Y:S02]  /*41a20*/  FMUL R10, R3.reuse, R23 ;  /* 0x00000017030a7220 */ /* 0x040fe40000400000 */
[C---:B---3--:R-:W-:Y:S02]  /*41a30*/  FMUL R9, R28.reuse, R11 ;  /* 0x0000000b1c097220 */ /* 0x048fe40000400000 */
[C---:B------:R-:W-:Y:S02]  /*41a40*/  FMUL R11, R3.reuse, R22 ;  /* 0x00000016030b7220 */ /* 0x040fe40000400000 */
[----:B------:R-:W2:Y:S05]  /*41a50*/  LDL.LU.64 R22, [R1+0x3c78] ;  /* 0x003c780001167983 */ /* 0x000eaa0000300a00 */
[----:B------:R-:W-:Y:S01]  /*41a60*/  HMMA.16816.F32 R8, R4, R20, R8 ;  /* 0x000000140408723c */ /* 0x000fe20000001808 */
[----:B------:R-:W3:Y:S11]  /*41a70*/  LDL.LU.64 R20, [R1+0x3c70] ;  /* 0x003c700001147983 */ /* 0x000ef60000300a00 */
[----:B------:R-:W-:Y:S11]  /*41a80*/  @!UPT UIADD3 URZ, URZ, URZ, URZ ;  /* 0x0000003f3f3ff290 */ /* 0x000ff6000fffe03f */
[----:B------:R0:W-:Y:S04]  /*41a90*/  STL.64 [R1+0x10], R8 ;  /* 0x0000100801007387 */ /* 0x0001e80000100a00 */
[----:B------:R4:W-:Y:S01]  /*41aa0*/  STL.64 [R1+0x18], R10 ;  /* 0x0000180a01007387 */ /* 0x0009e20000100a00 */
[C---:B0-----:R-:W-:Y:S02]  /*41ab0*/  FMUL R8, R28.reuse, R29 ;  /* 0x0000001d1c087220 */ /* 0x041fe40000400000 */
[----:B------:R-:W-:Y:S02]  /*41ac0*/  FMUL R9, R28, R27 ;  /* 0x0000001b1c097220 */ /* 0x000fe40000400000 */
[C---:B----4-:R-:W-:Y:S02]  /*41ad0*/  FMUL R10, R3.reuse, R15 ;  /* 0x0000000f030a7220 */ /* 0x050fe40000400000 */
[----:B------:R-:W-:-:S07]  /*41ae0*/  FMUL R11, R3, R14 ;  /* 0x0000000e030b7220 */ /* 0x000fce0000400000 */
[----:B------:R-:W-:Y:S01]  /*41af0*/  HMMA.16816.F32 R8, R4, R12, R8 ;  /* 0x0000000c0408723c */ /* 0x000fe20000001808 */
[----:B------:R-:W4:Y:S04]  /*41b00*/  LDL.LU R12, [R1+0x750] ;  /* 0x00075000010c7983 */ /* 0x000f280000300800 */
[----:B------:R-:W4:Y:S11]  /*41b10*/  LDL.LU R13, [R1+0x754] ;  /* 0x00075400010d7983 */ /* 0x000f360000300800 */
[----:B------:R-:W-:Y:S07]  /*41b20*/  @!UPT UIADD3 URZ, URZ, URZ, URZ ;  /* 0x0000003f3f3ff290 */ /* 0x000fee000fffe03f */
[----:B------:R-:W-:Y:S04]  /*41b30*/  STL.64 [R1], R8 ;  /* 0x0000000801007387 */ /* 0x000fe80000100a00 */
[----:B------:R-:W-:Y:S04]  /*41b40*/  STL.64 [R1+0x8], R10 ;  /* 0x0000080a01007387 */ /* 0x000fe80000100a00 */
[----:B------:R-:W0:Y:S01]  /*41b50*/  LDSM.16.M88.4 R8, [R16+0x28000] ;  /* 0x028000001008783b */ /* 0x000e220000000200 */
[C---:B------:R-:W-:Y:S02]  /*41b60*/  FMUL R24, R28.reuse, R24 ;  /* 0x000000181c187220 */ /* 0x040fe40000400000 */
[----:B------:R-:W-:Y:S01]  /*41b70*/  FMUL R25, R28, R25 ;  /* 0x000000191c197220 */ /* 0x000fe20000400000 */
[----:B------:R-:W4:Y:S01]  /*41b80*/  LDL.LU R14, [R1+0x758] ;  /* 0x00075800010e7983 */ /* 0x000f220000300800 */
[----:B------:R-:W-:-:S02]  /*41b90*/  FMUL R26, R3, R26 ;  /* 0x0000001a031a7220 */ /* 0x000fc40000400000 */
[----:B------:R-:W-:Y:S01]  /*41ba0*/  FMUL R27, R3, R19 ;  /* 0x00000013031b7220 */ /* 0x000fe20000400000 */
[----:B------:R-:W4:Y:S04]  /*41bb0*/  LDL.LU R15, [R1+0x75c] ;  /* 0x00075c00010f7983 */ /* 0x000f280000300800 */
[----:B0-----:R-:W-:Y:S04]  /*41bc0*/  STL.64 [R1+0x3c60], R10 ;  /* 0x003c600a01007387 */ /* 0x001fe80000100a00 */
[----:B------:R2:W-:Y:S01]  /*41bd0*/  STL.64 [R1+0x3c58], R8 ;  /* 0x003c580801007387 */ /* 0x0005e20000100a00 */
[----:B---3--:R-:W-:Y:S01]  /*41be0*/  HMMA.16816.F32 R24, R4, R20, R24 ;  /* 0x000000140418723c */ /* 0x008fe20000001818 */
[----:B--2---:R-:W-:-:S02]  /*41bf0*/  MOV R8, R22 ;  /* 0x0000001600087202 */ /* 0x004fc40000000f00 */
[----:B------:R-:W2:Y:S01]  /*41c00*/  LDL.LU R22, [R1+0x3c6c] ;  /* 0x003c6c0001167983 */ /* 0x000ea20000300800 */
[----:B------:R-:W-:-:S03]  /*41c10*/  MOV R9, R23 ;  /* 0x0000001700097202 */ /* 0x000fc60000000f00 */
[----:B------:R-:W2:Y:S04]  /*41c20*/  LDL.LU R23, [R1+0x3c68] ;  /* 0x003c680001177983 */ /* 0x000ea80000300800 */
[----:B------:R-:W3:Y:S04]  /*41c30*/  LDL.LU R20, [R1+0x768] ;  /* 0x0007680001147983 */ /* 0x000ee80000300800 */
[----:B------:R-:W2:Y:S08]  /*41c40*/  LDL.LU R21, [R1+0x76c] ;  /* 0x00076c0001157983 */ /* 0x000eb00000300800 */
[----:B------:R0:W-:Y:S04]  /*41c50*/  STL.64 [R1+0x3a38], R26 ;  /* 0x003a381a01007387 */ /* 0x0001e80000100a00 */
[----:B0-----:R-:W2:Y:S04]  /*41c60*/  LDL.LU R26, [R1+0x760] ;  /* 0x00076000011a7983 */ /* 0x001ea80000300800 */
[----:B------:R-:W2:Y:S04]  /*41c70*/  LDL.LU R27, [R1+0x764] ;  /* 0x00076400011b7983 */ /* 0x000ea80000300800 */
[----:B------:R0:W-:Y:S02]  /*41c80*/  STL.64 [R1+0x3a30], R24 ;  /* 0x003a301801007387 */ /* 0x0001e40000100a00 */
[----:B0-----:R-:W-:-:S02]  /*41c90*/  MOV R24, R18 ;  /* 0x0000001200187202 */ /* 0x001fc40000000f00 */
[----:B------:R-:W-:Y:S02]  /*41ca0*/  MOV R25, R17 ;  /* 0x0000001100197202 */ /* 0x000fe40000000f00 */
[----:B------:R-:W0:Y:S01]  /*41cb0*/  LDSM.16.M88.4 R16, [R16+0x29000] ;  /* 0x029000001010783b */ /* 0x000e220000000200 */
[C---:B----4-:R-:W-:Y:S02]  /*41cc0*/  FMUL R12, R28.reuse, R12 ;  /* 0x0000000c1c0c7220 */ /* 0x050fe40000400000 */
[----:B------:R-:W-:Y:S02]  /*41cd0*/  FMUL R13, R28, R13 ;  /* 0x0000000d1c0d7220 */ /* 0x000fe40000400000 */
[C---:B------:R-:W-:Y:S02]  /*41ce0*/  FMUL R14, R3.reuse, R14 ;  /* 0x0000000e030e7220 */ /* 0x040fe40000400000 */
[----:B------:R-:W-:-:S07]  /*41cf0*/  FMUL R15, R3, R15 ;  /* 0x0000000f030f7220 */ /* 0x000fce0000400000 */
[----:B------:R-:W-:Y:S01]  /*41d00*/  HMMA.16816.F32 R12, R4, R8, R12 ;  /* 0x00000008040c723c */ /* 0x000fe2000000180c */
[----:B0-----:R-:W-:Y:S04]  /*41d10*/  STL.64 [R1+0x3b48], R18 ;  /* 0x003b481201007387 */ /* 0x001fe80000100a00 */
[----:B------:R0:W-:Y:S04]  /*41d20*/  STL.64 [R1+0x3b40], R16 ;  /* 0x003b401001007387 */ /* 0x0001e80000100a00 */
[----:B0-----:R-:W4:Y:S04]  /*41d30*/  LDL.LU.64 R16, [R1+0x1b0] ;  /* 0x0001b00001107983 */ /* 0x001f280000300a00 */
[----:B------:R-:W4:Y:S11]  /*41d40*/  LDL.LU.64 R18, [R1+0x1b8] ;  /* 0x0001b80001127983 */ /* 0x000f360000300a00 */
[----:B------:R-:W-:Y:S01]  /*41d50*/  IMAD.MOV.U32 R29, RZ, RZ, R15 ;  /* 0x000000ffff1d7224 */ /* 0x000fe200078e000f */
[----:B------:R-:W4:Y:S04]  /*41d60*/  LDL.LU.64 R10, [R1+0x3c60] ;  /* 0x003c6000010a7983 */ /* 0x000f280000300a00 */
[----:B------:R-:W4:Y:S04]  /*41d70*/  LDL.LU.64 R8, [R1+0x3c58] ;  /* 0x003c580001087983 */ /* 0x000f280000300a00 */
[----:B------:R-:W-:Y:S04]  /*41d80*/  STL.64 [R1+0xa0], R12 ;  /* 0x0000a00c01007387 */ /* 0x000fe80000100a00 */
[----:B------:R3:W-:Y:S04]  /*41d90*/  STL [R1+0xa8], R14 ;  /* 0x0000a80e01007387 */ /* 0x0007e80000100800 */
[----:B------:R0:W-:Y:S01]  /*41da0*/  STL [R1+0x3b38], R29 ;  /* 0x003b381d01007387 */ /* 0x0001e20000100800 */
[----:B---3--:R-:W-:-:S02]  /*41db0*/  FMUL R14, R3, R20 ;  /* 0x00000014030e7220 */ /* 0x008fc40000400000 */
[----:B--2---:R-:W-:Y:S02]  /*41dc0*/  FMUL R15, R3, R21 ;  /* 0x00000015030f7220 */ /* 0x004fe40000400000 */
[C---:B------:R-:W-:Y:S02]  /*41dd0*/  FMUL R12, R28.reuse, R26 ;  /* 0x0000001a1c0c7220 */ /* 0x040fe40000400000 */
[----:B------:R-:W-:-:S07]  /*41de0*/  FMUL R13, R28, R27 ;  /* 0x0000001b1c0d7220 */ /* 0x000fce0000400000 */
[----:B------:R-:W-:Y:S01]  /*41df0*/  HMMA.16816.F32 R24, R4, R24, R12 ;  /* 0x000000180418723c */ /* 0x000fe2000000180c */
[----:B------:R-:W2:Y:S04]  /*41e00*/  LDL.LU R15, [R1+0x770] ;  /* 0x00077000010f7983 */ /* 0x000ea80000300800 */
[----:B0-----:R-:W3:Y:S11]  /*41e10*/  LDL.LU R29, [R1+0x774] ;  /* 0x00077400011d7983 */ /* 0x001ef60000300800 */
[----:B------:R-:W-:Y:S07]  /*41e20*/  @!UPT UIADD3 URZ, URZ, URZ, URZ ;  /* 0x0000003f3f3ff290 */ /* 0x000fee000fffe03f */
[----:B------:R-:W-:Y:S04]  /*41e30*/  STL.64 [R1+0x3b0], R24 ;  /* 0x0003b01801007387 */ /* 0x000fe80000100a00 */
[----:B------:R0:W-:Y:S04]  /*41e40*/  STL.64 [R1+0x3b8], R26 ;  /* 0x0003b81a01007387 */ /* 0x0001e80000100a00 */
[----:B------:R-:W2:Y:S04]  /*41e50*/  LDL.LU R21, [R1+0x778] ;  /* 0x0007780001157983 */ /* 0x000ea80000300800 */
[----:B------:R-:W2:Y:S04]  /*41e60*/  LDL.LU R20, [R1+0x77c] ;  /* 0x00077c0001147983 */ /* 0x000ea80000300800 */
[----:B0-----:R-:W2:Y:S04]  /*41e70*/  LDL.LU.64 R26, [R1+0x128] ;  /* 0x00012800011a7983 */ /* 0x001ea80000300a00 */
[----:B--2---:R0:W-:Y:S04]  /*41e80*/  STL.64 [R1+0x3c28], R26 ;  /* 0x003c281a01007387 */ /* 0x0041e80000100a00 */
[----:B------:R-:W2:Y:S04]  /*41e90*/  LDL.LU R24, [R1+0x290] ;  /* 0x0002900001187983 */ /* 0x000ea80000300800 */
[----:B------:R-:W2:Y:S04]  /*41ea0*/  LDL.LU R25, [R1+0x294] ;  /* 0x0002940001197983 */ /* 0x000ea80000300800 */
[----:B0-----:R-:W2:Y:S04]  /*41eb0*/  LDL.LU R26, [R1+0x298] ;  /* 0x00029800011a7983 */ /* 0x001ea80000300800 */
[----:B------:R-:W2:Y:S01]  /*41ec0*/  LDL.LU R27, [R1+0x29c] ;  /* 0x00029c00011b7983 */ /* 0x000ea20000300800 */
[----:B------:R-:W-:-:S02]  /*41ed0*/  FMUL R12, R28, R15 ;  /* 0x0000000f1c0c7220 */ /* 0x000fc40000400000 */
[----:B---3--:R-:W-:Y:S02]  /*41ee0*/  FMUL R13, R28, R29 ;  /* 0x0000001d1c0d7220 */ /* 0x008fe40000400000 */
[C---:B------:R-:W-:Y:S02]  /*41ef0*/  FMUL R14, R3.reuse, R21 ;  /* 0x00000015030e7220 */ /* 0x040fe40000400000 */
[----:B------:R-:W-:-:S07]  /*41f00*/  FMUL R15, R3, R20 ;  /* 0x00000014030f7220 */ /* 0x000fce0000400000 */
[----:B----4-:R-:W-:Y:S01]  /*41f10*/  HMMA.16816.F32 R4, R4, R16, R12 ;  /* 0x000000100404723c */ /* 0x010fe2000000180c */
[----:B--2---:R0:W-:Y:S04]  /*41f20*/  STL.64 [R1+0x3c38], R26 ;  /* 0x003c381a01007387 */ /* 0x0041e80000100a00 */
[----:B------:R1:W-:Y:S04]  /*41f30*/  STL.64 [R1+0x3c30], R24 ;  /* 0x003c301801007387 */ /* 0x0003e80000100a00 */
[----:B0-----:R-:W2:Y:S11]  /*41f40*/  LDL.LU.64 R26, [R1+0x148] ;  /* 0x00014800011a7983 */ /* 0x001eb60000300a00 */
[----:B------:R-:W-:Y:S04]  /*41f50*/  @!UPT UIADD3 URZ, URZ, URZ, URZ ;  /* 0x0000003f3f3ff290 */ /* 0x000fe8000fffe03f */
[----:B------:R-:W-:Y:S02]  /*41f60*/  MOV R21, R6 ;  /* 0x0000000600157202 */ /* 0x000fe40000000f00 */
[----:B------:R-:W-:Y:S01]  /*41f70*/  MOV R20, R7 ;  /* 0x0000000700147202 */ /* 0x000fe20000000f00 */
[----:B--2---:R0:W-:Y:S04]  /*41f80*/  STL.64 [R1+0x3c50], R26 ;  /* 0x003c501a01007387 */ /* 0x0041e80000100a00 */
[----:B-1----:R-:W2:Y:S04]  /*41f90*/  LDL.LU R24, [R1+0x2b0] ;  /* 0x0002b00001187983 */ /* 0x002ea80000300800 */
[----:B------:R-:W2:Y:S04]  /*41fa0*/  LDL.LU R25, [R1+0x2b4] ;  /* 0x0002b40001197983 */ /* 0x000ea80000300800 */
[----:B0-----:R-:W2:Y:S04]  /*41fb0*/  LDL.LU R26, [R1+0x2b8] ;  /* 0x0002b800011a7983 */ /* 0x001ea80000300800 */
[----:B------:R-:W2:Y:S04]  /*41fc0*/  LDL.LU R27, [R1+0x2bc] ;  /* 0x0002bc00011b7983 */ /* 0x000ea80000300800 */
[----:B------:R-:W-:Y:S04]  /*41fd0*/  STL [R1+0x2c0c], R28 ;  /* 0x002c0c1c01007387 */ /* 0x000fe80000100800 */
[----:B------:R-:W-:Y:S04]  /*41fe0*/  STL [R1+0x2c10], R3 ;  /* 0x002c100301007387 */ /* 0x000fe80000100800 */
[----:B------:R0:W-:Y:S04]  /*41ff0*/  STL.64 [R1+0x3a0], R4 ;  /* 0x0003a00401007387 */ /* 0x0001e80000100a00 */
[----:B------:R-:W2:Y:S04]  /*42000*/  LDL.LU.64 R6, [R1+0x158] ;  /* 0x0001580001067983 */ /* 0x000ea80000300a00 */
[----:B------:R-:W3:Y:S04]  /*42010*/  LDL.LU R12, [R1+0x280] ;  /* 0x00028000010c7983 */ /* 0x000ee80000300800 */
[----:B------:R-:W3:Y:S04]  /*42020*/  LDL.LU R13, [R1+0x284] ;  /* 0x00028400010d7983 */ /* 0x000ee80000300800 */
[----:B------:R-:W4:Y:S04]  /*42030*/  LDL.LU R14, [R1+0x288] ;  /* 0x00028800010e7983 */ /* 0x000f280000300800 */
[----:B------:R-:W4:Y:S01]  /*42040*/  LDL.LU R15, [R1+0x28c] ;  /* 0x00028c00010f7983 */ /* 0x000f220000300800 */
[----:B--2---:R-:W-:Y:S03]  /*42050*/  HMMA.16816.F32 R24, R8, R6, R24 ;  /* 0x000000060818723c */ /* 0x004fe60000001818 */
[----:B----4-:R-:W-:Y:S04]  /*42060*/  STL.64 [R1+0x3c48], R14 ;  /* 0x003c480e01007387 */ /* 0x010fe80000100a00 */
[----:B---3--:R1:W-:Y:S11]  /*42070*/  STL.64 [R1+0x3c40], R12 ;  /* 0x003c400c01007387 */ /* 0x0083f60000100a00 */
[----:B------:R-:W-:Y:S06]  /*42080*/  @!UPT UIADD3 URZ, URZ, URZ, URZ ;  /* 0x0000003f3f3ff290 */ /* 0x000fec000fffe03f */
[----:B0-----:R-:W-:Y:S01]  /*42090*/  MOV R5, R26 ;  /* 0x0000001a00057202 */ /* 0x001fe20000000f00 */
[----:B-1----:R-:W2:Y:S04]  /*420a0*/  LDL.LU R12, [R1+0x2a0] ;  /* 0x0002a000010c7983 */ /* 0x002ea80000300800 */
[----:B------:R-:W2:Y:S04]  /*420b0*/  LDL.LU R13, [R1+0x2a4] ;  /* 0x0002a400010d7983 */ /* 0x000ea80000300800 */
[----:B------:R-:W2:Y:S04]  /*420c0*/  LDL.LU R14, [R1+0x2a8] ;  /* 0x0002a800010e7983 */ /* 0x000ea80000300800 */
[----:B------:R-:W2:Y:S01]  /*420d0*/  LDL.LU R15, [R1+0x2ac] ;  /* 0x0002ac00010f7983 */ /* 0x000ea20000300800 */
[----:B------:R-:W-:-:S03]  /*420e0*/  MOV R4, R27 ;  /* 0x0000001b00047202 */ /* 0x000fc60000000f00 */
[----:B------:R0:W-:Y:S04]  /*420f0*/  STL.64 [R1+0x3bf8], R18 ;  /* 0x003bf81201007387 */ /* 0x0001e80000100a00 */
[----:B0-----:R-:W3:Y:S04]  /*42100*/  LDL.LU.64 R18, [R1+0x138] ;  /* 0x0001380001127983 */ /* 0x001ee80000300a00 */
[----:B------:R0:W-:Y:S04]  /*42110*/  STL [R1+0x3a00], R20 ;  /* 0x003a001401007387 */ /* 0x0001e80000100800 */
[----:B------:R1:W-:Y:S04]  /*42120*/  STL [R1+0x39fc], R21 ;  /* 0x0039fc1501007387 */ /* 0x0003e80000100800 */
[----:B------:R-:W2:Y:S01]  /*42130*/  LDL.LU.64 R26, [R1+0x3c50] ;  /* 0x003c5000011a7983 */ /* 0x000ea20000300a00 */
[----:B0-----:R-:W-:Y:S01]  /*42140*/  MOV R20, R7 ;  /* 0x0000000700147202 */ /* 0x001fe20000000f00 */
[----:B------:R-:W-:Y:S01]  /*42150*/  IMAD.MOV.U32 R7, RZ, RZ, R24 ;  /* 0x000000ffff077224 */ /* 0x000fe200078e0018 */
[----:B-1----:R-:W-:-:S02]  /*42160*/  MOV R21, R6 ;  /* 0x0000000600157202 */ /* 0x002fc40000000f00 */
[----:B------:R-:W-:Y:S01]  /*42170*/  MOV R6, R25 ;  /* 0x0000001900067202 */ /* 0x000fe20000000f00 */
[----:B------:R-:W-:Y:S04]  /*42180*/  STL [R1+0x3b74], R20 ;  /* 0x003b741401007387 */ /* 0x000fe80000100800 */
[----:B------:R-:W-:Y:S04]  /*42190*/  STL [R1+0x3b70], R21 ;  /* 0x003b701501007387 */ /* 0x000fe80000100800 */
[----:B------:R-:W-:Y:S04]  /*421a0*/  STL [R1+0x3a08], R6 ;  /* 0x003a080601007387 */ /* 0x000fe80000100800 */
[----:B------:R0:W-:Y:S04]  /*421b0*/  STL [R1+0x3a04], R7 ;  /* 0x003a040701007387 */ /* 0x0001e80000100800 */
[----:B------:R-:W-:Y:S01]  /*421c0*/  STL [R1+0x39f8], R5 ;  /* 0x0039f80501007387 */ /* 0x000fe20000100800 */
[C---:B--2---:R-:W-:Y:S01]  /*421d0*/  HMMA.16816.F32 R12, R8.reuse, R26, R12 ;  /* 0x0000001a080c723c */ /* 0x044fe2000000180c */
[----:B0-----:R-:W-:Y:S01]  /*421e0*/  MOV R7, R26 ;  /* 0x0000001a00077202 */ /* 0x001fe20000000f00 */
[----:B------:R-:W-:Y:S11]  /*421f0*/  IMAD.MOV.U32 R6, RZ, RZ, R27 ;  /* 0x000000ffff067224 */ /* 0x000ff600078e001b */
[----:B------:R-:W-:Y:S10]  /*42200*/  @!UPT UIADD3 URZ, URZ, URZ, URZ ;  /* 0x0000003f3f3ff290 */ /* 0x000ff4000fffe03f */
[----:B------:R-:W-:Y:S04]  /*42210*/  STL.64 [R1+0x380], R12 ;  /* 0x0003800c01007387 */ /* 0x000fe80000100a00 */
[----:B------:R0:W-:Y:S04]  /*42220*/  STL.64 [R1+0x388], R14 ;  /* 0x0003880e01007387 */ /* 0x0001e80000100a00 */
[----:B0-----:R-:W2:Y:S04]  /*42230*/  LDL.LU.64 R14, [R1+0x3c48] ;  /* 0x003c4800010e7983 */ /* 0x001ea80000300a00 */
[----:B------:R-:W2:Y:S04]  /*42240*/  LDL.LU.64 R12, [R1+0x3c40] ;  /* 0x003c4000010c7983 */ /* 0x000ea80000300a00 */
[----:B------:R-:W3:Y:S04]  /*42250*/  LDL.LU.64 R26, [R1+0x3c38] ;  /* 0x003c3800011a7983 */ /* 0x000ee80000300a00 */
[----:B------:R-:W3:Y:S04]  /*42260*/  LDL.LU.64 R24, [R1+0x3c30] ;  /* 0x003c300001187983 */ /* 0x000ee80000300a00 */
[----:B------:R-:W-:Y:S04]  /*42270*/  STL [R1+0x3b7c], R6 ;  /* 0x003b7c0601007387 */ /* 0x000fe80000100800 */
[----:B------:R-:W-:Y:S01]  /*42280*/  STL [R1+0x3b78], R7 ;  /* 0x003b780701007387 */ /* 0x000fe20000100800 */
[C---:B---3--:R-:W-:Y:S11]  /*42290*/  HMMA.16816.F32 R24, R8.reuse, R18, R24 ;  /* 0x000000120818723c */ /* 0x048ff60000001818 */
[----:B------:R-:W-:Y:S11]  /*422a0*/  @!UPT UIADD3 URZ, URZ, URZ, URZ ;  /* 0x0000003f3f3ff290 */ /* 0x000ff6000fffe03f */
[----:B------:R-:W-:Y:S01]  /*422b0*/  @!UPT UIADD3 URZ, URZ, URZ, URZ ;  /* 0x0000003f3f3ff290 */ /* 0x000fe2000fffe03f */
[----:B------:R-:W-:Y:S04]  /*422c0*/  STL.64 [R1+0x370], R24 ;  /* 0x0003701801007387 */ /* 0x000fe80000100a00 */
[----:B------:R0:W-:Y:S04]  /*422d0*/  STL.64 [R1+0x378], R26 ;  /* 0x0003781a01007387 */ /* 0x0001e80000100a00 */
[----:B0-----:R-:W2:Y:S01]  /*422e0*/  LDL.LU.64 R26, [R1+0x3c28] ;  /* 0x003c2800011a7983 */ /* 0x001ea20000300a00 */
[----:B------:R-:W-:Y:S02]  /*422f0*/  MOV R20, R18 ;  /* 0x0000001200147202 */ /* 0x000fe40000000f00 */
[----:B------:R-:W-:Y:S01]  /*42300*/  MOV R21, R19 ;  /* 0x0000001300157202 */ /* 0x000fe20000000f00 */
[----:B------:R-:W-:Y:S04]  /*42310*/  STL.64 [R1+0x3b98], R22 ;  /* 0x003b981601007387 */ /* 0x000fe80000100a00 */
[----:B------:R-:W-:Y:S01]  /*42320*/  STL.64 [R1+0x3b90], R20 ;  /* 0x003b901401007387 */ /* 0x000fe20000100a00 */
[----:B--2---:R-:W-:Y:S01]  /*42330*/  HMMA.16816.F32 R12, R8, R26, R12 ;  /* 0x0000001a080c723c */ /* 0x004fe2000000180c */
[----:B------:R-:W-:-:S02]  /*42340*/  MOV R6, R26 ;  /* 0x0000001a00067202 */ /* 0x000fc40000000f00 */
[----:B------:R-:W-:Y:S11]  /*42350*/  MOV R7, R27 ;  /* 0x0000001b00077202 */ /* 0x000ff60000000f00 */
[----:B------:R-:W-:Y:S09]  /*42360*/  @!UPT UIADD3 URZ, URZ, URZ, URZ ;  /* 0x0000003f3f3ff290 */ /* 0x000ff2000fffe03f */
[----:B------:R-:W-:Y:S04]  /*42370*/  STL [R1+0x364], R13 ;  /* 0x0003640d01007387 */ /* 0x000fe80000100800 */
[----:B------:R-:W-:Y:S04]  /*42380*/  STL.64 [R1+0x368], R14 ;  /* 0x0003680e01007387 */ /* 0x000fe80000100a00 */
[----:B------:R-:W2:Y:S04]  /*42390*/  LDL.LU R24, [R1+0x1f0] ;  /* 0x0001f00001187983 */ /* 0x000ea80000300800 */
[----:B------:R-:W2:Y:S04]  /*423a0*/  LDL.LU R25, [R1+0x1f4] ;  /* 0x0001f40001197983 */ /* 0x000ea80000300800 */
[----:B------:R-:W3:Y:S04]  /*423b0*/  LDL.LU R26, [R1+0x1f8] ;  /* 0x0001f800011a7983 */ /* 0x000ee80000300800 */
[----:B------:R-:W3:Y:S01]  /*423c0*/  LDL.LU R27, [R1+0x1fc] ;  /* 0x0001fc00011b7983 */ /* 0x000ee20000300800 */
[----:B------:R-:W-:-:S03]  /*423d0*/  IMAD.MOV.U32 R5, RZ, RZ, R12 ;  /* 0x000000ffff057224 */ /* 0x000fc600078e000c */
[----:B---3--:R-:W-:Y:S04]  /*423e0*/  STL.64 [R1+0x3ba8], R26 ;  /* 0x003ba81a01007387 */ /* 0x008fe80000100a00 */
[----:B--2---:R0:W-:Y:S04]  /*423f0*/  STL.64 [R1+0x3ba0], R24 ;  /* 0x003ba01801007387 */ /* 0x0041e80000100a00 */
[----:B0-----:R-:W2:Y:S04]  /*42400*/  LDL.LU R24, [R1+0x200] ;  /* 0x0002000001187983 */ /* 0x001ea80000300800 */
[----:B------:R-:W2:Y:S04]  /*42410*/  LDL.LU R25, [R1+0x204] ;  /* 0x0002040001197983 */ /* 0x000ea80000300800 */
[----:B------:R-:W3:Y:S04]  /*42420*/  LDL.LU R26, [R1+0x208] ;  /* 0x00020800011a7983 */ /* 0x000ee80000300800 */
[----:B------:R-:W3:Y:S04]  /*42430*/  LDL.LU R27, [R1+0x20c] ;  /* 0x00020c00011b7983 */ /* 0x000ee80000300800 */
[----:B------:R-:W4:Y:S04]  /*42440*/  LDL.LU R12, [R1+0x220] ;  /* 0x00022000010c7983 */ /* 0x000f280000300800 */
[----:B------:R-:W4:Y:S04]  /*42450*/  LDL.LU R13, [R1+0x224] ;  /* 0x00022400010d7983 */ /* 0x000f280000300800 */
[----:B------:R-:W2:Y:S04]  /*42460*/  LDL.LU R14, [R1+0x228] ;  /* 0x00022800010e7983 */ /* 0x000ea80000300800 */
[----:B------:R-:W2:Y:S04]  /*42470*/  LDL.LU R15, [R1+0x22c] ;  /* 0x00022c00010f7983 */ /* 0x000ea80000300800 */
[----:B------:R-:W2:Y:S04]  /*42480*/  LDL.LU R16, [R1+0x250] ;  /* 0x0002500001107983 */ /* 0x000ea80000300800 */
[----:B------:R-:W2:Y:S04]  /*42490*/  LDL.LU R17, [R1+0x254] ;  /* 0x0002540001117983 */ /* 0x000ea80000300800 */
[----:B------:R-:W2:Y:S04]  /*424a0*/  LDL.LU R18, [R1+0x258] ;  /* 0x0002580001127983 */ /* 0x000ea80000300800 */
[----:B------:R-:W2:Y:S04]  /*424b0*/  LDL.LU R19, [R1+0x25c] ;  /* 0x00025c0001137983 */ /* 0x000ea80000300800 */
[----:B--2---:R-:W-:Y:S04]  /*424c0*/  STL.64 [R1+0x3c08], R18 ;  /* 0x003c081201007387 */ /* 0x004fe80000100a00 */
[----:B------:R0:W-:Y:S04]  /*424d0*/  STL.64 [R1+0x3c00], R16 ;  /* 0x003c001001007387 */ /* 0x0001e80000100a00 */
[----:B0-----:R-:W2:Y:S04]  /*424e0*/  LDL.LU R16, [R1+0x260] ;  /* 0x0002600001107983 */ /* 0x001ea80000300800 */
[----:B------:R-:W2:Y:S04]  /*424f0*/  LDL.LU R17, [R1+0x264] ;  /* 0x0002640001117983 */ /* 0x000ea80000300800 */
[----:B------:R-:W2:Y:S04]  /*42500*/  LDL.LU R18, [R1+0x268] ;  /* 0x0002680001127983 */ /* 0x000ea80000300800 */
[----:B------:R-:W2:Y:S04]  /*42510*/  LDL.LU R19, [R1+0x26c] ;  /* 0x00026c0001137983 */ /* 0x000ea80000300800 */
[----:B--2---:R0:W-:Y:S04]  /*42520*/  STL.64 [R1+0x3c18], R18 ;  /* 0x003c181201007387 */ /* 0x0041e80000100a00 */
[----:B------:R-:W-:Y:S04]  /*42530*/  STL.64 [R1+0x3c10], R16 ;  /* 0x003c101001007387 */ /* 0x000fe80000100a00 */
[----:B0-----:R-:W2:Y:S04]  /*42540*/  LDL.LU.64 R18, [R1+0x118] ;  /* 0x0001180001127983 */ /* 0x001ea80000300a00 */
[----:B------:R0:W-:Y:S04]  /*42550*/  STL.64 [R1+0x3bd8], R14 ;  /* 0x003bd80e01007387 */ /* 0x0001e80000100a00 */
[----:B----4-:R-:W-:Y:S04]  /*42560*/  STL.64 [R1+0x3bd0], R12 ;  /* 0x003bd00c01007387 */ /* 0x010fe80000100a00 */
[----:B0-----:R-:W4:Y:S04]  /*42570*/  LDL.LU.64 R14, [R1+0xc8] ;  /* 0x0000c800010e7983 */ /* 0x001f280000300a00 */
[----:B----4-:R0:W-:Y:S04]  /*42580*/  STL.64 [R1+0x3be8], R14 ;  /* 0x003be80e01007387 */ /* 0x0101e80000100a00 */
[----:B0-----:R-:W4:Y:S04]  /*42590*/  LDL.LU.64 R14, [R1+0xd8] ;  /* 0x0000d800010e7983 */ /* 0x001f280000300a00 */
[----:B----4-:R0:W-:Y:S04]  /*425a0*/  STL.64 [R1+0x3bf0], R14 ;  /* 0x003bf00e01007387 */ /* 0x0101e80000100a00 */
[----:B0-----:R-:W4:Y:S04]  /*425b0*/  LDL.LU.64 R14, [R1+0xe8] ;  /* 0x0000e800010e7983 */ /* 0x001f280000300a00 */
[----:B----4-:R0:W-:Y:S04]  /*425c0*/  STL.64 [R1+0x3c20], R14 ;  /* 0x003c200e01007387 */ /* 0x0101e80000100a00 */
[----:B------:R-:W2:Y:S04]  /*425d0*/  LDL.LU R12, [R1+0x270] ;  /* 0x00027000010c7983 */ /* 0x000ea80000300800 */
[----:B------:R-:W2:Y:S04]  /*425e0*/  LDL.LU R13, [R1+0x274] ;  /* 0x00027400010d7983 */ /* 0x000ea80000300800 */
[----:B0-----:R-:W2:Y:S04]  /*425f0*/  LDL.LU R14, [R1+0x278] ;  /* 0x00027800010e7983 */ /* 0x001ea80000300800 */
[----:B------:R-:W2:Y:S04]  /*42600*/  LDL.LU R15, [R1+0x27c] ;  /* 0x00027c00010f7983 */ /* 0x000ea80000300800 */
[----:B---3--:R0:W-:Y:S04]  /*42610*/  STL.64 [R1+0x3bb8], R26 ;  /* 0x003bb81a01007387 */ /* 0x0081e80000100a00 */
[----:B------:R-:W-:Y:S04]  /*42620*/  STL.64 [R1+0x3bb0], R24 ;  /* 0x003bb01801007387 */ /* 0x000fe80000100a00 */
[----:B0-----:R-:W3:Y:S04]  /*42630*/  LDL.LU.64 R26, [R1+0x98] ;  /* 0x00009800011a7983 */ /* 0x001ee80000300a00 */
[----:B---3--:R0:W-:Y:S04]  /*42640*/  STL.64 [R1+0x3bc8], R26 ;  /* 0x003bc81a01007387 */ /* 0x0081e80000100a00 */
[----:B0-----:R-:W3:Y:S01]  /*42650*/  LDL.LU.64 R26, [R1+0xb8] ;  /* 0x0000b800011a7983 */ /* 0x001ee20000300a00 */
[----:B--2---:R-:W-:Y:S03]  /*42660*/  HMMA.16816.F32 R12, R8, R18, R12 ;  /* 0x00000012080c723c */ /* 0x004fe6000000180c */
[----:B---3--:R0:W-:Y:S04]  /*42670*/  STL.64 [R1+0x3be0], R26 ;  /* 0x003be01a01007387 */ /* 0x0081e80000100a00 */
[----:B------:R-:W2:Y:S04]  /*42680*/  LDL.LU R24, [R1+0x230] ;  /* 0x0002300001187983 */ /* 0x000ea80000300800 */
[----:B------:R-:W2:Y:S04]  /*42690*/  LDL.LU R25, [R1+0x234] ;  /* 0x0002340001197983 */ /* 0x000ea80000300800 */
[----:B0-----:R-:W2:Y:S04]  /*426a0*/  LDL.LU R26, [R1+0x238] ;  /* 0x00023800011a7983 */ /* 0x001ea80000300800 */
[----:B------:R-:W2:Y:S04]  /*426b0*/  LDL.LU R27, [R1+0x23c] ;  /* 0x00023c00011b7983 */ /* 0x000ea80000300800 */
[----:B------:R-:W3:Y:S04]  /*426c0*/  LDL.LU.64 R22, [R1+0x48] ;  /* 0x0000480001167983 */ /* 0x000ee80000300a00 */
[----:B---3--:R0:W-:Y:S04]  /*426d0*/  STL.64 [R1+0x3bc0], R22 ;  /* 0x003bc01601007387 */ /* 0x0081e80000100a00 */
[----:B------:R-:W3:Y:S04]  /*426e0*/  LDL.LU R20, [R1+0x210] ;  /* 0x0002100001147983 */ /* 0x000ee80000300800 */
[----:B------:R-:W3:Y:S04]  /*426f0*/  LDL.LU R21, [R1+0x214] ;  /* 0x0002140001157983 */ /* 0x000ee80000300800 */
[----:B0-----:R-:W3:Y:S04]  /*42700*/  LDL.LU R22, [R1+0x218] ;  /* 0x0002180001167983 */ /* 0x001ee80000300800 */
[----:B------:R-:W3:Y:S04]  /*42710*/  LDL.LU R23, [R1+0x21c] ;  /* 0x00021c0001177983 */ /* 0x000ee80000300800 */
[----:B------:R0:W-:Y:S04]  /*42720*/  STL.64 [R1+0x3b68], R4 ;  /* 0x003b680401007387 */ /* 0x0001e80000100a00 */
[----:B------:R-:W-:Y:S04]  /*42730*/  STL.64 [R1+0x350], R12 ;  /* 0x0003500c01007387 */ /* 0x000fe80000100a00 */
[----:B------:R1:W-:Y:S01]  /*42740*/  STL.64 [R1+0x358], R14 ;  /* 0x0003580e01007387 */ /* 0x0003e20000100a00 */
[----:B0-----:R-:W-:-:S02]  /*42750*/  MOV R5, R18 ;  /* 0x0000001200057202 */ /* 0x001fc40000000f00 */
[----:B------:R-:W-:Y:S01]  /*42760*/  MOV R4, R19 ;  /* 0x0000001300047202 */ /* 0x000fe20000000f00 */
[----:B-1----:R-:W4:Y:S04]  /*42770*/  LDL.LU.64 R14, [R1+0x3c20] ;  /* 0x003c2000010e7983 */ /* 0x002f280000300a00 */
[----:B------:R-:W2:Y:S04]  /*42780*/  LDL.LU.64 R18, [R1+0x3c18] ;  /* 0x003c180001127983 */ /* 0x000ea80000300a00 */
[----:B------:R-:W2:Y:S04]  /*42790*/  LDL.LU.64 R16, [R1+0x3c10] ;  /* 0x003c100001107983 */ /* 0x000ea80000300a00 */
[----:B------:R0:W-:Y:S04]  /*427a0*/  STL.64 [R1+0x3b88], R6 ;  /* 0x003b880601007387 */ /* 0x0001e80000100a00 */
[----:B------:R-:W-:Y:S04]  /*427b0*/  STL.64 [R1+0x3b80], R4 ;  /* 0x003b800401007387 */ /* 0x000fe80000100a00 */
[----:B0-----:R-:W2:Y:S02]  /*427c0*/  LDL.LU.64 R6, [R1+0xf8] ;  /* 0x0000f80001067983 */ /* 0x001ea40000300a00 */
[C---:B--2---:R-:W-:Y:S11]  /*427d0*/  HMMA.16816.F32 R16, R8.reuse, R6, R16 ;  /* 0x000000060810723c */ /* 0x044ff60000001810 */
[----:B------:R-:W-:Y:S11]  /*427e0*/  @!UPT UIADD3 URZ, URZ, URZ, URZ ;  /* 0x0000003f3f3ff290 */ /* 0x000ff6000fffe03f */
[----:B------:R-:W-:Y:S01]  /*427f0*/  @!UPT UIADD3 URZ, URZ, URZ, URZ ;  /* 0x0000003f3f3ff290 */ /* 0x000fe2000fffe03f */
[----:B------:R-:W-:Y:S04]  /*42800*/  STL.64 [R1+0x340], R16 ;  /* 0x0003401001007387 */ /* 0x000fe80000100a00 */
[----:B------:R0:W-:Y:S04]  /*42810*/  STL.64 [R1+0x348], R18 ;  /* 0x0003481201007387 */ /* 0x0001e80000100a00 */
[----:B0-----:R-:W4:Y:S04]  /*42820*/  LDL.LU.64 R18, [R1+0x3c08] ;  /* 0x003c080001127983 */ /* 0x001f280000300a00 */
[----:B------:R-:W4:Y:S04]  /*42830*/  LDL.LU.64 R16, [R1+0x3c00] ;  /* 0x003c000001107983 */ /* 0x000f280000300a00 */
[----:B------:R-:W2:Y:S04]  /*42840*/  LDL.LU R4, [R1+0x1e0] ;  /* 0x0001e00001047983 */ /* 0x000ea80000300800 */
[----:B------:R-:W2:Y:S01]  /*42850*/  LDL.LU R5, [R1+0x1e4] ;  /* 0x0001e40001057983 */ /* 0x000ea20000300800 */
[----:B----4-:R-:W-:Y:S11]  /*42860*/  HMMA.16816.F32 R16, R8, R14, R16 ;  /* 0x0000000e0810723c */ /* 0x010ff60000001810 */
[----:B------:R-:W-:Y:S11]  /*42870*/  @!UPT UIADD3 URZ, URZ, URZ, URZ ;  /* 0x0000003f3f3ff290 */ /* 0x000ff6000fffe03f */
[----:B------:R-:W-:Y:S01]  /*42880*/  @!UPT UIADD3 URZ, URZ, URZ, URZ ;  /* 0x0000003f3f3ff290 */ /* 0x000fe2000fffe03f */
[----:B------:R-:W-:Y:S04]  /*42890*/  STL.64 [R1+0x330], R16 ;  /* 0x0003301001007387 */ /* 0x000fe80000100a00 */
[----:B------:R0:W-:Y:S04]  /*428a0*/  STL.64 [R1+0x338], R18 ;  /* 0x0003381201007387 */ /* 0x0001e80000100a00 */
[----:B0-----:R-:W4:Y:S01]  /*428b0*/  LDL.LU.64 R18, [R1+0x3bf8] ;  /* 0x003bf80001127983 */ /* 0x001f220000300a00 */
[----:B------:R-:W-:Y:S02]  /*428c0*/  MOV R17, R14 ;  /* 0x0000000e00117202 */ /* 0x000fe40000000f00 */
[----:B------:R-:W-:-:S02]  /*428d0*/  MOV R16, R15 ;  /* 0x0000000f00107202 */ /* 0x000fc40000000f00 */
[----:B------:R-:W2:Y:S04]  /*428e0*/  LDL.LU.64 R14, [R1+0x3bf0] ;  /* 0x003bf000010e7983 */ /* 0x000ea80000300a00 */
[----:B----4-:R-:W-:Y:S04]  /*428f0*/  STL.64 [R1+0x3b60], R18 ;  /* 0x003b601201007387 */ /* 0x010fe80000100a00 */
[----:B------:R0:W-:Y:S04]  /*42900*/  STL.64 [R1+0x3b58], R16 ;  /* 0x003b581001007387 */ /* 0x0001e80000100a00 */
[----:B0-----:R-:W2:Y:S04]  /*42910*/  LDL.LU R16, [R1+0x240] ;  /* 0x0002400001107983 */ /* 0x001ea80000300800 */
[----:B------:R-:W2:Y:S04]  /*42920*/  LDL.LU R17, [R1+0x244] ;  /* 0x0002440001117983 */ /* 0x000ea80000300800 */
[----:B------:R-:W2:Y:S04]  /*42930*/  LDL.LU R18, [R1+0x248] ;  /* 0x0002480001127983 */ /* 0x000ea80000300800 */
[----:B------:R-:W2:Y:S02]  /*42940*/  LDL.LU R19, [R1+0x24c] ;  /* 0x00024c0001137983 */ /* 0x000ea40000300800 */
[C---:B--2---:R-:W-:Y:S11]  /*42950*/  HMMA.16816.F32 R16, R8.reuse, R14, R16 ;  /* 0x0000000e0810723c */ /* 0x044ff60000001810 */
[----:B------:R-:W-:Y:S11]  /*42960*/  @!UPT UIADD3 URZ, URZ, URZ, URZ ;  /* 0x0000003f3f3ff290 */ /* 0x000ff6000fffe03f */
[----:B------:R-:W-:Y:S01]  /*42970*/  @!UPT UIADD3 URZ, URZ, URZ, URZ ;  /* 0x0000003f3f3ff290 */ /* 0x000fe2000fffe03f */
[----:B------:R0:W-:Y:S04]  /*42980*/  STL.64 [R1+0x430], R16 ;  /* 0x0004301001007387 */ /* 0x0001e80000100a00 */
[----:B------:R1:W-:Y:S01]  /*42990*/  STL.64 [R1+0x438], R18 ;  /* 0x0004381201007387 */ /* 0x0003e20000100a00 */
[----:B0-----:R-:W-:Y:S01]  /*429a0*/  MOV R17, R14 ;  /* 0x0000000e00117202 */ /* 0x001fe20000000f00 */
[----:B------:R-:W-:Y:S02]  /*429b0*/  IMAD.MOV.U32 R16, RZ, RZ, R15 ;  /* 0x000000ffff107224 */ /* 0x000fe400078e000f */
[----:B------:R-:W2:Y:S02]  /*429c0*/  LDL.LU.64 R14, [R1+0x3be8] ;  /* 0x003be800010e7983 */ /* 0x000ea40000300a00 */
[----:B--2---:R-:W-:Y:S01]  /*429d0*/  HMMA.16816.F32 R24, R8, R14, R24 ;  /* 0x0000000e0818723c */ /* 0x004fe20000001818 */
[----:B-1----:R-:W-:-:S02]  /*429e0*/  MOV R19, R14 ;  /* 0x0000000e00137202 */ /* 0x002fc40000000f00 */
[----:B------:R-:W-:Y:S11]  /*429f0*/  MOV R18, R15 ;  /* 0x0000000f00127202 */ /* 0x000ff60000000f00 */
[----:B------:R-:W-:Y:S09]  /*42a00*/  @!UPT UIADD3 URZ, URZ, URZ, URZ ;  /* 0x0000003f3f3ff290 */ /* 0x000ff2000fffe03f */
[----:B------:R-:W-:Y:S04]  /*42a10*/  STL.64 [R1+0x420], R24 ;  /* 0x0004201801007387 */ /* 0x000fe80000100a00 */
[----:B------:R0:W-:Y:S04]  /*42a20*/  STL.64 [R1+0x428], R26 ;  /* 0x0004281a01007387 */ /* 0x0001e80000100a00 */
[----:B0-----:R-:W2:Y:S04]  /*42a30*/  LDL.LU.64 R26, [R1+0x3be0] ;  /* 0x003be000011a7983 */ /* 0x001ea80000300a00 */
[----:B------:R-:W2:Y:S04]  /*42a40*/  LDL.LU.64 R14, [R1+0x3bd8] ;  /* 0x003bd800010e7983 */ /* 0x000ea80000300a00 */
[----:B------:R-:W2:Y:S02]  /*42a50*/  LDL.LU.64 R12, [R1+0x3bd0] ;  /* 0x003bd000010c7983 */ /* 0x000ea40000300a00 */
[C---:B--2---:R-:W-:Y:S11]  /*42a60*/  HMMA.16816.F32 R12, R8.reuse, R26, R12 ;  /* 0x0000001a080c723c */ /* 0x044ff6000000180c */
[----:B------:R-:W-:Y:S11]  /*42a70*/  @!UPT UIADD3 URZ, URZ, URZ, URZ ;  /* 0x0000003f3f3ff290 */ /* 0x000ff6000fffe03f */
[----:B------:R-:W-:Y:S01]  /*42a80*/  @!UPT UIADD3 URZ, URZ, URZ, URZ ;  /* 0x0000003f3f3ff290 */ /* 0x000fe2000fffe03f */
[----:B------:R0:W-:Y:S04]  /*42a90*/  STL.64 [R1+0x410], R12 ;  /* 0x0004100c01007387 */ /* 0x0001e80000100a00 */
[----:B------:R1:W-:Y:S01]  /*42aa0*/  STL.64 [R1+0x418], R14 ;  /* 0x0004180e01007387 */ /* 0x0003e20000100a00 */
[----:B0-----:R-:W-:Y:S02]  /*42ab0*/  MOV R13, R27 ;  /* 0x0000001b000d7202 */ /* 0x001fe40000000f00 */
[----:B-1----:R-:W-:Y:S02]  /*42ac0*/  MOV R14, R26 ;  /* 0x0000001a000e7202 */ /* 0x002fe40000000f00 */
[----:B------:R-:W3:Y:S02]  /*42ad0*/  LDL.LU.64 R26, [R1+0x3bc8] ;  /* 0x003bc800011a7983 */ /* 0x000ee40000300a00 */
[----:B---3--:R-:W-:Y:S01]  /*42ae0*/  HMMA.16816.F32 R20, R8, R26, R20 ;  /* 0x0000001a0814723c */ /* 0x008fe20000001814 */
[----:B------:R-:W-:Y:S01]  /*42af0*/  IMAD.MOV.U32 R12, RZ, RZ, R26 ;  /* 0x000000ffff0c7224 */ /* 0x000fe200078e001a */
[----:B------:R-:W-:Y:S11]  /*42b00*/  MOV R3, R27 ;  /* 0x0000001b00037202 */ /* 0x000ff60000000f00 */
[----:B------:R-:W-:Y:S10]  /*42b10*/  @!UPT UIADD3 URZ, URZ, URZ, URZ ;  /* 0x0000003f3f3ff290 */ /* 0x000ff4000fffe03f */
[----:B------:R-:W-:Y:S04]  /*42b20*/  STL.64 [R1+0x400], R20 ;  /* 0x0004001401007387 */ /* 0x000fe80000100a00 */
[----:B------:R0:W-:Y:S04]  /*42b30*/  STL.64 [R1+0x408], R22 ;  /* 0x0004081601007387 */ /* 0x0001e80000100a00 */
[----:B0-----:R-:W2:Y:S04]  /*42b40*/  LDL.LU.64 R22, [R1+0x3bc0] ;  /* 0x003bc00001167983 */ /* 0x001ea80000300a00 */
[----:B------:R-:W2:Y:S04]  /*42b50*/  LDL.LU.64 R26, [R1+0x3bb8] ;  /* 0x003bb800011a7983 */ /* 0x000ea80000300a00 */
[----:B------:R-:W2:Y:S01]  /*42b60*/  LDL.LU.64 R24, [R1+0x3bb0] ;  /* 0x003bb00001187983 */ /* 0x000ea20000300a00 */
[----:B------:R-:W-:Y:S01]  /*42b70*/  MOV R29, R6 ;  /* 0x00000006001d7202 */ /* 0x000fe20000000f00 */
[----:B------:R-:W-:Y:S01]  /*42b80*/  IMAD.MOV.U32 R6, RZ, RZ, R2 ;  /* 0x000000ffff067224 */ /* 0x000fe200078e0002 */
[----:B------:R-:W-:-:S02]  /*42b90*/  MOV R28, R7 ;  /* 0x00000007001c7202 */ /* 0x000fc40000000f00 */
[----:B------:R-:W-:Y:S01]  /*42ba0*/  MOV R7, R0 ;  /* 0x0000000000077202 */ /* 0x000fe20000000f00 */
[C---:B--2---:R-:W-:Y:S01]  /*42bb0*/  HMMA.16816.F32 R24, R8.reuse, R22, R24 ;  /* 0x000000160818723c */ /* 0x044fe20000001818 */
[----:B------:R-:W-:Y:S02]  /*42bc0*/  MOV R2, R22 ;  /* 0x0000001600027202 */ /* 0x000fe40000000f00 */
[----:B------:R-:W-:Y:S11]  /*42bd0*/  MOV R0, R23 ;  /* 0x0000001700007202 */ /* 0x000ff60000000f00 */
[----:B------:R-:W-:Y:S09]  /*42be0*/  @!UPT UIADD3 URZ, URZ, URZ, URZ ;  /* 0x0000003f3f3ff290 */ /* 0x000ff2000fffe03f */
[----:B------:R-:W-:Y:S04]  /*42bf0*/  STL.64 [R1+0x3f0], R24 ;  /* 0x0003f01801007387 */ /* 0x000fe80000100a00 */
[----:B------:R0:W-:Y:S04]  /*42c00*/  STL.64 [R1+0x3f8], R26 ;  /* 0x0003f81a01007387 */ /* 0x0001e80000100a00 */
[----:B0-----:R-:W2:Y:S04]  /*42c10*/  LDL.LU.64 R26, [R1+0x3ba8] ;  /* 0x003ba800011a7983 */ /* 0x001ea80000300a00 */
[----:B------:R-:W2:Y:S04]  /*42c20*/  LDL.LU.64 R24, [R1+0x3ba0] ;  /* 0x003ba00001187983 */ /* 0x000ea80000300a00 */
[----:B------:R-:W2:Y:S04]  /*42c30*/  LDL.LU.64 R22, [R1+0x3b98] ;  /* 0x003b980001167983 */ /* 0x000ea80000300a00 */
[----:B------:R-:W3:Y:S01]  /*42c40*/  LDL.LU.64 R20, [R1+0x3b90] ;  /* 0x003b900001147983 */ /* 0x000ee20000300a00 */
[----:B--2---:R-:W-:Y:S03]  /*42c50*/  HMMA.16816.F32 R24, R8, R22, R24 ;  /* 0x000000160818723c */ /* 0x004fe60000001818 */
[----:B------:R-:W-:Y:S11]  /*42c60*/  STL.64 [R1+0x3b50], R22 ;  /* 0x003b501601007387 */ /* 0x000ff60000100a00 */
[----:B------:R-:W-:Y:S09]  /*42c70*/  @!UPT UIADD3 URZ, URZ, URZ, URZ ;  /* 0x0000003f3f3ff290 */ /* 0x000ff2000fffe03f */
[----:B------:R0:W-:Y:S04]  /*42c80*/  STL.64 [R1+0x3e0], R24 ;  /* 0x0003e01801007387 */ /* 0x0001e80000100a00 */
[----:B------:R1:W-:Y:S04]  /*42c90*/  STL.64 [R1+0x3e8], R26 ;  /* 0x0003e81a01007387 */ /* 0x0003e80000100a00 */
[----:B0-----:R-:W2:Y:S04]  /*42ca0*/  LDL.LU R24, [R1] ;  /* 0x0000000001187983 */ /* 0x001ea80000300800 */
[----:B------:R-:W2:Y:S04]  /*42cb0*/  LDL.LU R25, [R1+0x4] ;  /* 0x0000040001197983 */ /* 0x000ea80000300800 */
[----:B-1----:R-:W4:Y:S04]  /*42cc0*/  LDL.LU R26, [R1+0x8] ;  /* 0x00000800011a7983 */ /* 0x002f280000300800 */
[----:B------:R-:W4:Y:S04]  /*42cd0*/  LDL.LU R27, [R1+0xc] ;  /* 0x00000c00011b7983 */ /* 0x000f280000300800 */
[----:B----4-:R0:W-:Y:S04]  /*42ce0*/  STL.64 [R1+0x3a48], R26 ;  /* 0x003a481a01007387 */ /* 0x0101e80000100a00 */
[----:B--2---:R-:W-:Y:S01]  /*42cf0*/  STL.64 [R1+0x3a40], R24 ;  /* 0x003a401801007387 */ /* 0x004fe20000100a00 */
[----:B0-----:R-:W-:Y:S01]  /*42d00*/  MOV R26, R12 ;  /* 0x0000000c001a7202 */ /* 0x001fe20000000f00 */
[----:B------:R-:W-:-:S05]  /*42d10*/  IMAD.MOV.U32 R27, RZ, RZ, R3 ;  /* 0x000000ffff1b7224 */ /* 0x000fca00078e0003 */
[----:B------:R0:W-:Y:S04]  /*42d20*/  STL.64 [R1+0x3a58], R26 ;  /* 0x003a581a01007387 */ /* 0x0001e80000100a00 */
[----:B0-----:R-:W2:Y:S02]  /*42d30*/  LDL.LU.64 R26, [R1+0x108] ;  /* 0x00010800011a7983 */ /* 0x001ea40000300a00 */
[----:B--2---:R-:W-:Y:S01]  /*42d40*/  HMMA.16816.F32 R4, R8, R26, R4 ;  /* 0x0000001a0804723c */ /* 0x004fe20000001804 */
[----:B------:R-:W-:Y:S02]  /*42d50*/  MOV R12, R26 ;  /* 0x0000001a000c7202 */ /* 0x000fe40000000f00 */
[----:B------:R-:W-:-:S04]  /*42d60*/  MOV R3, R27 ;  /* 0x0000001b00037202 */ /* 0x000fc80000000f00 */
[----:B------:R-:W-:Y:S02]  /*42d70*/  MOV R26, R14 ;  /* 0x0000000e001a7202 */ /* 0x000fe40000000f00 */
[----:B------:R-:W-:Y:S11]  /*42d80*/  MOV R27, R13 ;  /* 0x0000000d001b7202 */ /* 0x000ff60000000f00 */
[----:B------:R-:W-:Y:S03]  /*42d90*/  @!UPT UIADD3 URZ, URZ, URZ, URZ ;  /* 0x0000003f3f3ff290 */ /* 0x000fe6000fffe03f */
[----:B------:R-:W-:Y:S04]  /*42da0*/  STL.64 [R1+0x3d0], R4 ;  /* 0x0003d00401007387 */ /* 0x000fe80000100a00 */
[----:B------:R0:W-:Y:S04]  /*42db0*/  STL.64 [R1+0x3d8], R6 ;  /* 0x0003d80601007387 */ /* 0x0001e80000100a00 */
[----:B0-----:R-:W2:Y:S04]  /*42dc0*/  LDL.LU.64 R6, [R1+0x3b88] ;  /* 0x003b880001067983 */ /* 0x001ea80000300a00 */
[----:B------:R-:W4:Y:S04]  /*42dd0*/  LDL.LU.64 R4, [R1+0x3b80] ;  /* 0x003b800001047983 */ /* 0x000f280000300a00 */
[----:B------:R-:W-:Y:S04]  /*42de0*/  STL.64 [R1+0x3a70], R26 ;  /* 0x003a701a01007387 */ /* 0x000fe80000100a00 */
[----:B------:R0:W-:Y:S04]  /*42df0*/  STL [R1+0x3a50], R12 ;  /* 0x003a500c01007387 */ /* 0x0001e80000100800 */
[----:B0-----:R-:W2:Y:S04]  /*42e00*/  LDL.LU R12, [R1+0x10] ;  /* 0x00001000010c7983 */ /* 0x001ea80000300800 */
[----:B------:R-:W2:Y:S04]  /*42e10*/  LDL.LU R13, [R1+0x14] ;  /* 0x00001400010d7983 */ /* 0x000ea80000300800 */
[----:B------:R-:W2:Y:S04]  /*42e20*/  LDL.LU R14, [R1+0x18] ;  /* 0x00001800010e7983 */ /* 0x000ea80000300800 */
[----:B------:R-:W2:Y:S01]  /*42e30*/  LDL.LU R15, [R1+0x1c] ;  /* 0x00001c00010f7983 */ /* 0x000ea20000300800 */
[----:B------:R-:W-:Y:S01]  /*42e40*/  IMAD.MOV.U32 R26, RZ, RZ, R19 ;  /* 0x000000ffff1a7224 */ /* 0x000fe200078e0013 */
[----:B------:R-:W-:-:S05]  /*42e50*/  MOV R27, R18 ;  /* 0x00000012001b7202 */ /* 0x000fca0000000f00 */
[----:B------:R0:W-:Y:S02]  /*42e60*/  STL.64 [R1+0x3a88], R26 ;  /* 0x003a881a01007387 */ /* 0x0001e40000100a00 */
[----:B0-----:R-:W-:Y:S02]  /*42e70*/  MOV R26, R17 ;  /* 0x00000011001a7202 */ /* 0x001fe40000000f00 */
[----:B------:R-:W-:Y:S01]  /*42e80*/  MOV R27, R16 ;  /* 0x00000010001b7202 */ /* 0x000fe20000000f00 */
[----:B--2---:R-:W-:Y:S04]  /*42e90*/  STL.64 [R1+0x3a68], R14 ;  /* 0x003a680e01007387 */ /* 0x004fe80000100a00 */
[----:B------:R0:W-:Y:S04]  /*42ea0*/  STL.64 [R1+0x3a60], R12 ;  /* 0x003a600c01007387 */ /* 0x0001e80000100a00 */
[----:B0-----:R-:W2:Y:S04]  /*42eb0*/  LDL.LU R12, [R1+0x20] ;  /* 0x00002000010c7983 */ /* 0x001ea80000300800 */
[----:B------:R-:W2:Y:S04]  /*42ec0*/  LDL.LU R13, [R1+0x24] ;  /* 0x00002400010d7983 */ /* 0x000ea80000300800 */
[----:B------:R-:W2:Y:S04]  /*42ed0*/  LDL.LU R14, [R1+0x28] ;  /* 0x00002800010e7983 */ /* 0x000ea80000300800 */
[----:B------:R-:W2:Y:S04]  /*42ee0*/  LDL.LU R15, [R1+0x2c] ;  /* 0x00002c00010f7983 */ /* 0x000ea80000300800 */
[----:B------:R0:W-:Y:S04]  /*42ef0*/  STL.64 [R1+0x3aa0], R26 ;  /* 0x003aa01a01007387 */ /* 0x0001e80000100a00 */
[----:B------:R-:W2:Y:S04]  /*42f00*/  LDL.LU R24, [R1+0x60] ;  /* 0x0000600001187983 */ /* 0x000ea80000300800 */
[----:B------:R-:W2:Y:S04]  /*42f10*/  LDL.LU R25, [R1+0x64] ;  /* 0x0000640001197983 */ /* 0x000ea80000300800 */
[----:B0-----:R-:W2:Y:S04]  /*42f20*/  LDL.LU R26, [R1+0x68] ;  /* 0x00006800011a7983 */ /* 0x001ea80000300800 */
        /* <DEDUP_REMOVED lines=8> */
[----:B------:R-:W-:Y:S01]  /*42fb0*/  STL.64 [R1+0x3ab8], R24 ;  /* 0x003ab81801007387 */ /* 0x000fe20000100a00 */
[----:B----4-:R-:W-:Y:S01]  /*42fc0*/  MOV R26, R5 ;  /* 0x00000005001a7202 */ /* 0x010fe20000000f00 */
[----:B------:R-:W-:-:S05]  /*42fd0*/  IMAD.MOV.U32 R27, RZ, RZ, R4 ;  /* 0x000000ffff1b7224 */ /* 0x000fca00078e0004 */
[----:B------:R0:W-:Y:S02]  /*42fe0*/  STL.64 [R1+0x3ad8], R26 ;  /* 0x003ad81a01007387 */ /* 0x0001e40000100a00 */
[----:B0-----:R-:W-:Y:S02]  /*42ff0*/  MOV R26, R6 ;  /* 0x00000006001a7202 */ /* 0x001fe40000000f00 */
[----:B------:R-:W-:Y:S01]  /*43000*/  MOV R27, R7 ;  /* 0x00000007001b7202 */ /* 0x000fe20000000f00 */
[----:B------:R-:W2:Y:S04]  /*43010*/  LDL.LU R6, [R1+0x3b7c] ;  /* 0x003b7c0001067983 */ /* 0x000ea80000300800 */
[----:B------:R-:W4:Y:S04]  /*43020*/  LDL.LU R7, [R1+0x3b78] ;  /* 0x003b780001077983 */ /* 0x000f280000300800 */
[----:B------:R-:W-:Y:S04]  /*43030*/  STL.64 [R1+0x3af0], R26 ;  /* 0x003af01a01007387 */ /* 0x000fe80000100a00 */
[----:B------:R-:W-:Y:S04]  /*43040*/  STL.64 [R1+0x3a80], R14 ;  /* 0x003a800e01007387 */ /* 0x000fe80000100a00 */
[----:B------:R0:W-:Y:S04]  /*43050*/  STL.64 [R1+0x3a78], R12 ;  /* 0x003a780c01007387 */ /* 0x0001e80000100a00 */
[----:B0-----:R-:W2:Y:S04]  /*43060*/  LDL.LU R12, [R1+0x30] ;  /* 0x00003000010c7983 */ /* 0x001ea80000300800 */
[----:B------:R-:W2:Y:S04]  /*43070*/  LDL.LU R13, [R1+0x34] ;  /* 0x00003400010d7983 */ /* 0x000ea80000300800 */
[----:B------:R-:W2:Y:S04]  /*43080*/  LDL.LU R14, [R1+0x38] ;  /* 0x00003800010e7983 */ /* 0x000ea80000300800 */
[----:B------:R-:W2:Y:S01]  /*43090*/  LDL.LU R15, [R1+0x3c] ;  /* 0x00003c00010f7983 */ /* 0x000ea20000300800 */
[----:B---3--:R-:W-:-:S02]  /*430a0*/  MOV R26, R20 ;  /* 0x00000014001a7202 */ /* 0x008fc40000000f00 */
[----:B------:R-:W-:Y:S01]  /*430b0*/  MOV R27, R21 ;  /* 0x00000015001b7202 */ /* 0x000fe20000000f00 */
[----:B------:R-:W3:Y:S04]  /*430c0*/  LDL.LU R20, [R1+0x3b74] ;  /* 0x003b740001147983 */ /* 0x000ee80000300800 */
[----:B------:R-:W3:Y:S04]  /*430d0*/  LDL.LU R21, [R1+0x3b70] ;  /* 0x003b700001157983 */ /* 0x000ee80000300800 */
[----:B------:R-:W-:Y:S04]  /*430e0*/  STL.64 [R1+0x3b08], R26 ;  /* 0x003b081a01007387 */ /* 0x000fe80000100a00 */
[----:B--2---:R-:W-:Y:S04]  /*430f0*/  STL.64 [R1+0x3a98], R14 ;  /* 0x003a980e01007387 */ /* 0x004fe80000100a00 */
[----:B------:R0:W-:Y:S04]  /*43100*/  STL.64 [R1+0x3a90], R12 ;  /* 0x003a900c01007387 */ /* 0x0001e80000100a00 */
[----:B0-----:R-:W2:Y:S04]  /*43110*/  LDL.LU R12, [R1+0x50] ;  /* 0x00005000010c7983 */ /* 0x001ea80000300800 */
[----:B------:R-:W2:Y:S04]  /*43120*/  LDL.LU R13, [R1+0x54] ;  /* 0x00005400010d7983 */ /* 0x000ea80000300800 */
[----:B------:R-:W2:Y:S04]  /*43130*/  LDL.LU R14, [R1+0x58] ;  /* 0x00005800010e7983 */ /* 0x000ea80000300800 */
[----:B------:R-:W2:Y:S01]  /*43140*/  LDL.LU R15, [R1+0x5c] ;  /* 0x00005c00010f7983 */ /* 0x000ea20000300800 */
[----:B----4-:R-:W-:Y:S01]  /*43150*/  IMAD.MOV.U32 R26, RZ, RZ, R7 ;  /* 0x000000ffff1a7224 */ /* 0x010fe200078e0007 */
[----:B------:R-:W-:-:S05]  /*43160*/  MOV R27, R6 ;  /* 0x00000006001b7202 */ /* 0x000fca0000000f00 */
[----:B------:R-:W-:Y:S04]  /*43170*/  STL.64 [R1+0x3b20], R26 ;  /* 0x003b201a01007387 */ /* 0x000fe80000100a00 */
[----:B--2---:R-:W-:Y:S04]  /*43180*/  STL.64 [R1+0x3ad0], R14 ;  /* 0x003ad00e01007387 */ /* 0x004fe80000100a00 */
[----:B------:R0:W-:Y:S04]  /*43190*/  STL.64 [R1+0x3ac8], R12 ;  /* 0x003ac80c01007387 */ /* 0x0001e80000100a00 */
[----:B0-----:R-:W2:Y:S04]  /*431a0*/  LDL.LU R12, [R1+0x80] ;  /* 0x00008000010c7983 */ /* 0x001ea80000300800 */
[----:B------:R-:W2:Y:S04]  /*431b0*/  LDL.LU R13, [R1+0x84] ;  /* 0x00008400010d7983 */ /* 0x000ea80000300800 */
[----:B------:R-:W4:Y:S04]  /*431c0*/  LDL.LU R14, [R1+0x88] ;  /* 0x00008800010e7983 */ /* 0x000f280000300800 */
[----:B------:R-:W4:Y:S04]  /*431d0*/  LDL.LU R15, [R1+0x8c] ;  /* 0x00008c00010f7983 */ /* 0x000f280000300800 */
[----:B------:R-:W2:Y:S01]  /*431e0*/  LDL.LU R4, [R1+0x1d0] ;  /* 0x0001d00001047983 */ /* 0x000ea20000300800 */
[----:B---3--:R-:W-:-:S03]  /*431f0*/  MOV R27, R20 ;  /* 0x00000014001b7202 */ /* 0x008fc60000000f00 */
[----:B------:R-:W3:Y:S01]  /*43200*/  LDL.LU R5, [R1+0x1d4] ;  /* 0x0001d40001057983 */ /* 0x000ee20000300800 */
[----:B------:R-:W-:-:S03]  /*43210*/  MOV R26, R21 ;  /* 0x00000015001a7202 */ /* 0x000fc60000000f00 */
[----:B------:R-:W3:Y:S04]  /*43220*/  LDL.LU R6, [R1+0x1d8] ;  /* 0x0001d80001067983 */ /* 0x000ee80000300800 */
[----:B------:R-:W3:Y:S04]  /*43230*/  LDL.LU R7, [R1+0x1dc] ;  /* 0x0001dc0001077983 */ /* 0x000ee80000300800 */
[----:B------:R-:W3:Y:S04]  /*43240*/  LDL.LU.64 R18, [R1+0x1c8] ;  /* 0x0001c80001127983 */ /* 0x000ee80000300a00 */
[----:B------:R-:W3:Y:S04]  /*43250*/  LDL.LU R20, [R1+0x1a0] ;  /* 0x0001a00001147983 */ /* 0x000ee80000300800 */
[----:B------:R-:W3:Y:S04]  /*43260*/  LDL.LU R21, [R1+0x1a4] ;  /* 0x0001a40001157983 */ /* 0x000ee80000300800 */
[----:B------:R-:W3:Y:S04]  /*43270*/  LDL.LU R22, [R1+0x1a8] ;  /* 0x0001a80001167983 */ /* 0x000ee80000300800 */
[----:B------:R-:W3:Y:S04]  /*43280*/  LDL.LU R23, [R1+0x1ac] ;  /* 0x0001ac0001177983 */ /* 0x000ee80000300800 */
[----:B----4-:R-:W-:Y:S04]  /*43290*/  STL.64 [R1+0x3ae8], R14 ;  /* 0x003ae80e01007387 */ /* 0x010fe80000100a00 */
[----:B--2---:R0:W-:Y:S04]  /*432a0*/  STL.64 [R1+0x3ae0], R12 ;  /* 0x003ae00c01007387 */ /* 0x0041e80000100a00 */
[----:B0-----:R-:W2:Y:S04]  /*432b0*/  LDL.LU R12, [R1+0x160] ;  /* 0x00016000010c7983 */ /* 0x001ea80000300800 */
[----:B------:R-:W2:Y:S04]  /*432c0*/  LDL.LU R13, [R1+0x164] ;  /* 0x00016400010d7983 */ /* 0x000ea80000300800 */
[----:B------:R-:W4:Y:S04]  /*432d0*/  LDL.LU R14, [R1+0x168] ;  /* 0x00016800010e7983 */ /* 0x000f280000300800 */
[----:B------:R-:W4:Y:S04]  /*432e0*/  LDL.LU R15, [R1+0x16c] ;  /* 0x00016c00010f7983 */ /* 0x000f280000300800 */
[----:B----4-:R-:W-:Y:S04]  /*432f0*/  STL.64 [R1+0x3b00], R14 ;  /* 0x003b000e01007387 */ /* 0x010fe80000100a00 */
[----:B--2---:R0:W-:Y:S04]  /*43300*/  STL.64 [R1+0x3af8], R12 ;  /* 0x003af80c01007387 */ /* 0x0041e80000100a00 */
[----:B0-----:R-:W2:Y:S04]  /*43310*/  LDL.LU R12, [R1+0x170] ;  /* 0x00017000010c7983 */ /* 0x001ea80000300800 */
[----:B------:R-:W2:Y:S04]  /*43320*/  LDL.LU R13, [R1+0x174] ;  /* 0x00017400010d7983 */ /* 0x000ea80000300800 */
[----:B------:R-:W4:Y:S04]  /*43330*/  LDL.LU R14, [R1+0x178] ;  /* 0x00017800010e7983 */ /* 0x000f280000300800 */
[----:B------:R-:W4:Y:S01]  /*43340*/  LDL.LU R15, [R1+0x17c] ;  /* 0x00017c00010f7983 */ /* 0x000f220000300800 */
[----:B---3--:R-:W-:Y:S03]  /*43350*/  HMMA.16816.F32 R4, R8, R18, R4 ;  /* 0x000000120804723c */ /* 0x008fe60000001804 */
[----:B----4-:R-:W-:Y:S04]  /*43360*/  STL.64 [R1+0x3b18], R14 ;  /* 0x003b180e01007387 */ /* 0x010fe80000100a00 */
[----:B--2---:R0:W-:Y:S04]  /*43370*/  STL.64 [R1+0x3b10], R12 ;  /* 0x003b100c01007387 */ /* 0x0041e80000100a00 */
[----:B0-----:R-:W2:Y:S04]  /*43380*/  LDL.LU R12, [R1+0x180] ;  /* 0x00018000010c7983 */ /* 0x001ea80000300800 */
[----:B------:R-:W2:Y:S04]  /*43390*/  LDL.LU R13, [R1+0x184] ;  /* 0x00018400010d7983 */ /* 0x000ea80000300800 */
[----:B------:R-:W3:Y:S04]  /*433a0*/  LDL.LU R14, [R1+0x188] ;  /* 0x00018800010e7983 */ /* 0x000ee80000300800 */
[----:B------:R-:W3:Y:S04]  /*433b0*/  LDL.LU R15, [R1+0x18c] ;  /* 0x00018c00010f7983 */ /* 0x000ee80000300800 */
[----:B---3--:R-:W-:Y:S04]  /*433c0*/  STL.64 [R1+0x3b30], R14 ;  /* 0x003b300e01007387 */ /* 0x008fe80000100a00 */
[----:B--2---:R0:W-:Y:S04]  /*433d0*/  STL.64 [R1+0x3b28], R12 ;  /* 0x003b280c01007387 */ /* 0x0041e80000100a00 */
[----:B0-----:R-:W2:Y:S04]  /*433e0*/  LDL.LU R12, [R1+0x190] ;  /* 0x00019000010c7983 */ /* 0x001ea80000300800 */
[----:B------:R-:W2:Y:S04]  /*433f0*/  LDL.LU R13, [R1+0x194] ;  /* 0x00019400010d7983 */ /* 0x000ea80000300800 */
[----:B------:R-:W2:Y:S04]  /*43400*/  LDL.LU R14, [R1+0x198] ;  /* 0x00019800010e7983 */ /* 0x000ea80000300800 */
[----:B------:R-:W2:Y:S04]  /*43410*/  LDL.LU R15, [R1+0x19c] ;  /* 0x00019c00010f7983 */ /* 0x000ea80000300800 */
[----:B------:R0:W-:Y:S04]  /*43420*/  STL.64 [R1+0x3c0], R4 ;  /* 0x0003c00401007387 */ /* 0x0001e80000100a00 */
[----:B------:R1:W-:Y:S04]  /*43430*/  STL.64 [R1+0x3c8], R6 ;  /* 0x0003c80601007387 */ /* 0x0003e80000100a00 */
[----:B0-----:R-:W3:Y:S01]  /*43440*/  LDL.LU.64 R4, [R1+0x3b68] ;  /* 0x003b680001047983 */ /* 0x001ee20000300a00 */
[----:B-1----:R-:W-:Y:S01]  /*43450*/  MOV R6, R18 ;  /* 0x0000001200067202 */ /* 0x002fe20000000f00 */
[----:B------:R-:W-:-:S02]  /*43460*/  IMAD.MOV.U32 R7, RZ, RZ, R19 ;  /* 0x000000ffff077224 */ /* 0x000fc400078e0013 */
[----:B------:R-:W4:Y:S04]  /*43470*/  LDL.LU.64 R18, [R1+0x3b60] ;  /* 0x003b600001127983 */ /* 0x000f280000300a00 */
[----:B------:R-:W2:Y:S04]  /*43480*/  LDL.LU.64 R16, [R1+0x3b58] ;  /* 0x003b580001107983 */ /* 0x000ea80000300a00 */
[----:B------:R2:W-:Y:S01]  /*43490*/  STL.64 [R1+0x3a18], R6 ;  /* 0x003a180601007387 */ /* 0x0005e20000100a00 */
[----:B----4-:R-:W-:Y:S03]  /*434a0*/  HMMA.16816.F32 R8, R8, R18, R20 ;  /* 0x000000120808723c */ /* 0x010fe60000001814 */
[----:B---3--:R-:W-:Y:S04]  /*434b0*/  STL.64 [R1+0x3a10], R4 ;  /* 0x003a100401007387 */ /* 0x008fe80000100a00 */
[----:B------:R-:W3:Y:S01]  /*434c0*/  LDL.LU.64 R22, [R1+0x3b50] ;  /* 0x003b500001167983 */ /* 0x000ee20000300a00 */
[----:B--2---:R-:W-:-:S02]  /*434d0*/  MOV R6, R17 ;  /* 0x0000001100067202 */ /* 0x004fc40000000f00 */
[----:B------:R-:W-:Y:S02]  /*434e0*/  MOV R20, R18 ;  /* 0x0000001200147202 */ /* 0x000fe40000000f00 */
[----:B------:R-:W-:Y:S02]  /*434f0*/  MOV R21, R19 ;  /* 0x0000001300157202 */ /* 0x000fe40000000f00 */
[----:B------:R-:W-:-:S09]  /*43500*/  MOV R7, R16 ;  /* 0x0000001000077202 */ /* 0x000fd20000000f00 */
[----:B------:R-:W-:Y:S04]  /*43510*/  STL.64 [R1+0x320], R8 ;  /* 0x0003200801007387 */ /* 0x000fe80000100a00 */
[----:B------:R0:W-:Y:S04]  /*43520*/  STL.64 [R1+0x328], R10 ;  /* 0x0003280a01007387 */ /* 0x0001e80000100a00 */
[----:B------:R-:W2:Y:S04]  /*43530*/  LDL.LU.64 R18, [R1+0x3b48] ;  /* 0x003b480001127983 */ /* 0x000ea80000300a00 */
[----:B------:R-:W2:Y:S01]  /*43540*/  LDL.LU.64 R16, [R1+0x3b40] ;  /* 0x003b400001107983 */ /* 0x000ea20000300a00 */
[----:B0-----:R-:W-:-:S03]  /*43550*/  IMAD.MOV.U32 R10, RZ, RZ, R29 ;  /* 0x000000ffff0a7224 */ /* 0x001fc600078e001d */
[----:B------:R-:W4:Y:S01]  /*43560*/  LDL.LU R29, [R1+0x3b38] ;  /* 0x003b3800011d7983 */ /* 0x000f220000300800 */
[C---:B--2---:R-:W-:Y:S03]  /*43570*/  HMMA.16816.F32 R24, R16.reuse, R26, R12 ;  /* 0x0000001a1018723c */ /* 0x044fe6000000180c */
[----:B------:R-:W2:Y:S04]  /*43580*/  LDL.LU.64 R14, [R1+0x3b30] ;  /* 0x003b3000010e7983 */ /* 0x000ea80000300a00 */
[----:B------:R-:W2:Y:S11]  /*43590*/  LDL.LU.64 R12, [R1+0x3b28] ;  /* 0x003b2800010c7983 */ /* 0x000eb60000300a00 */
[----:B------:R-:W-:Y:S05]  /*435a0*/  @!UPT UIADD3 URZ, URZ, URZ, URZ ;  /* 0x0000003f3f3ff290 */ /* 0x000fea000fffe03f */
[----:B------:R-:W-:Y:S04]  /*435b0*/  STL.64 [R1+0x310], R24 ;  /* 0x0003101801007387 */ /* 0x000fe80000100a00 */
[----:B------:R0:W-:Y:S04]  /*435c0*/  STL.64 [R1+0x318], R26 ;  /* 0x0003181a01007387 */ /* 0x0001e80000100a00 */
[----:B0-----:R-:W2:Y:S02]  /*435d0*/  LDL.LU.64 R26, [R1+0x3b20] ;  /* 0x003b2000011a7983 */ /* 0x001ea40000300a00 */
[C---:B--2---:R-:W-:Y:S02]  /*435e0*/  HMMA.16816.F32 R24, R16.reuse, R26, R12 ;  /* 0x0000001a1018723c */ /* 0x044fe4000000180c */
[----:B------:R-:W2:Y:S04]  /*435f0*/  LDL.LU.64 R14, [R1+0x3b18] ;  /* 0x003b1800010e7983 */ /* 0x000ea80000300a00 */
[----:B------:R-:W2:Y:S11]  /*43600*/  LDL.LU.64 R12, [R1+0x3b10] ;  /* 0x003b1000010c7983 */ /* 0x000eb60000300a00 */
[----:B------:R-:W-:Y:S06]  /*43610*/  @!UPT UIADD3 URZ, URZ, URZ, URZ ;  /* 0x0000003f3f3ff290 */ /* 0x000fec000fffe03f */
        /* <DEDUP_REMOVED lines=17> */
[----:B--2---:R-:W-:Y:S02]  /*43730*/  HMMA.16816.F32 R24, R16, R26, R12 ;  /* 0x0000001a1018723c */ /* 0x004fe4000000180c */
[----:B------:R-:W2:Y:S04]  /*43740*/  LDL.LU.64 R14, [R1+0x3ad0] ;  /* 0x003ad000010e7983 */ /* 0x000ea80000300a00 */
[----:B------:R-:W2:Y:S11]  /*43750*/  LDL.LU.64 R12, [R1+0x3ac8] ;  /* 0x003ac800010c7983 */ /* 0x000eb60000300a00 */
[----:B------:R-:W-:Y:S06]  /*43760*/  @!UPT UIADD3 URZ, URZ, URZ, URZ ;  /* 0x0000003f3f3ff290 */ /* 0x000fec000fffe03f */
[----:B------:R-:W-:Y:S04]  /*43770*/  STL.64 [R1+0x130], R24 ;  /* 0x0001301801007387 */ /* 0x000fe80000100a00 */
[----:B------:R0:W-:Y:S04]  /*43780*/  STL.64 [R1+0x138], R26 ;  /* 0x0001381a01007387 */ /* 0x0001e80000100a00 */
[----:B0-----:R-:W2:Y:S04]  /*43790*/  LDL.LU.64 R26, [R1+0x3ac0] ;  /* 0x003ac000011a7983 */ /* 0x001ea80000300a00 */
[----:B------:R-:W2:Y:S01]  /*437a0*/  LDL.LU.64 R24, [R1+0x3ab8] ;  /* 0x003ab80001187983 */ /* 0x000ea20000300a00 */
[----:B------:R-:W-:-:S07]  /*437b0*/  MOV R11, R28 ;  /* 0x0000001c000b7202 */ /* 0x000fce0000000f00 */
[C---:B--2---:R-:W-:Y:S01]  /*437c0*/  HMMA.16816.F32 R8, R16.reuse, R10, R24 ;  /* 0x0000000a1008723c */ /* 0x044fe20000001818 */
[----:B------:R-:W2:Y:S04]  /*437d0*/  LDL.LU.64 R26, [R1+0x3ab0] ;  /* 0x003ab000011a7983 */ /* 0x000ea80000300a00 */
[----:B------:R-:W2:Y:S11]  /*437e0*/  LDL.LU.64 R24, [R1+0x3aa8] ;  /* 0x003aa80001187983 */ /* 0x000eb60000300a00 */
[----:B------:R-:W-:Y:S07]  /*437f0*/  @!UPT UIADD3 URZ, URZ, URZ, URZ ;  /* 0x0000003f3f3ff290 */ /* 0x000fee000fffe03f */
[----:B------:R0:W-:Y:S04]  /*43800*/  STL.64 [R1+0x120], R8 ;  /* 0x0001200801007387 */ /* 0x0001e80000100a00 */
[----:B------:R-:W-:Y:S04]  /*43810*/  STL.64 [R1+0x128], R10 ;  /* 0x0001280a01007387 */ /* 0x000fe80000100a00 */
[----:B0-----:R-:W3:Y:S01]  /*43820*/  LDL R8, [R1+0x2a7c] ;  /* 0x002a7c0001087983 */ /* 0x001ee20000100800 */
[C---:B--2---:R-:W-:Y:S03]  /*43830*/  HMMA.16816.F32 R4, R16.reuse, R6, R24 ;  /* 0x000000061004723c */ /* 0x044fe60000001818 */
[----:B------:R-:W2:Y:S11]  /*43840*/  LDL.LU.64 R26, [R1+0x3aa0] ;  /* 0x003aa000011a7983 */ /* 0x000eb60000300a00 */
[----:B------:R-:W-:Y:S09]  /*43850*/  @!UPT UIADD3 URZ, URZ, URZ, URZ ;  /* 0x0000003f3f3ff290 */ /* 0x000ff2000fffe03f */
[----:B------:R0:W-:Y:S04]  /*43860*/  STL.64 [R1+0x110], R4 ;  /* 0x0001100401007387 */ /* 0x0001e80000100a00 */
[----:B------:R1:W-:Y:S04]  /*43870*/  STL.64 [R1+0x118], R6 ;  /* 0x0001180601007387 */ /* 0x0003e80000100a00 */
[----:B0-----:R-:W3:Y:S04]  /*43880*/  LDL.LU R4, [R1+0xa0] ;  /* 0x0000a00001047983 */ /* 0x001ee80000300800 */
[----:B------:R-:W3:Y:S04]  /*43890*/  LDL.LU R5, [R1+0xa4] ;  /* 0x0000a40001057983 */ /* 0x000ee80000300800 */
[----:B-1----:R-:W3:Y:S01]  /*438a0*/  LDL.LU R6, [R1+0xa8] ;  /* 0x0000a80001067983 */ /* 0x002ee20000300800 */
[----:B----4-:R-:W-:Y:S01]  /*438b0*/  MOV R7, R29 ;  /* 0x0000001d00077202 */ /* 0x010fe20000000f00 */
[C---:B--2---:R-:W-:Y:S04]  /*438c0*/  HMMA.16816.F32 R24, R16.reuse, R26, R12 ;  /* 0x0000001a1018723c */ /* 0x044fe8000000180c */
[----:B---3--:R-:W-:Y:S04]  /*438d0*/  STL.64 [R1+0x3a28], R6 ;  /* 0x003a280601007387 */ /* 0x008fe80000100a00 */
[----:B------:R-:W-:Y:S04]  /*438e0*/  STL.64 [R1+0x3a20], R4 ;  /* 0x003a200401007387 */ /* 0x000fe80000100a00 */
[----:B------:R-:W2:Y:S04]  /*438f0*/  LDL.LU.64 R14, [R1+0x3a98] ;  /* 0x003a9800010e7983 */ /* 0x000ea80000300a00 */
[----:B------:R-:W2:Y:S07]  /*43900*/  LDL.LU.64 R12, [R1+0x3a90] ;  /* 0x003a9000010c7983 */ /* 0x000eae0000300a00 */
        /* <DEDUP_REMOVED lines=16> */
[----:B0-----:R-:W2:Y:S04]  /*43a10*/  LDL.LU.64 R26, [R1+0x3a58] ;  /* 0x003a5800011a7983 */ /* 0x001ea80000300a00 */
[----:B------:R-:W3:Y:S01]  /*43a20*/  LDL R9, [R1+0xa84] ;  /* 0x000a840001097983 */ /* 0x000ee20000100800 */
[----:B--2---:R-:W-:Y:S03]  /*43a30*/  HMMA.16816.F32 R24, R16, R26, R12 ;  /* 0x0000001a1018723c */ /* 0x004fe6000000180c */
[----:B------:R-:W2:Y:S11]  /*43a40*/  LDL.LU R12, [R1+0x3a50] ;  /* 0x003a5000010c7983 */ /* 0x000eb60000300800 */
[----:B------:R-:W-:Y:S09]  /*43a50*/  @!UPT UIADD3 URZ, URZ, URZ, URZ ;  /* 0x0000003f3f3ff290 */ /* 0x000ff2000fffe03f */
[----:B------:R-:W-:Y:S04]  /*43a60*/  STL.64 [R1+0xd0], R24 ;  /* 0x0000d01801007387 */ /* 0x000fe80000100a00 */
[----:B------:R0:W-:Y:S04]  /*43a70*/  STL.64 [R1+0xd8], R26 ;  /* 0x0000d81a01007387 */ /* 0x0001e80000100a00 */
[----:B0-----:R-:W4:Y:S04]  /*43a80*/  LDL.LU.64 R26, [R1+0x3a48] ;  /* 0x003a4800011a7983 */ /* 0x001f280000300a00 */
[----:B------:R-:W4:Y:S01]  /*43a90*/  LDL.LU.64 R24, [R1+0x3a40] ;  /* 0x003a400001187983 */ /* 0x000f220000300a00 */
[----:B------:R-:W-:-:S02]  /*43aa0*/  MOV R6, R2 ;  /* 0x0000000200067202 */ /* 0x000fc40000000f00 */
[----:B------:R-:W-:-:S07]  /*43ab0*/  MOV R7, R0 ;  /* 0x0000000000077202 */ /* 0x000fce0000000f00 */
[----:B----4-:R-:W-:Y:S01]  /*43ac0*/  HMMA.16816.F32 R4, R16, R6, R24 ;  /* 0x000000061004723c */ /* 0x010fe20000001818 */
[----:B------:R-:W4:Y:S04]  /*43ad0*/  LDL.LU.64 R26, [R1+0x3a38] ;  /* 0x003a3800011a7983 */ /* 0x000f280000300a00 */
[----:B------:R-:W4:Y:S11]  /*43ae0*/  LDL.LU.64 R24, [R1+0x3a30] ;  /* 0x003a300001187983 */ /* 0x000f360000300a00 */
[----:B------:R-:W-:Y:S08]  /*43af0*/  @!UPT UIADD3 URZ, URZ, URZ, URZ ;  /* 0x0000003f3f3ff290 */ /* 0x000ff0000fffe03f */
[----:B------:R-:W-:Y:S01]  /*43b00*/  IMAD.MOV.U32 R29, RZ, RZ, R4 ;  /* 0x000000ffff1d7224 */ /* 0x000fe200078e0004 */
[----:B------:R-:W-:Y:S02]  /*43b10*/  MOV R28, R5 ;  /* 0x00000005001c7202 */ /* 0x000fe40000000f00 */
[----:B------:R-:W-:Y:S02]  /*43b20*/  MOV R2, R6 ;  /* 0x0000000600027202 */ /* 0x000fe40000000f00 */
[----:B------:R-:W-:-:S05]  /*43b30*/  MOV R0, R7 ;  /* 0x0000000700007202 */ /* 0x000fca0000000f00 */
[----:B------:R-:W-:Y:S04]  /*43b40*/  STL [R1+0x381c], R0 ;  /* 0x00381c0001007387 */ /* 0x000fe80000100800 */
[----:B------:R-:W-:Y:S04]  /*43b50*/  STL [R1+0x3818], R2 ;  /* 0x0038180201007387 */ /* 0x000fe80000100800 */
[----:B------:R-:W-:Y:S04]  /*43b60*/  STL [R1+0x3814], R28 ;  /* 0x0038141c01007387 */ /* 0x000fe80000100800 */
[----:B------:R-:W-:Y:S01]  /*43b70*/  STL [R1+0x3810], R29 ;  /* 0x0038101d01007387 */ /* 0x000fe20000100800 */
[----:B----4-:R-:W-:Y:S07]  /*43b80*/  HMMA.16816.F32 R4, R16, R22, R24 ;  /* 0x000000161004723c */ /* 0x010fee0000001818 */
[----:B--2---:R-:W-:-:S02]  /*43b90*/  MOV R26, R12 ;  /* 0x0000000c001a7202 */ /* 0x004fc40000000f00 */
[----:B------:R-:W0:Y:S11]  /*43ba0*/  LDSM.16.M88.4 R12, [R8+0x28000] ;  /* 0x02800000080c783b */ /* 0x000e360000000200 */
[----:B------:R-:W-:Y:S03]  /*43bb0*/  @!UPT UIADD3 URZ, URZ, URZ, URZ ;  /* 0x0000003f3f3ff290 */ /* 0x000fe6000fffe03f */
[----:B------:R-:W-:Y:S04]  /*43bc0*/  STL.64 [R1+0x2d0], R4 ;  /* 0x0002d00401007387 */ /* 0x000fe80000100a00 */
[----:B------:R-:W-:Y:S04]  /*43bd0*/  STL.64 [R1+0x2d8], R6 ;  /* 0x0002d80601007387 */ /* 0x000fe80000100a00 */
[----:B---3--:R-:W1:Y:S04]  /*43be0*/  LDSM.16.M88.4 R4, [R9] ;  /* 0x000000000904783b */ /* 0x008e680000000200 */
[----:B------:R-:W-:Y:S04]  /*43bf0*/  STL [R1+0x39d8], R8 ;  /* 0x0039d80801007387 */ /* 0x000fe80000100800 */
[----:B0-----:R-:W-:Y:S04]  /*43c00*/  STL.64 [R1+0x39c8], R14 ;  /* 0x0039c80e01007387 */ /* 0x001fe80000100a00 */
[----:B------:R0:W-:Y:S04]  /*43c10*/  STL.64 [R1+0x39c0], R12 ;  /* 0x0039c00c01007387 */ /* 0x0001e80000100a00 */
[----:B-1----:R-:W-:Y:S01]  /*43c20*/  STL.64 [R1+0x90], R4 ;  /* 0x0000900401007387 */ /* 0x002fe20000100a00 */
[----:B0-----:R-:W-:-:S02]  /*43c30*/  MOV R12, R4 ;  /* 0x00000004000c7202 */ /* 0x001fc40000000f00 */
[----:B------:R-:W-:Y:S01]  /*43c40*/  MOV R8, R5 ;  /* 0x0000000500087202 */ /* 0x000fe20000000f00 */
[----:B------:R-:W-:Y:S04]  /*43c50*/  STL.64 [R1+0x98], R6 ;  /* 0x0000980601007387 */ /* 0x000fe80000100a00 */
[----:B------:R-:W0:Y:S04]  /*43c60*/  LDSM.16.M88.4 R4, [R9+0x2000] ;  /* 0x002000000904783b */ /* 0x000e280000000200 */
        /* <DEDUP_REMOVED lines=16> */
[----:B------:R0:W-:Y:S04]  /*43d70*/  STL.64 [R1+0x38], R6 ;  /* 0x0000380601007387 */ /* 0x0001e80000100a00 */
[----:B0-----:R-:W2:Y:S04]  /*43d80*/  LDL.LU.64 R6, [R1+0x3a28] ;  /* 0x003a280001067983 */ /* 0x001ea80000300a00 */
[----:B------:R-:W2:Y:S01]  /*43d90*/  LDL.LU.64 R4, [R1+0x3a20] ;  /* 0x003a200001047983 */ /* 0x000ea20000300a00 */
[----:B------:R-:W-:-:S07]  /*43da0*/  IMAD.MOV.U32 R27, RZ, RZ, R3 ;  /* 0x000000ffff1b7224 */ /* 0x000fce00078e0003 */
[----:B--2---:R-:W-:Y:S01]  /*43db0*/  HMMA.16816.F32 R24, R16, R26, R4 ;  /* 0x0000001a1018723c */ /* 0x004fe20000001804 */
[----:B------:R-:W2:Y:S04]  /*43dc0*/  LDL.LU.64 R6, [R1+0x3a18] ;  /* 0x003a180001067983 */ /* 0x000ea80000300a00 */
[----:B------:R-:W3:Y:S04]  /*43dd0*/  LDL.LU.64 R4, [R1+0x3a10] ;  /* 0x003a100001047983 */ /* 0x000ee80000300a00 */
[----:B------:R-:W-:Y:S04]  /*43de0*/  STL.64 [R1+0x39f0], R18 ;  /* 0x0039f01201007387 */ /* 0x000fe80000100a00 */
[----:B------:R-:W-:Y:S04]  /*43df0*/  STL.64 [R1+0x39e8], R16 ;  /* 0x0039e81001007387 */ /* 0x000fe80000100a00 */
[----:B------:R-:W0:Y:S07]  /*43e00*/  LDSM.16.M88.4 R16, [R9+0xe000] ;  /* 0x00e000000910783b */ /* 0x000e2e0000000200 */
[----:B------:R-:W-:Y:S01]  /*43e10*/  MOV R0, R24 ;  /* 0x0000001800007202 */ /* 0x000fe20000000f00 */
[----:B------:R-:W-:Y:S01]  /*43e20*/  IMAD.MOV.U32 R28, RZ, RZ, R26 ;  /* 0x000000ffff1c7224 */ /* 0x000fe200078e001a */
[----:B------:R-:W-:-:S02]  /*43e30*/  MOV R2, R25 ;  /* 0x0000001900027202 */ /* 0x000fc40000000f00 */
[----:B------:R-:W-:Y:S02]  /*43e40*/  MOV R29, R27 ;  /* 0x0000001b001d7202 */ /* 0x000fe40000000f00 */
[----:B------:R-:W1:Y:S04]  /*43e50*/  LDSM.16.M88.4 R24, [R9+0x10000] ;  /* 0x010000000918783b */ /* 0x000e680000000200 */
[----:B------:R-:W-:Y:S04]  /*43e60*/  STL [R1+0x382c], R0 ;  /* 0x00382c0001007387 */ /* 0x000fe80000100800 */
[----:B------:R-:W-:Y:S04]  /*43e70*/  STL [R1+0x3828], R2 ;  /* 0x0038280201007387 */ /* 0x000fe80000100800 */
[----:B------:R-:W-:Y:S04]  /*43e80*/  STL [R1+0x3824], R28 ;  /* 0x0038241c01007387 */ /* 0x000fe80000100800 */
[----:B------:R-:W-:Y:S04]  /*43e90*/  STL [R1+0x3820], R29 ;  /* 0x0038201d01007387 */ /* 0x000fe80000100800 */
[----:B------:R-:W4:Y:S04]  /*43ea0*/  LDL R3, [R1+0x2a78] ;  /* 0x002a780001037983 */ /* 0x000f280000100800 */
[----:B0-----:R-:W-:Y:S04]  /*43eb0*/  STL.64 [R1+0x20], R16 ;  /* 0x0000201001007387 */ /* 0x001fe80000100a00 */
[----:B------:R-:W-:Y:S04]  /*43ec0*/  STL.64 [R1+0x28], R18 ;  /* 0x0000281201007387 */ /* 0x000fe80000100a00 */
[----:B------:R-:W0:Y:S04]  /*43ed0*/  LDSM.16.M88.4 R16, [R9+0x12000] ;  /* 0x012000000910783b */ /* 0x000e280000000200 */
[----:B-1----:R-:W-:Y:S04]  /*43ee0*/  STL.64 [R1+0x10], R24 ;  /* 0x0000101801007387 */ /* 0x002fe80000100a00 */
[----:B------:R-:W-:Y:S04]  /*43ef0*/  STL.64 [R1+0x18], R26 ;  /* 0x0000181a01007387 */ /* 0x000fe80000100a00 */
[----:B------:R-:W1:Y:S01]  /*43f00*/  LDSM.16.M88.4 R24, [R9+0x14000] ;  /* 0x014000000918783b */ /* 0x000e620000000200 */
[----:B--2---:R-:W-:-:S03]  /*43f10*/  MOV R10, R6 ;  /* 0x00000006000a7202 */ /* 0x004fc60000000f00 */
[----:B------:R-:W2:Y:S01]  /*43f20*/  LDL.LU R6, [R1+0x3a08] ;  /* 0x003a080001067983 */ /* 0x000ea20000300800 */
[----:B------:R-:W-:-:S03]  /*43f30*/  MOV R11, R7 ;  /* 0x00000007000b7202 */ /* 0x000fc60000000f00 */
[----:B0-----:R-:W-:Y:S04]  /*43f40*/  STL.64 [R1], R16 ;  /* 0x0000001001007387 */ /* 0x001fe80000100a00 */
[----:B------:R-:W-:Y:S04]  /*43f50*/  STL.64 [R1+0x8], R18 ;  /* 0x0000081201007387 */ /* 0x000fe80000100a00 */
[----:B------:R-:W2:Y:S04]  /*43f60*/  LDL.LU R7, [R1+0x3a04] ;  /* 0x003a040001077983 */ /* 0x000ea80000300800 */
[----:B-1----:R-:W-:Y:S04]  /*43f70*/  STL [R1+0x3744], R26 ;  /* 0x0037441a01007387 */ /* 0x002fe80000100800 */
[----:B------:R-:W-:Y:S04]  /*43f80*/  STL [R1+0x3740], R27 ;  /* 0x0037401b01007387 */ /* 0x000fe80000100800 */
[----:B------:R0:W-:Y:S01]  /*43f90*/  STL.64 [R1+0x3998], R24 ;  /* 0x0039981801007387 */ /* 0x0001e20000100a00 */
[----:B------:R-:W-:-:S02]  /*43fa0*/  MOV R14, R20 ;  /* 0x00000014000e7202 */ /* 0x000fc40000000f00 */
[----:B------:R-:W-:Y:S01]  /*43fb0*/  MOV R15, R21 ;  /* 0x00000015000f7202 */ /* 0x000fe20000000f00 */
[----:B------:R-:W-:Y:S04]  /*43fc0*/  LDSM.16.M88.4 R16, [R9+0x1a000] ;  /* 0x01a000000910783b */ /* 0x000fe80000000200 */
[----:B0-----:R-:W2:Y:S04]  /*43fd0*/  LDL.LU.64 R24, [R1+0x60] ;  /* 0x0000600001187983 */ /* 0x001ea80000300a00 */
[----:B--2---:R0:W-:Y:S04]  /*43fe0*/  STL.64 [R1+0x39a0], R24 ;  /* 0x0039a01801007387 */ /* 0x0041e80000100a00 */
[----:B0-----:R-:W2:Y:S04]  /*43ff0*/  LDL.LU.64 R24, [R1+0x80] ;  /* 0x0000800001187983 */ /* 0x001ea80000300a00 */
[----:B--2---:R0:W-:Y:S02]  /*44000*/  STL.64 [R1+0x39a8], R24 ;  /* 0x0039a81801007387 */ /* 0x0041e40000100a00 */
[----:B0-----:R-:W-:Y:S01]  /*44010*/  MOV R24, R12 ;  /* 0x0000000c00187202 */ /* 0x001fe20000000f00 */
[----:B------:R-:W-:-:S05]  /*44020*/  IMAD.MOV.U32 R25, RZ, RZ, R8 ;  /* 0x000000ffff197224 */ /* 0x000fca00078e0008 */
[----:B------:R-:W-:Y:S04]  /*44030*/  STL.64 [R1+0x39d0], R24 ;  /* 0x0039d01801007387 */ /* 0x000fe80000100a00 */
[----:B------:R-:W2:Y:S04]  /*44040*/  LDL.LU R20, [R1+0x3a00] ;  /* 0x003a000001147983 */ /* 0x000ea80000300800 */
[----:B------:R-:W3:Y:S04]  /*44050*/  LDL.LU R21, [R1+0x39fc] ;  /* 0x0039fc0001157983 */ /* 0x000ee80000300800 */
[----:B------:R0:W-:Y:S04]  /*44060*/  STL.64 [R1+0x39e0], R14 ;  /* 0x0039e00e01007387 */ /* 0x0001e80000100a00 */
[----:B------:R-:W4:Y:S04]  /*44070*/  LDL.LU R12, [R1+0x3b0] ;  /* 0x0003b000010c7983 */ /* 0x000f280000300800 */
[----:B------:R-:W4:Y:S04]  /*44080*/  LDL.LU R13, [R1+0x3b4] ;  /* 0x0003b400010d7983 */ /* 0x000f280000300800 */
[----:B0-----:R-:W4:Y:S04]  /*44090*/  LDL.LU R14, [R1+0x3b8] ;  /* 0x0003b800010e7983 */ /* 0x001f280000300800 */
[----:B------:R-:W4:Y:S04]  /*440a0*/  LDL.LU R15, [R1+0x3bc] ;  /* 0x0003bc00010f7983 */ /* 0x000f280000300800 */
[----:B------:R-:W4:Y:S04]  /*440b0*/  LDL.LU R24, [R1+0x3a0] ;  /* 0x0003a00001187983 */ /* 0x000f280000300800 */
[----:B------:R-:W4:Y:S01]  /*440c0*/  LDL.LU R25, [R1+0x3a4] ;  /* 0x0003a40001197983 */ /* 0x000f220000300800 */
[----:B--2---:R-:W-:-:S02]  /*440d0*/  MOV R27, R20 ;  /* 0x00000014001b7202 */ /* 0x004fc40000000f00 */
[----:B---3--:R-:W-:Y:S02]  /*440e0*/  MOV R26, R21 ;  /* 0x00000015001a7202 */ /* 0x008fe40000000f00 */
[----:B------:R-:W0:Y:S04]  /*440f0*/  LDSM.16.M88.4 R20, [R9+0x16000] ;  /* 0x016000000914783b */ /* 0x000e280000000200 */
[----:B0-----:R-:W-:Y:S04]  /*44100*/  STL.64 [R1+0x3920], R22 ;  /* 0x0039201601007387 */ /* 0x001fe80000100a00 */
[----:B------:R0:W-:Y:S02]  /*44110*/  STL.64 [R1+0x3918], R20 ;  /* 0x0039181401007387 */ /* 0x0001e40000100a00 */
[----:B0-----:R-:W-:-:S02]  /*44120*/  IMAD.MOV.U32 R20, RZ, RZ, R5 ;  /* 0x000000ffff147224 */ /* 0x001fc400078e0005 */
[----:B------:R-:W2:Y:S04]  /*44130*/  LDL.LU R5, [R1+0x39f8] ;  /* 0x0039f80001057983 */ /* 0x000ea80000300800 */
[----:B------:R-:W3:Y:S04]  /*44140*/  LDL.LU R21, [R1+0x364] ;  /* 0x0003640001157983 */ /* 0x000ee80000300800 */
[----:B------:R-:W2:Y:S04]  /*44150*/  LDL.LU R22, [R1+0x368] ;  /* 0x0003680001167983 */ /* 0x000ea80000300800 */
[----:B------:R-:W2:Y:S04]  /*44160*/  LDL.LU R23, [R1+0x36c] ;  /* 0x00036c0001177983 */ /* 0x000ea80000300800 */
[----:B--2---:R0:W-:Y:S04]  /*44170*/  STL.64 [R1+0x39b8], R22 ;  /* 0x0039b81601007387 */ /* 0x0041e80000100a00 */
[----:B---3--:R1:W-:Y:S01]  /*44180*/  STL.64 [R1+0x39b0], R20 ;  /* 0x0039b01401007387 */ /* 0x0083e20000100a00 */
[----:B0-----:R-:W-:-:S02]  /*44190*/  MOV R22, R5 ;  /* 0x0000000500167202 */ /* 0x001fc40000000f00 */
[----:B------:R-:W-:Y:S02]  /*441a0*/  MOV R23, R4 ;  /* 0x0000000400177202 */ /* 0x000fe40000000f00 */
[----:B-1----:R-:W-:Y:S02]  /*441b0*/  MOV R20, R7 ;  /* 0x0000000700147202 */ /* 0x002fe40000000f00 */
[----:B------:R-:W-:Y:S02]  /*441c0*/  MOV R21, R6 ;  /* 0x0000000600157202 */ /* 0x000fe40000000f00 */
[----:B------:R-:W0:Y:S04]  /*441d0*/  LDSM.16.M88.4 R4, [R9+0x18000] ;  /* 0x018000000904783b */ /* 0x000e280000000200 */
[----:B0-----:R-:W-:Y:S04]  /*441e0*/  STL.64 [R1+0x3910], R6 ;  /* 0x0039100601007387 */ /* 0x001fe80000100a00 */
[----:B------:R0:W-:Y:S04]  /*441f0*/  STL.64 [R1+0x3908], R4 ;  /* 0x0039080401007387 */ /* 0x0001e80000100a00 */
[----:B0-----:R-:W2:Y:S04]  /*44200*/  LDL.LU.64 R4, [R1+0x70] ;  /* 0x0000700001047983 */ /* 0x001ea80000300a00 */
[----:B------:R-:W-:Y:S04]  /*44210*/  STL.64 [R1+0xb0], R16 ;  /* 0x0000b01001007387 */ /* 0x000fe80000100a00 */
[----:B------:R-:W-:Y:S04]  /*44220*/  STL.64 [R1+0xb8], R18 ;  /* 0x0000b81201007387 */ /* 0x000fe80000100a00 */
[----:B------:R-:W0:Y:S04]  /*44230*/  LDSM.16.M88.4 R16, [R9+0x1c000] ;  /* 0x01c000000910783b */ /* 0x000e280000000200 */
[----:B0-----:R-:W-:Y:S04]  /*44240*/  STL.64 [R1+0x180], R16 ;  /* 0x0001801001007387 */ /* 0x001fe80000100a00 */
[----:B------:R-:W-:Y:S04]  /*44250*/  STL.64 [R1+0x188], R18 ;  /* 0x0001881201007387 */ /* 0x000fe80000100a00 */
[----:B------:R-:W0:Y:S04]  /*44260*/  LDSM.16.M88.4 R16, [R9+0x1e000] ;  /* 0x01e000000910783b */ /* 0x000e280000000200 */
[----:B0-----:R-:W-:Y:S04]  /*44270*/  STL.64 [R1+0x1a0], R16 ;  /* 0x0001a01001007387 */ /* 0x001fe80000100a00 */
[----:B------:R0:W-:Y:S04]  /*44280*/  STL.64 [R1+0x1a8], R18 ;  /* 0x0001a81201007387 */ /* 0x0001e80000100a00 */
[----:B0-----:R-:W4:Y:S04]  /*44290*/  LDL.LU.64 R18, [R1+0x39f0] ;  /* 0x0039f00001127983 */ /* 0x001f280000300a00 */
[----:B------:R-:W4:Y:S02]  /*442a0*/  LDL.LU.64 R16, [R1+0x39e8] ;  /* 0x0039e80001107983 */ /* 0x000f240000300a00 */
[----:B----4-:R-:W-:Y:S02]  /*442b0*/  HMMA.16816.F32 R8, R16, R10, R12 ;  /* 0x0000000a1008723c */ /* 0x010fe4000000180c */
[----:B------:R-:W3:Y:S11]  /*442c0*/  LDL.LU.64 R14, [R1+0x39e0] ;  /* 0x0039e000010e7983 */ /* 0x000ef60000300a00 */
[----:B------:R-:W-:Y:S10]  /*442d0*/  @!UPT UIADD3 URZ, URZ, URZ, URZ ;  /* 0x0000003f3f3ff290 */ /* 0x000ff4000fffe03f */
[----:B------:R-:W-:Y:S01]  /*442e0*/  STL [R1+0x2bc], R11 ;  /* 0x0002bc0b01007387 */ /* 0x000fe20000100800 */
[----:B------:R-:W-:-:S03]  /*442f0*/  IMAD.MOV.U32 R2, RZ, RZ, R8 ;  /* 0x000000ffff027224 */ /* 0x000fc600078e0008 */
[----:B------:R-:W4:Y:S01]  /*44300*/  LDL.LU R8, [R1+0x39d8] ;  /* 0x0039d80001087983 */ /* 0x000f220000300800 */
[----:B------:R-:W-:Y:S02]  /*44310*/  MOV R28, R9 ;  /* 0x00000009001c7202 */ /* 0x000fe40000000f00 */
[----:B------:R-:W-:-:S05]  /*44320*/  MOV R29, R10 ;  /* 0x0000000a001d7202 */ /* 0x000fca0000000f00 */
[----:B------:R-:W-:Y:S04]  /*44330*/  STL [R1+0x3848], R29 ;  /* 0x0038481d01007387 */ /* 0x000fe80000100800 */
[----:B------:R-:W-:Y:S04]  /*44340*/  STL [R1+0x3844], R28 ;  /* 0x0038441c01007387 */ /* 0x000fe80000100800 */
[----:B------:R-:W-:Y:S04]  /*44350*/  STL [R1+0x3840], R2 ;  /* 0x0038400201007387 */ /* 0x000fe80000100800 */
[----:B----4-:R-:W0:Y:S01]  /*44360*/  LDSM.16.M88.4 R8, [R8+0x29000] ;  /* 0x029000000808783b */ /* 0x010e220000000200 */
[----:B---3--:R-:W-:Y:S03]  /*44370*/  HMMA.16816.F32 R16, R16, R14, R24 ;  /* 0x0000000e1010723c */ /* 0x008fe60000001818 */
[----:B0-----:R-:W-:Y:S04]  /*44380*/  STL.64 [R1+0x38c0], R10 ;  /* 0x0038c00a01007387 */ /* 0x001fe80000100a00 */
[----:B------:R0:W-:Y:S04]  /*44390*/  STL.64 [R1+0x38b8], R8 ;  /* 0x0038b80801007387 */ /* 0x0001e80000100a00 */
[----:B0-----:R-:W3:Y:S04]  /*443a0*/  LDL.LU R8, [R1+0x380] ;  /* 0x0003800001087983 */ /* 0x001ee80000300800 */
[----:B------:R-:W3:Y:S04]  /*443b0*/  LDL.LU R9, [R1+0x384] ;  /* 0x0003840001097983 */ /* 0x000ee80000300800 */
[----:B------:R-:W3:Y:S04]  /*443c0*/  LDL.LU R10, [R1+0x388] ;  /* 0x00038800010a7983 */ /* 0x000ee80000300800 */
[----:B------:R-:W3:Y:S04]  /*443d0*/  LDL.LU R11, [R1+0x38c] ;  /* 0x00038c00010b7983 */ /* 0x000ee80000300800 */
[----:B------:R-:W4:Y:S04]  /*443e0*/  LDL.LU.64 R24, [R1+0x39d0] ;  /* 0x0039d00001187983 */ /* 0x000f280000300a00 */
[----:B------:R-:W4:Y:S04]  /*443f0*/  LDL.LU.64 R14, [R1+0x39c8] ;  /* 0x0039c800010e7983 */ /* 0x000f280000300a00 */
[----:B------:R-:W4:Y:S01]  /*44400*/  LDL.LU.64 R12, [R1+0x39c0] ;  /* 0x0039c000010c7983 */ /* 0x000f220000300a00 */
[----:B------:R-:W-:-:S03]  /*44410*/  MOV R0, R19 ;  /* 0x0000001300007202 */ /* 0x000fc60000000f00 */
[----:B------:R0:W-:Y:S04]  /*44420*/  STL.64 [R1+0x2a0], R16 ;  /* 0x0002a01001007387 */ /* 0x0001e80000100a00 */
[----:B------:R1:W-:Y:S04]  /*44430*/  STL [R1+0x2a8], R18 ;  /* 0x0002a81201007387 */ /* 0x0003e80000100800 */
[----:B0-----:R-:W2:Y:S04]  /*44440*/  LDL.LU R16, [R1+0x370] ;  /* 0x0003700001107983 */ /* 0x001ea80000300800 */
[----:B------:R-:W2:Y:S04]  /*44450*/  LDL.LU R17, [R1+0x374] ;  /* 0x0003740001117983 */ /* 0x000ea80000300800 */
[----:B-1----:R-:W2:Y:S04]  /*44460*/  LDL.LU R18, [R1+0x378] ;  /* 0x0003780001127983 */ /* 0x002ea80000300800 */
[----:B------:R-:W2:Y:S04]  /*44470*/  LDL.LU R19, [R1+0x37c] ;  /* 0x00037c0001137983 */ /* 0x000ea80000300800 */
[----:B------:R-:W-:Y:S01]  /*44480*/  STL [R1+0x384c], R0 ;  /* 0x00384c0001007387 */ /* 0x000fe20000100800 */
[C---:B----4-:R-:W-:Y:S03]  /*44490*/  HMMA.16816.F32 R24, R12.reuse, R24, R20 ;  /* 0x000000180c18723c */ /* 0x050fe60000001814 */
[----:B------:R-:W4:Y:S04]  /*444a0*/  LDL.LU.64 R22, [R1+0x39b8] ;  /* 0x0039b80001167983 */ /* 0x000f280000300a00 */
[----:B------:R-:W4:Y:S11]  /*444b0*/  LDL.LU.64 R20, [R1+0x39b0] ;  /* 0x0039b00001147983 */ /* 0x000f360000300a00 */
[----:B------:R-:W-:Y:S05]  /*444c0*/  @!UPT UIADD3 URZ, URZ, URZ, URZ ;  /* 0x0000003f3f3ff290 */ /* 0x000fea000fffe03f */
[----:B------:R0:W-:Y:S04]  /*444d0*/  STL.64 [R1+0x290], R24 ;  /* 0x0002901801007387 */ /* 0x0001e80000100a00 */
[----:B------:R-:W-:Y:S04]  /*444e0*/  STL.64 [R1+0x298], R26 ;  /* 0x0002981a01007387 */ /* 0x000fe80000100a00 */
[----:B0-----:R-:W3:Y:S02]  /*444f0*/  LDL.LU.64 R24, [R1+0x39a8] ;  /* 0x0039a80001187983 */ /* 0x001ee40000300a00 */
[C---:B---3--:R-:W-:Y:S11]  /*44500*/  HMMA.16816.F32 R8, R12.reuse, R24, R8 ;  /* 0x000000180c08723c */ /* 0x048ff60000001808 */
[----:B------:R-:W-:Y:S11]  /*44510*/  @!UPT UIADD3 URZ, URZ, URZ, URZ ;  /* 0x0000003f3f3ff290 */ /* 0x000ff6000fffe03f */
[----:B------:R-:W-:Y:S01]  /*44520*/  @!UPT UIADD3 URZ, URZ, URZ, URZ ;  /* 0x0000003f3f3ff290 */ /* 0x000fe2000fffe03f */
[----:B------:R-:W-:Y:S04]  /*44530*/  STL.64 [R1+0x280], R8 ;  /* 0x0002800801007387 */ /* 0x000fe80000100a00 */
[----:B------:R0:W-:Y:S02]  /*44540*/  STL.64 [R1+0x288], R10 ;  /* 0x0002880a01007387 */ /* 0x0001e40000100a00 */
[----:B0-----:R-:W-:Y:S01]  /*44550*/  MOV R11, R24 ;  /* 0x00000018000b7202 */ /* 0x001fe20000000f00 */
[----:B------:R-:W-:Y:S02]  /*44560*/  IMAD.MOV.U32 R10, RZ, RZ, R25 ;  /* 0x000000ffff0a7224 */ /* 0x000fe400078e0019 */
[----:B------:R-:W4:Y:S01]  /*44570*/  LDL.LU.64 R24, [R1+0x39a0] ;  /* 0x0039a00001187983 */ /* 0x000f220000300a00 */
[----:B--2---:R-:W-:Y:S01]  /*44580*/  HMMA.16816.F32 R16, R12, R4, R16 ;  /* 0x000000040c10723c */ /* 0x004fe20000001810 */
[----:B------:R-:W-:-:S02]  /*44590*/  MOV R9, R4 ;  /* 0x0000000400097202 */ /* 0x000fc40000000f00 */
[----:B------:R-:W-:Y:S01]  /*445a0*/  MOV R8, R5 ;  /* 0x0000000500087202 */ /* 0x000fe20000000f00 */
[----:B------:R-:W-:Y:S04]  /*445b0*/  STL [R1+0x38ec], R10 ;  /* 0x0038ec0a01007387 */ /* 0x000fe80000100800 */
[----:B------:R-:W-:Y:S11]  /*445c0*/  STL [R1+0x38e8], R11 ;  /* 0x0038e80b01007387 */ /* 0x000ff60000100800 */
[----:B------:R-:W-:Y:S04]  /*445d0*/  @!UPT UIADD3 URZ, URZ, URZ, URZ ;  /* 0x0000003f3f3ff290 */ /* 0x000fe8000fffe03f */
[----:B------:R-:W-:Y:S04]  /*445e0*/  STL.64 [R1+0x270], R16 ;  /* 0x0002701001007387 */ /* 0x000fe80000100a00 */
[----:B------:R-:W-:Y:S04]  /*445f0*/  STL.64 [R1+0x278], R18 ;  /* 0x0002781201007387 */ /* 0x000fe80000100a00 */
[----:B------:R-:W-:Y:S04]  /*44600*/  STL [R1+0x38f4], R8 ;  /* 0x0038f40801007387 */ /* 0x000fe80000100800 */
[----:B------:R-:W-:Y:S01]  /*44610*/  STL [R1+0x38f0], R9 ;  /* 0x0038f00901007387 */ /* 0x000fe20000100800 */
[----:B----4-:R-:W-:Y:S11]  /*44620*/  HMMA.16816.F32 R4, R12, R24, R20 ;  /* 0x000000180c04723c */ /* 0x010ff60000001814 */
[----:B------:R-:W-:Y:S11]  /*44630*/  @!UPT UIADD3 URZ, URZ, URZ, URZ ;  /* 0x0000003f3f3ff290 */ /* 0x000ff6000fffe03f */
[----:B------:R-:W-:Y:S01]  /*44640*/  @!UPT UIADD3 URZ, URZ, URZ, URZ ;  /* 0x0000003f3f3ff290 */ /* 0x000fe2000fffe03f */
[----:B------:R-:W-:Y:S04]  /*44650*/  STL.64 [R1+0x260], R4 ;  /* 0x0002600401007387 */ /* 0x000fe80000100a00 */
[----:B------:R-:W-:Y:S04]  /*44660*/  STL.64 [R1+0x268], R6 ;  /* 0x0002680601007387 */ /* 0x000fe80000100a00 */
[----:B------:R-:W2:Y:S04]  /*44670*/  LDL.LU R20, [R1+0x400] ;  /* 0x0004000001147983 */ /* 0x000ea80000300800 */
[----:B------:R-:W2:Y:S04]  /*44680*/  LDL.LU R21, [R1+0x404] ;  /* 0x0004040001157983 */ /* 0x000ea80000300800 */
[----:B------:R-:W3:Y:S04]  /*44690*/  LDL.LU R22, [R1+0x408] ;  /* 0x0004080001167983 */ /* 0x000ee80000300800 */
[----:B------:R-:W3:Y:S04]  /*446a0*/  LDL.LU R23, [R1+0x40c] ;  /* 0x00040c0001177983 */ /* 0x000ee80000300800 */
[----:B---3--:R-:W-:Y:S04]  /*446b0*/  STL.64 [R1+0x3930], R22 ;  /* 0x0039301601007387 */ /* 0x008fe80000100a00 */
[----:B--2---:R0:W-:Y:S04]  /*446c0*/  STL.64 [R1+0x3928], R20 ;  /* 0x0039281401007387 */ /* 0x0041e80000100a00 */
[----:B0-----:R-:W2:Y:S04]  /*446d0*/  LDL.LU.64 R20, [R1] ;  /* 0x0000000001147983 */ /* 0x001ea80000300a00 */
[----:B--2---:R0:W-:Y:S04]  /*446e0*/  STL.64 [R1+0x3948], R20 ;  /* 0x0039481401007387 */ /* 0x0041e80000100a00 */
[----:B0-----:R-:W2:Y:S04]  /*446f0*/  LDL.LU.64 R20, [R1+0x10] ;  /* 0x0000100001147983 */ /* 0x001ea80000300a00 */
[----:B--2---:R0:W-:Y:S04]  /*44700*/  STL.64 [R1+0x3960], R20 ;  /* 0x0039601401007387 */ /* 0x0041e80000100a00 */
[----:B------:R-:W2:Y:S04]  /*44710*/  LDL.LU R4, [R1+0x3f0] ;  /* 0x0003f00001047983 */ /* 0x000ea80000300800 */
[----:B------:R-:W2:Y:S04]  /*44720*/  LDL.LU R5, [R1+0x3f4] ;  /* 0x0003f40001057983 */ /* 0x000ea80000300800 */
[----:B------:R-:W3:Y:S04]  /*44730*/  LDL.LU R6, [R1+0x3f8] ;  /* 0x0003f80001067983 */ /* 0x000ee80000300800 */
[----:B------:R-:W3:Y:S04]  /*44740*/  LDL.LU R7, [R1+0x3fc] ;  /* 0x0003fc0001077983 */ /* 0x000ee80000300800 */
[----:B0-----:R-:W4:Y:S04]  /*44750*/  LDL R20, [R1+0x20] ;  /* 0x0000200001147983 */ /* 0x001f280000100800 */
[----:B------:R-:W4:Y:S01]  /*44760*/  LDL R21, [R1+0x24] ;  /* 0x0000240001157983 */ /* 0x000f220000100800 */
[----:B------:R-:W-:-:S02]  /*44770*/  MOV R10, R24 ;  /* 0x00000018000a7202 */ /* 0x000fc40000000f00 */
[----:B------:R-:W-:Y:S02]  /*44780*/  MOV R11, R25 ;  /* 0x00000019000b7202 */ /* 0x000fe40000000f00 */
[----:B------:R-:W2:Y:S04]  /*44790*/  LDL.LU.64 R24, [R1+0x50] ;  /* 0x0000500001187983 */ /* 0x000ea80000300a00 */
[----:B----4-:R0:W-:Y:S04]  /*447a0*/  STL.64 [R1+0x3978], R20 ;  /* 0x0039781401007387 */ /* 0x0101e80000100a00 */
[----:B0-----:R-:W4:Y:S04]  /*447b0*/  LDL.LU R20, [R1+0x330] ;  /* 0x0003300001147983 */ /* 0x001f280000300800 */
[----:B------:R-:W4:Y:S04]  /*447c0*/  LDL.LU R21, [R1+0x334] ;  /* 0x0003340001157983 */ /* 0x000f280000300800 */
[----:B------:R-:W2:Y:S04]  /*447d0*/  LDL.LU R22, [R1+0x338] ;  /* 0x0003380001167983 */ /* 0x000ea80000300800 */
[----:B------:R-:W2:Y:S04]  /*447e0*/  LDL.LU R23, [R1+0x33c] ;  /* 0x00033c0001177983 */ /* 0x000ea80000300800 */
[----:B--2---:R-:W-:Y:S04]  /*447f0*/  STL.64 [R1+0x3988], R22 ;  /* 0x0039881601007387 */ /* 0x004fe80000100a00 */
[----:B----4-:R0:W-:Y:S04]  /*44800*/  STL.64 [R1+0x3980], R20 ;  /* 0x0039801401007387 */ /* 0x0101e80000100a00 */
[----:B0-----:R-:W2:Y:S04]  /*44810*/  LDL.LU.64 R20, [R1+0x40] ;  /* 0x0000400001147983 */ /* 0x001ea80000300a00 */
[----:B--2---:R0:W-:Y:S04]  /*44820*/  STL.64 [R1+0x3990], R20 ;  /* 0x0039901401007387 */ /* 0x0041e80000100a00 */
[----:B0-----:R-:W2:Y:S04]  /*44830*/  LDL.LU R20, [R1+0x350] ;  /* 0x0003500001147983 */ /* 0x001ea80000300800 */
[----:B------:R-:W2:Y:S04]  /*44840*/  LDL.LU R21, [R1+0x354] ;  /* 0x0003540001157983 */ /* 0x000ea80000300800 */
[----:B------:R-:W2:Y:S04]  /*44850*/  LDL.LU R22, [R1+0x358] ;  /* 0x0003580001167983 */ /* 0x000ea80000300800 */
[----:B------:R-:W2:Y:S04]  /*44860*/  LDL.LU R23, [R1+0x35c] ;  /* 0x00035c0001177983 */ /* 0x000ea80000300800 */
[----:B------:R-:W4:Y:S04]  /*44870*/  LDL.LU.64 R16, [R1+0x30] ;  /* 0x0000300001107983 */ /* 0x000f280000300a00 */
[----:B---3--:R-:W-:Y:S04]  /*44880*/  STL.64 [R1+0x3940], R6 ;  /* 0x0039400601007387 */ /* 0x008fe80000100a00 */
[----:B------:R0:W-:Y:S04]  /*44890*/  STL.64 [R1+0x3938], R4 ;  /* 0x0039380401007387 */ /* 0x0001e80000100a00 */
[----:B0-----:R-:W3:Y:S04]  /*448a0*/  LDL.LU R4, [R1+0x410] ;  /* 0x0004100001047983 */ /* 0x001ee80000300800 */
[----:B------:R-:W3:Y:S04]  /*448b0*/  LDL.LU R5, [R1+0x414] ;  /* 0x0004140001057983 */ /* 0x000ee80000300800 */
[----:B------:R-:W2:Y:S04]  /*448c0*/  LDL.LU R6, [R1+0x418] ;  /* 0x0004180001067983 */ /* 0x000ea80000300800 */
[----:B------:R-:W2:Y:S04]  /*448d0*/  LDL.LU R7, [R1+0x41c] ;  /* 0x00041c0001077983 */ /* 0x000ea80000300800 */
[----:B--2---:R-:W-:Y:S04]  /*448e0*/  STL.64 [R1+0x3958], R6 ;  /* 0x0039580601007387 */ /* 0x004fe80000100a00 */
[----:B---3--:R0:W-:Y:S04]  /*448f0*/  STL.64 [R1+0x3950], R4 ;  /* 0x0039500401007387 */ /* 0x0081e80000100a00 */
[----:B0-----:R-:W2:Y:S04]  /*44900*/  LDL.LU R4, [R1+0x420] ;  /* 0x0004200001047983 */ /* 0x001ea80000300800 */
[----:B------:R-:W2:Y:S04]  /*44910*/  LDL.LU R5, [R1+0x424] ;  /* 0x0004240001057983 */ /* 0x000ea80000300800 */
[----:B------:R-:W3:Y:S04]  /*44920*/  LDL.LU R6, [R1+0x428] ;  /* 0x0004280001067983 */ /* 0x000ee80000300800 */
[----:B------:R-:W3:Y:S01]  /*44930*/  LDL.LU R7, [R1+0x42c] ;  /* 0x00042c0001077983 */ /* 0x000ee20000300800 */
[----:B------:R-:W-:Y:S01]  /*44940*/  HMMA.16816.F32 R20, R12, R24, R20 ;  /* 0x000000180c14723c */ /* 0x000fe20000001814 */
[----:B------:R-:W-:Y:S01]  /*44950*/  MOV R9, R25 ;  /* 0x0000001900097202 */ /* 0x000fe20000000f00 */
[----:B------:R-:W-:Y:S01]  /*44960*/  IMAD.MOV.U32 R8, RZ, RZ, R24 ;  /* 0x000000ffff087224 */ /* 0x000fe200078e0018 */
[----:B---3--:R-:W-:Y:S04]  /*44970*/  STL.64 [R1+0x3970], R6 ;  /* 0x0039700601007387 */ /* 0x008fe80000100a00 */
[----:B--2---:R0:W-:Y:S04]  /*44980*/  STL.64 [R1+0x3968], R4 ;  /* 0x0039680401007387 */ /* 0x0041e80000100a00 */
[----:B0-----:R-:W2:Y:S04]  /*44990*/  LDL.LU R4, [R1+0x430] ;  /* 0x0004300001047983 */ /* 0x001ea80000300800 */
[----:B------:R-:W2:Y:S04]  /*449a0*/  LDL.LU R5, [R1+0x434] ;  /* 0x0004340001057983 */ /* 0x000ea80000300800 */
[----:B------:R-:W2:Y:S04]  /*449b0*/  LDL.LU R6, [R1+0x438] ;  /* 0x0004380001067983 */ /* 0x000ea80000300800 */
[----:B------:R-:W2:Y:S04]  /*449c0*/  LDL.LU R7, [R1+0x43c] ;  /* 0x00043c0001077983 */ /* 0x000ea80000300800 */
[----:B------:R-:W-:Y:S04]  /*449d0*/  STL [R1+0x38fc], R11 ;  /* 0x0038fc0b01007387 */ /* 0x000fe80000100800 */
[----:B------:R-:W-:Y:S04]  /*449e0*/  STL [R1+0x38f8], R10 ;  /* 0x0038f80a01007387 */ /* 0x000fe80000100800 */
[----:B------:R-:W3:Y:S04]  /*449f0*/  LDL.LU.64 R24, [R1+0x3998] ;  /* 0x0039980001187983 */ /* 0x000ee80000300a00 */
[----:B------:R0:W-:Y:S04]  /*44a00*/  STL.64 [R1+0x250], R20 ;  /* 0x0002501401007387 */ /* 0x0001e80000100a00 */
[----:B0-----:R-:W2:Y:S04]  /*44a10*/  LDL.LU.64 R20, [R1+0x3990] ;  /* 0x0039900001147983 */ /* 0x001ea80000300a00 */
[----:B------:R-:W-:Y:S04]  /*44a20*/  STL [R1+0x3904], R9 ;  /* 0x0039040901007387 */ /* 0x000fe80000100800 */
[----:B------:R0:W-:Y:S04]  /*44a30*/  STL [R1+0x3900], R8 ;  /* 0x0039000801007387 */ /* 0x0001e80000100800 */
[----:B0-----:R-:W2:Y:S04]  /*44a40*/  LDL.LU R8, [R1+0x340] ;  /* 0x0003400001087983 */ /* 0x001ea80000300800 */
[----:B------:R-:W2:Y:S04]  /*44a50*/  LDL.LU R9, [R1+0x344] ;  /* 0x0003440001097983 */ /* 0x000ea80000300800 */
[----:B------:R-:W2:Y:S04]  /*44a60*/  LDL.LU R10, [R1+0x348] ;  /* 0x00034800010a7983 */ /* 0x000ea80000300800 */
[----:B------:R-:W2:Y:S01]  /*44a70*/  LDL.LU R11, [R1+0x34c] ;  /* 0x00034c00010b7983 */ /* 0x000ea20000300800 */
[----:B------:R-:W-:-:S02]  /*44a80*/  MOV R26, R22 ;  /* 0x00000016001a7202 */ /* 0x000fc40000000f00 */
[----:B------:R-:W-:Y:S01]  /*44a90*/  MOV R27, R23 ;  /* 0x00000017001b7202 */ /* 0x000fe20000000f00 */
[----:B--2---:R-:W-:Y:S11]  /*44aa0*/  HMMA.16816.F32 R8, R12, R20, R8 ;  /* 0x000000140c08723c */ /* 0x004ff60000001808 */
[----:B------:R-:W-:Y:S11]  /*44ab0*/  @!UPT UIADD3 URZ, URZ, URZ, URZ ;  /* 0x0000003f3f3ff290 */ /* 0x000ff6000fffe03f */
[----:B------:R-:W-:Y:S01]  /*44ac0*/  @!UPT UIADD3 URZ, URZ, URZ, URZ ;  /* 0x0000003f3f3ff290 */ /* 0x000fe2000fffe03f */
[----:B------:R-:W-:Y:S04]  /*44ad0*/  STL.64 [R1+0x240], R8 ;  /* 0x0002400801007387 */ /* 0x000fe80000100a00 */
[----:B------:R0:W-:Y:S04]  /*44ae0*/  STL.64 [R1+0x248], R10 ;  /* 0x0002480a01007387 */ /* 0x0001e80000100a00 */
[----:B------:R-:W2:Y:S01]  /*44af0*/  LDL.LU.64 R22, [R1+0x3988] ;  /* 0x0039880001167983 */ /* 0x000ea20000300a00 */
[----:B0-----:R-:W-:Y:S01]  /*44b00*/  MOV R11, R20 ;  /* 0x00000014000b7202 */ /* 0x001fe20000000f00 */
[----:B------:R-:W-:-:S02]  /*44b10*/  IMAD.MOV.U32 R10, RZ, RZ, R21 ;  /* 0x000000ffff0a7224 */ /* 0x000fc400078e0015 */
[----:B------:R-:W2:Y:S01]  /*44b20*/  LDL.LU.64 R20, [R1+0x3980] ;  /* 0x0039800001147983 */ /* 0x000ea20000300a00 */
[----:B----4-:R-:W-:Y:S01]  /*44b30*/  MOV R9, R16 ;  /* 0x0000001000097202 */ /* 0x010fe20000000f00 */
[----:B--2---:R-:W-:Y:S11]  /*44b40*/  HMMA.16816.F32 R20, R12, R16, R20 ;  /* 0x000000100c14723c */ /* 0x004ff60000001814 */
[----:B------:R-:W-:Y:S11]  /*44b50*/  @!UPT UIADD3 URZ, URZ, URZ, URZ ;  /* 0x0000003f3f3ff290 */ /* 0x000ff6000fffe03f */
[----:B------:R-:W-:Y:S01]  /*44b60*/  @!UPT UIADD3 URZ, URZ, URZ, URZ ;  /* 0x0000003f3f3ff290 */ /* 0x000fe2000fffe03f */
[----:B------:R0:W-:Y:S04]  /*44b70*/  STL.64 [R1+0x230], R20 ;  /* 0x0002301401007387 */ /* 0x0001e80000100a00 */
[----:B------:R-:W-:Y:S04]  /*44b80*/  STL.64 [R1+0x238], R22 ;  /* 0x0002381601007387 */ /* 0x000fe80000100a00 */
[----:B0-----:R-:W2:Y:S01]  /*44b90*/  LDL.LU.64 R20, [R1+0x3978] ;  /* 0x0039780001147983 */ /* 0x001ea20000300a00 */
[----:B------:R-:W-:-:S03]  /*44ba0*/  MOV R8, R17 ;  /* 0x0000001100087202 */ /* 0x000fc60000000f00 */
[----:B------:R-:W0:Y:S04]  /*44bb0*/  LDSM.16.M88.4 R16, [R3+0x28000] ;  /* 0x028000000310783b */ /* 0x000e280000000200 */
[----:B0-----:R-:W-:Y:S04]  /*44bc0*/  STL.64 [R1+0x3780], R18 ;  /* 0x0037801201007387 */ /* 0x001fe80000100a00 */
[----:B------:R0:W-:Y:S04]  /*44bd0*/  STL.64 [R1+0x3778], R16 ;  /* 0x0037781001007387 */ /* 0x0001e80000100a00 */
[----:B0-----:R-:W4:Y:S04]  /*44be0*/  LDL.LU R16, [R1+0x3d0] ;  /* 0x0003d00001107983 */ /* 0x001f280000300800 */
[----:B------:R-:W4:Y:S04]  /*44bf0*/  LDL.LU R17, [R1+0x3d4] ;  /* 0x0003d40001117983 */ /* 0x000f280000300800 */
[----:B------:R-:W4:Y:S04]  /*44c00*/  LDL.LU R18, [R1+0x3d8] ;  /* 0x0003d80001127983 */ /* 0x000f280000300800 */
[----:B------:R-:W4:Y:S01]  /*44c10*/  LDL.LU R19, [R1+0x3dc] ;  /* 0x0003dc0001137983 */ /* 0x000f220000300800 */
[C---:B--2---:R-:W-:Y:S03]  /*44c20*/  HMMA.16816.F32 R20, R12.reuse, R20, R4 ;  /* 0x000000140c14723c */ /* 0x044fe60000001804 */
[----:B------:R-:W2:Y:S04]  /*44c30*/  LDL.LU.64 R6, [R1+0x3970] ;  /* 0x0039700001067983 */ /* 0x000ea80000300a00 */
[----:B------:R-:W2:Y:S11]  /*44c40*/  LDL.LU.64 R4, [R1+0x3968] ;  /* 0x0039680001047983 */ /* 0x000eb60000300a00 */
[----:B------:R-:W-:Y:S05]  /*44c50*/  @!UPT UIADD3 URZ, URZ, URZ, URZ ;  /* 0x0000003f3f3ff290 */ /* 0x000fea000fffe03f */
[----:B------:R0:W-:Y:S04]  /*44c60*/  STL.64 [R1+0x220], R20 ;  /* 0x0002201401007387 */ /* 0x0001e80000100a00 */
[----:B------:R-:W-:Y:S04]  /*44c70*/  STL.64 [R1+0x228], R22 ;  /* 0x0002281601007387 */ /* 0x000fe80000100a00 */
[----:B0-----:R-:W2:Y:S02]  /*44c80*/  LDL.LU.64 R20, [R1+0x3960] ;  /* 0x0039600001147983 */ /* 0x001ea40000300a00 */
[----:B--2---:R-:W-:Y:S01]  /*44c90*/  HMMA.16816.F32 R4, R12, R20, R4 ;  /* 0x000000140c04723c */ /* 0x004fe20000001804 */
[----:B------:R-:W-:-:S02]  /*44ca0*/  MOV R28, R20 ;  /* 0x00000014001c7202 */ /* 0x000fc40000000f00 */
[----:B------:R-:W-:Y:S11]  /*44cb0*/  MOV R2, R21 ;  /* 0x0000001500027202 */ /* 0x000ff60000000f00 */
[----:B------:R-:W-:Y:S09]  /*44cc0*/  @!UPT UIADD3 URZ, URZ, URZ, URZ ;  /* 0x0000003f3f3ff290 */ /* 0x000ff2000fffe03f */
[----:B------:R-:W-:Y:S04]  /*44cd0*/  STL.64 [R1+0x210], R4 ;  /* 0x0002100401007387 */ /* 0x000fe80000100a00 */
[----:B------:R0:W-:Y:S04]  /*44ce0*/  STL.64 [R1+0x218], R6 ;  /* 0x0002180601007387 */ /* 0x0001e80000100a00 */
[----:B0-----:R-:W2:Y:S04]  /*44cf0*/  LDL.LU.64 R6, [R1+0x3958] ;  /* 0x0039580001067983 */ /* 0x001ea80000300a00 */
[----:B------:R-:W2:Y:S04]  /*44d00*/  LDL.LU.64 R4, [R1+0x3950] ;  /* 0x0039500001047983 */ /* 0x000ea80000300a00 */
[----:B------:R-:W2:Y:S02]  /*44d10*/  LDL.LU.64 R20, [R1+0x3948] ;  /* 0x0039480001147983 */ /* 0x000ea40000300a00 */
[C---:B--2---:R-:W-:Y:S01]  /*44d20*/  HMMA.16816.F32 R4, R12.reuse, R20, R4 ;  /* 0x000000140c04723c */ /* 0x044fe20000001804 */
[----:B------:R-:W-:Y:S01]  /*44d30*/  IMAD.MOV.U32 R0, RZ, RZ, R20 ;  /* 0x000000ffff007224 */ /* 0x000fe200078e0014 */
[----:B------:R-:W-:Y:S11]  /*44d40*/  MOV R29, R21 ;  /* 0x00000015001d7202 */ /* 0x000ff60000000f00 */
[----:B------:R-:W-:Y:S10]  /*44d50*/  @!UPT UIADD3 URZ, URZ, URZ, URZ ;  /* 0x0000003f3f3ff290 */ /* 0x000ff4000fffe03f */
[----:B------:R-:W-:Y:S04]  /*44d60*/  STL.64 [R1+0x200], R4 ;  /* 0x0002000401007387 */ /* 0x000fe80000100a00 */
[----:B------:R0:W-:Y:S04]  /*44d70*/  STL.64 [R1+0x208], R6 ;  /* 0x0002080601007387 */ /* 0x0001e80000100a00 */
[----:B0-----:R-:W2:Y:S04]  /*44d80*/  LDL.LU.64 R6, [R1+0x3940] ;  /* 0x0039400001067983 */ /* 0x001ea80000300a00 */
[----:B------:R-:W2:Y:S04]  /*44d90*/  LDL.LU.64 R4, [R1+0x3938] ;  /* 0x0039380001047983 */ /* 0x000ea80000300a00 */
[----:B------:R-:W3:Y:S04]  /*44da0*/  LDL.LU.64 R22, [R1+0x3930] ;  /* 0x0039300001167983 */ /* 0x000ee80000300a00 */
[----:B------:R-:W3:Y:S02]  /*44db0*/  LDL.LU.64 R20, [R1+0x3928] ;  /* 0x0039280001147983 */ /* 0x000ee40000300a00 */
[C---:B---3--:R-:W-:Y:S11]  /*44dc0*/  HMMA.16816.F32 R20, R12.reuse, R24, R20 ;  /* 0x000000180c14723c */ /* 0x048ff60000001814 */
[----:B------:R-:W-:Y:S11]  /*44dd0*/  @!UPT UIADD3 URZ, URZ, URZ, URZ ;  /* 0x0000003f3f3ff290 */ /* 0x000ff6000fffe03f */
[----:B------:R-:W-:Y:S01]  /*44de0*/  @!UPT UIADD3 URZ, URZ, URZ, URZ ;  /* 0x0000003f3f3ff290 */ /* 0x000fe2000fffe03f */
[----:B------:R-:W-:Y:S04]  /*44df0*/  STL.64 [R1+0x1f0], R20 ;  /* 0x0001f01401007387 */ /* 0x000fe80000100a00 */
[----:B------:R0:W-:Y:S04]  /*44e00*/  STL.64 [R1+0x1f8], R22 ;  /* 0x0001f81601007387 */ /* 0x0001e80000100a00 */
[----:B0-----:R-:W3:Y:S04]  /*44e10*/  LDL.LU.64 R22, [R1+0x3920] ;  /* 0x0039200001167983 */ /* 0x001ee80000300a00 */
[----:B------:R-:W2:Y:S04]  /*44e20*/  LDL.LU.64 R20, [R1+0x3918] ;  /* 0x0039180001147983 */ /* 0x000ea80000300a00 */
[----:B------:R-:W-:Y:S04]  /*44e30*/  STL.64 [R1+0x37e0], R26 ;  /* 0x0037e01a01007387 */ /* 0x000fe80000100a00 */
[----:B------:R0:W-:Y:S04]  /*44e40*/  STL.64 [R1+0x37d8], R24 ;  /* 0x0037d81801007387 */ /* 0x0001e80000100a00 */
[----:B0-----:R-:W4:Y:S01]  /*44e50*/  LDL.LU.64 R24, [R1+0xb0] ;  /* 0x0000b00001187983 */ /* 0x001f220000300a00 */
[C---:B--2---:R-:W-:Y:S11]  /*44e60*/  HMMA.16816.F32 R4, R12.reuse, R20, R4 ;  /* 0x000000140c04723c */ /* 0x044ff60000001804 */
[----:B------:R-:W-:Y:S11]  /*44e70*/  @!UPT UIADD3 URZ, URZ, URZ, URZ ;  /* 0x0000003f3f3ff290 */ /* 0x000ff6000fffe03f */
[----:B------:R-:W-:Y:S01]  /*44e80*/  @!UPT UIADD3 URZ, URZ, URZ, URZ ;  /* 0x0000003f3f3ff290 */ /* 0x000fe2000fffe03f */
[----:B------:R-:W-:Y:S04]  /*44e90*/  STL.64 [R1+0x1e0], R4 ;  /* 0x0001e00401007387 */ /* 0x000fe80000100a00 */
[----:B------:R0:W-:Y:S04]  /*44ea0*/  STL.64 [R1+0x1e8], R6 ;  /* 0x0001e80601007387 */ /* 0x0001e80000100a00 */
[----:B0-----:R-:W2:Y:S04]  /*44eb0*/  LDL.LU.64 R6, [R1+0x3910] ;  /* 0x0039100001067983 */ /* 0x001ea80000300a00 */
[----:B------:R-:W4:Y:S04]  /*44ec0*/  LDL.LU.64 R4, [R1+0x3908] ;  /* 0x0039080001047983 */ /* 0x000f280000300a00 */
[----:B---3--:R-:W-:Y:S04]  /*44ed0*/  STL.64 [R1+0x37d0], R22 ;  /* 0x0037d01601007387 */ /* 0x008fe80000100a00 */
[----:B------:R0:W-:Y:S04]  /*44ee0*/  STL.64 [R1+0x37c8], R20 ;  /* 0x0037c81401007387 */ /* 0x0001e80000100a00 */
[----:B0-----:R-:W3:Y:S04]  /*44ef0*/  LDL.LU R20, [R1+0x3e0] ;  /* 0x0003e00001147983 */ /* 0x001ee80000300800 */
[----:B------:R-:W3:Y:S04]  /*44f00*/  LDL.LU R21, [R1+0x3e4] ;  /* 0x0003e40001157983 */ /* 0x000ee80000300800 */
[----:B------:R-:W3:Y:S04]  /*44f10*/  LDL.LU R22, [R1+0x3e8] ;  /* 0x0003e80001167983 */ /* 0x000ee80000300800 */
[----:B------:R-:W3:Y:S04]  /*44f20*/  LDL.LU R23, [R1+0x3ec] ;  /* 0x0003ec0001177983 */ /* 0x000ee80000300800 */
[----:B--2---:R-:W-:Y:S04]  /*44f30*/  STL.64 [R1+0x37f0], R6 ;  /* 0x0037f00601007387 */ /* 0x004fe80000100a00 */
[----:B----4-:R0:W-:Y:S01]  /*44f40*/  STL.64 [R1+0x37e8], R4 ;  /* 0x0037e80401007387 */ /* 0x0101e20000100a00 */
[C---:B---3--:R-:W-:Y:S08]  /*44f50*/  HMMA.16816.F32 R20, R12.reuse, R4, R20 ;  /* 0x000000040c14723c */ /* 0x048ff00000001814 */
[----:B0-----:R-:W-:Y:S07]  /*44f60*/  HMMA.16816.F32 R4, R12, R24, R16 ;  /* 0x000000180c04723c */ /* 0x001fee0000001810 */
[----:B------:R-:W-:-:S02]  /*44f70*/  MOV R17, R24 ;  /* 0x0000001800117202 */ /* 0x000fc40000000f00 */
[----:B------:R-:W-:Y:S01]  /*44f80*/  MOV R16, R25 ;  /* 0x0000001900107202 */ /* 0x000fe20000000f00 */
[----:B------:R-:W-:Y:S01]  /*44f90*/  IMAD.MOV.U32 R25, RZ, RZ, R8 ;  /* 0x000000ffff197224 */ /* 0x000fe200078e0008 */
[----:B------:R-:W-:-:S04]  /*44fa0*/  MOV R24, R9 ;  /* 0x0000000900187202 */ /* 0x000fc80000000f00 */
[----:B------:R0:W-:Y:S04]  /*44fb0*/  STL.64 [R1+0x1d0], R20 ;  /* 0x0001d01401007387 */ /* 0x0001e80000100a00 */
[----:B------:R1:W-:Y:S04]  /*44fc0*/  STL.64 [R1+0x1d8], R22 ;  /* 0x0001d81601007387 */ /* 0x0003e80000100a00 */
[----:B------:R2:W-:Y:S04]  /*44fd0*/  STL.64 [R1+0x1c0], R4 ;  /* 0x0001c00401007387 */ /* 0x0005e80000100a00 */
[----:B------:R-:W-:Y:S04]  /*44fe0*/  STL.64 [R1+0x1c8], R6 ;  /* 0x0001c80601007387 */ /* 0x000fe80000100a00 */
[----:B------:R-:W-:Y:S04]  /*44ff0*/  STL.64 [R1+0x38e0], R16 ;  /* 0x0038e01001007387 */ /* 0x000fe80000100a00 */
[----:B------:R-:W3:Y:S04]  /*45000*/  LDL.LU R9, [R1+0x3904] ;  /* 0x0039040001097983 */ /* 0x000ee80000300800 */
[----:B------:R-:W4:Y:S04]  /*45010*/  LDL.LU R8, [R1+0x3900] ;  /* 0x0039000001087983 */ /* 0x000f280000300800 */
[----:B------:R-:W-:Y:S04]  /*45020*/  STL.64 [R1+0x3850], R24 ;  /* 0x0038501801007387 */ /* 0x000fe80000100a00 */
[----:B0-----:R-:W3:Y:S04]  /*45030*/  LDL.LU R20, [R1+0x110] ;  /* 0x0001100001147983 */ /* 0x001ee80000300800 */
[----:B------:R-:W3:Y:S04]  /*45040*/  LDL.LU R21, [R1+0x114] ;  /* 0x0001140001157983 */ /* 0x000ee80000300800 */
[----:B-1----:R-:W3:Y:S04]  /*45050*/  LDL.LU R22, [R1+0x118] ;  /* 0x0001180001167983 */ /* 0x002ee80000300800 */
[----:B------:R-:W3:Y:S01]  /*45060*/  LDL.LU R23, [R1+0x11c] ;  /* 0x00011c0001177983 */ /* 0x000ee20000300800 */
[----:B--2---:R-:W-:-:S02]  /*45070*/  MOV R4, R11 ;  /* 0x0000000b00047202 */ /* 0x004fc40000000f00 */
[----:B------:R-:W-:Y:S01]  /*45080*/  MOV R5, R10 ;  /* 0x0000000a00057202 */ /* 0x000fe20000000f00 */
[----:B---3--:R-:W-:Y:S04]  /*45090*/  STL.64 [R1+0x3860], R22 ;  /* 0x0038601601007387 */ /* 0x008fe80000100a00 */
[----:B------:R4:W-:Y:S04]  /*450a0*/  STL.64 [R1+0x3858], R20 ;  /* 0x0038581401007387 */ /* 0x0009e80000100a00 */
[----:B------:R-:W2:Y:S04]  /*450b0*/  LDL.LU R11, [R1+0x38fc] ;  /* 0x0038fc00010b7983 */ /* 0x000ea80000300800 */
[----:B------:R-:W3:Y:S01]  /*450c0*/  LDL.LU R10, [R1+0x38f8] ;  /* 0x0038f800010a7983 */ /* 0x000ee20000300800 */
[----:B----4-:R-:W-:-:S02]  /*450d0*/  MOV R20, R8 ;  /* 0x0000000800147202 */ /* 0x010fc40000000f00 */
[----:B------:R-:W-:Y:S01]  /*450e0*/  MOV R21, R9 ;  /* 0x0000000900157202 */ /* 0x000fe20000000f00 */
[----:B------:R0:W-:Y:S04]  /*450f0*/  STL.64 [R1+0x3868], R4 ;  /* 0x0038680401007387 */ /* 0x0001e80000100a00 */
[----:B------:R-:W4:Y:S04]  /*45100*/  LDL.LU R8, [R1+0x38f4] ;  /* 0x0038f40001087983 */ /* 0x000f280000300800 */
[----:B------:R-:W4:Y:S04]  /*45110*/  LDL.LU R9, [R1+0x38f0] ;  /* 0x0038f00001097983 */ /* 0x000f280000300800 */
[----:B------:R2:W-:Y:S04]  /*45120*/  STL.64 [R1+0x3870], R20 ;  /* 0x0038701401007387 */ /* 0x0005e80000100a00 */
[----:B0-----:R-:W4:Y:S04]  /*45130*/  LDL.LU R4, [R1+0x130] ;  /* 0x0001300001047983 */ /* 0x001f280000300800 */
[----:B------:R-:W4:Y:S04]  /*45140*/  LDL.LU R5, [R1+0x134] ;  /* 0x0001340001057983 */ /* 0x000f280000300800 */
[----:B------:R-:W4:Y:S04]  /*45150*/  LDL.LU R6, [R1+0x138] ;  /* 0x0001380001067983 */ /* 0x000f280000300800 */
[----:B------:R-:W4:Y:S01]  /*45160*/  LDL.LU R7, [R1+0x13c] ;  /* 0x00013c0001077983 */ /* 0x000f220000300800 */
[----:B--2---:R-:W-:Y:S01]  /*45170*/  MOV R21, R11 ;  /* 0x0000000b00157202 */ /* 0x004fe20000000f00 */
[----:B---3--:R-:W-:-:S02]  /*45180*/  IMAD.MOV.U32 R20, RZ, RZ, R10 ;  /* 0x000000ffff147224 */ /* 0x008fc400078e000a */
[----:B----4-:R-:W-:Y:S04]  /*45190*/  STL.64 [R1+0x3880], R6 ;  /* 0x0038800601007387 */ /* 0x010fe80000100a00 */
[----:B------:R-:W-:Y:S04]  /*451a0*/  STL.64 [R1+0x3878], R4 ;  /* 0x0038780401007387 */ /* 0x000fe80000100a00 */
[----:B------:R-:W2:Y:S04]  /*451b0*/  LDL.LU R10, [R1+0x38ec] ;  /* 0x0038ec00010a7983 */ /* 0x000ea80000300800 */
[----:B------:R-:W2:Y:S04]  /*451c0*/  LDL.LU R11, [R1+0x38e8] ;  /* 0x0038e800010b7983 */ /* 0x000ea80000300800 */
[----:B------:R0:W-:Y:S02]  /*451d0*/  STL.64 [R1+0x3888], R20 ;  /* 0x0038881401007387 */ /* 0x0001e40000100a00 */
[----:B0-----:R-:W-:-:S02]  /*451e0*/  MOV R20, R9 ;  /* 0x0000000900147202 */ /* 0x001fc40000000f00 */
[----:B------:R-:W-:Y:S01]  /*451f0*/  MOV R21, R8 ;  /* 0x0000000800157202 */ /* 0x000fe20000000f00 */
[----:B------:R-:W3:Y:S04]  /*45200*/  LDL R9, [R1+0x1a4] ;  /* 0x0001a40001097983 */ /* 0x000ee80000100800 */
[----:B------:R-:W3:Y:S04]  /*45210*/  LDL R8, [R1+0x1a0] ;  /* 0x0001a00001087983 */ /* 0x000ee80000100800 */
[----:B------:R-:W4:Y:S04]  /*45220*/  LDL.LU R16, [R1+0x3c0] ;  /* 0x0003c00001107983 */ /* 0x000f280000300800 */
[----:B------:R-:W4:Y:S04]  /*45230*/  LDL.LU R17, [R1+0x3c4] ;  /* 0x0003c40001117983 */ /* 0x000f280000300800 */
[----:B------:R-:W4:Y:S04]  /*45240*/  LDL.LU R18, [R1+0x3c8] ;  /* 0x0003c80001127983 */ /* 0x000f280000300800 */
[----:B------:R-:W4:Y:S04]  /*45250*/  LDL.LU R19, [R1+0x3cc] ;  /* 0x0003cc0001137983 */ /* 0x000f280000300800 */
[----:B--2---:R-:W-:Y:S04]  /*45260*/  STL.64 [R1+0x38d8], R10 ;  /* 0x0038d80a01007387 */ /* 0x004fe80000100a00 */
[----:B---3--:R0:W-:Y:S04]  /*45270*/  STL.64 [R1+0x38d0], R8 ;  /* 0x0038d00801007387 */ /* 0x0081e80000100a00 */
[----:B0-----:R-:W4:Y:S04]  /*45280*/  LDL.LU.64 R8, [R1+0x180] ;  /* 0x0001800001087983 */ /* 0x001f280000300a00 */
[----:B------:R0:W-:Y:S04]  /*45290*/  STL.64 [R1+0x38a0], R20 ;  /* 0x0038a01401007387 */ /* 0x0001e80000100a00 */
[----:B------:R-:W2:Y:S04]  /*452a0*/  LDL.LU R4, [R1+0x140] ;  /* 0x0001400001047983 */ /* 0x000ea80000300800 */
[----:B------:R-:W2:Y:S04]  /*452b0*/  LDL.LU R5, [R1+0x144] ;  /* 0x0001440001057983 */ /* 0x000ea80000300800 */
[----:B------:R-:W3:Y:S04]  /*452c0*/  LDL.LU R6, [R1+0x148] ;  /* 0x0001480001067983 */ /* 0x000ee80000300800 */
[----:B------:R-:W3:Y:S04]  /*452d0*/  LDL.LU R7, [R1+0x14c] ;  /* 0x00014c0001077983 */ /* 0x000ee80000300800 */
[----:B0-----:R-:W2:Y:S04]  /*452e0*/  LDL.LU R20, [R1+0x90] ;  /* 0x0000900001147983 */ /* 0x001ea80000300800 */
[----:B------:R-:W2:Y:S04]  /*452f0*/  LDL.LU R21, [R1+0x94] ;  /* 0x0000940001157983 */ /* 0x000ea80000300800 */
[----:B--2---:R0:W-:Y:S04]  /*45300*/  STL.64 [R1+0x38c8], R20 ;  /* 0x0038c81401007387 */ /* 0x0041e80000100a00 */
[----:B0-----:R-:W2:Y:S04]  /*45310*/  LDL.LU R20, [R1+0x320] ;  /* 0x0003200001147983 */ /* 0x001ea80000300800 */
[----:B------:R-:W2:Y:S04]  /*45320*/  LDL.LU R21, [R1+0x324] ;  /* 0x0003240001157983 */ /* 0x000ea80000300800 */
[----:B------:R-:W2:Y:S04]  /*45330*/  LDL.LU R22, [R1+0x328] ;  /* 0x0003280001167983 */ /* 0x000ea80000300800 */
[----:B------:R-:W2:Y:S04]  /*45340*/  LDL.LU R23, [R1+0x32c] ;  /* 0x00032c0001177983 */ /* 0x000ea80000300800 */
[----:B---3--:R-:W-:Y:S04]  /*45350*/  STL.64 [R1+0x3898], R6 ;  /* 0x0038980601007387 */ /* 0x008fe80000100a00 */
[----:B------:R0:W-:Y:S04]  /*45360*/  STL.64 [R1+0x3890], R4 ;  /* 0x0038900401007387 */ /* 0x0001e80000100a00 */
[----:B0-----:R-:W3:Y:S04]  /*45370*/  LDL.LU R4, [R1+0x150] ;  /* 0x0001500001047983 */ /* 0x001ee80000300800 */
[----:B------:R-:W3:Y:S04]  /*45380*/  LDL.LU R5, [R1+0x154] ;  /* 0x0001540001057983 */ /* 0x000ee80000300800 */
[----:B------:R-:W2:Y:S04]  /*45390*/  LDL.LU R6, [R1+0x158] ;  /* 0x0001580001067983 */ /* 0x000ea80000300800 */
[----:B------:R-:W2:Y:S01]  /*453a0*/  LDL.LU R7, [R1+0x15c] ;  /* 0x00015c0001077983 */ /* 0x000ea20000300800 */
[----:B----4-:R-:W-:Y:S03]  /*453b0*/  HMMA.16816.F32 R16, R12, R8, R16 ;  /* 0x000000080c10723c */ /* 0x010fe60000001810 */
[----:B--2---:R-:W-:Y:S04]  /*453c0*/  STL.64 [R1+0x38b0], R6 ;  /* 0x0038b00601007387 */ /* 0x004fe80000100a00 */
[----:B---3--:R0:W-:Y:S04]  /*453d0*/  STL.64 [R1+0x38a8], R4 ;  /* 0x0038a80401007387 */ /* 0x0081e80000100a00 */
[----:B0-----:R-:W2:Y:S04]  /*453e0*/  LDL.LU R4, [R1+0x310] ;  /* 0x0003100001047983 */ /* 0x001ea80000300800 */
[----:B------:R-:W2:Y:S04]  /*453f0*/  LDL.LU R5, [R1+0x314] ;  /* 0x0003140001057983 */ /* 0x000ea80000300800 */
[----:B------:R-:W2:Y:S04]  /*45400*/  LDL.LU R6, [R1+0x318] ;  /* 0x0003180001067983 */ /* 0x000ea80000300800 */
[----:B------:R-:W2:Y:S04]  /*45410*/  LDL.LU R7, [R1+0x31c] ;  /* 0x00031c0001077983 */ /* 0x000ea80000300800 */
[----:B------:R-:W3:Y:S04]  /*45420*/  LDL.LU R24, [R1+0x120] ;  /* 0x0001200001187983 */ /* 0x000ee80000300800 */
[----:B------:R-:W3:Y:S04]  /*45430*/  LDL.LU R25, [R1+0x124] ;  /* 0x0001240001197983 */ /* 0x000ee80000300800 */
[----:B------:R-:W3:Y:S04]  /*45440*/  LDL.LU R26, [R1+0x128] ;  /* 0x00012800011a7983 */ /* 0x000ee80000300800 */
[----:B------:R-:W3:Y:S04]  /*45450*/  LDL.LU R27, [R1+0x12c] ;  /* 0x00012c00011b7983 */ /* 0x000ee80000300800 */
[----:B------:R0:W-:Y:S04]  /*45460*/  STL.64 [R1+0x1b0], R16 ;  /* 0x0001b01001007387 */ /* 0x0001e80000100a00 */
[----:B------:R1:W-:Y:S04]  /*45470*/  STL.64 [R1+0x1b8], R18 ;  /* 0x0001b81201007387 */ /* 0x0003e80000100a00 */
[----:B0-----:R-:W4:Y:S01]  /*45480*/  LDL.LU.64 R16, [R1+0x38e0] ;  /* 0x0038e00001107983 */ /* 0x001f220000300a00 */
[----:B-1----:R-:W-:Y:S01]  /*45490*/  MOV R19, R8 ;  /* 0x0000000800137202 */ /* 0x002fe20000000f00 */
[----:B------:R-:W-:-:S02]  /*454a0*/  IMAD.MOV.U32 R18, RZ, RZ, R9 ;  /* 0x000000ffff127224 */ /* 0x000fc400078e0009 */
[----:B------:R-:W2:Y:S04]  /*454b0*/  LDL.LU.64 R10, [R1+0x38d8] ;  /* 0x0038d800010a7983 */ /* 0x000ea80000300a00 */
[----:B------:R-:W2:Y:S04]  /*454c0*/  LDL.LU.64 R8, [R1+0x38d0] ;  /* 0x0038d00001087983 */ /* 0x000ea80000300a00 */
[----:B------:R-:W-:Y:S01]  /*454d0*/  STL.64 [R1+0x3838], R18 ;  /* 0x0038381201007387 */ /* 0x000fe20000100a00 */
[----:B--2---:R-:W-:Y:S03]  /*454e0*/  HMMA.16816.F32 R12, R12, R8, R20 ;  /* 0x000000080c0c723c */ /* 0x004fe60000001814 */
[----:B----4-:R0:W-:Y:S04]  /*454f0*/  STL.64 [R1+0x3830], R16 ;  /* 0x0038301001007387 */ /* 0x0101e80000100a00 */
[----:B------:R-:W2:Y:S01]  /*45500*/  LDL.LU.64 R20, [R1+0x38c8] ;  /* 0x0038c80001147983 */ /* 0x000ea20000300a00 */
[----:B0-----:R-:W-:-:S02]  /*45510*/  MOV R16, R11 ;  /* 0x0000000b00107202 */ /* 0x001fc40000000f00 */
[----:B------:R-:W-:Y:S02]  /*45520*/  MOV R17, R10 ;  /* 0x0000000a00117202 */ /* 0x000fe40000000f00 */
[----:B------:R-:W2:Y:S04]  /*45530*/  LDL.LU.64 R10, [R1+0x38c0] ;  /* 0x0038c000010a7983 */ /* 0x000ea80000300a00 */
[----:B------:R-:W2:Y:S07]  /*45540*/  LDL.LU.64 R8, [R1+0x38b8] ;  /* 0x0038b80001087983 */ /* 0x000eae0000300a00 */
[----:B------:R-:W-:Y:S04]  /*45550*/  STL.64 [R1+0x190], R12 ;  /* 0x0001900c01007387 */ /* 0x000fe80000100a00 */
[----:B------:R-:W-:Y:S04]  /*45560*/  STL.64 [R1+0x198], R14 ;  /* 0x0001980e01007387 */ /* 0x000fe80000100a00 */
[----:B------:R-:W0:Y:S04]  /*45570*/  LDSM.16.M88.4 R12, [R3+0x29000] ;  /* 0x02900000030c783b */ /* 0x000e280000000200 */
[----:B0-----:R-:W-:Y:S04]  /*45580*/  STL.64 [R1+0x3640], R14 ;  /* 0x0036400e01007387 */ /* 0x001fe80000100a00 */
[----:B------:R0:W-:Y:S04]  /*45590*/  STL.64 [R1+0x3638], R12 ;  /* 0x0036380c01007387 */ /* 0x0001e80000100a00 */
[----:B0-----:R-:W4:Y:S04]  /*455a0*/  LDL.LU.64 R12, [R1+0x1a0] ;  /* 0x0001a000010c7983 */ /* 0x001f280000300a00 */
[----:B------:R-:W3:Y:S01]  /*455b0*/  LDL.LU.64 R14, [R1+0x1a8] ;  /* 0x0001a800010e7983 */ /* 0x000ee20000300a00 */
[----:B--2---:R-:W-:Y:S03]  /*455c0*/  HMMA.16816.F32 R20, R8, R20, R4 ;  /* 0x000000140814723c */ /* 0x004fe60000001804 */
[----:B---3--:R-:W-:Y:S04]  /*455d0*/  STL.64 [R1+0x3790], R14 ;  /* 0x0037900e01007387 */ /* 0x008fe80000100a00 */
[----:B----4-:R0:W-:Y:S04]  /*455e0*/  STL.64 [R1+0x3788], R12 ;  /* 0x0037880c01007387 */ /* 0x0101e80000100a00 */
[----:B0-----:R-:W2:Y:S04]  /*455f0*/  LDL.LU R12, [R1+0x2f0] ;  /* 0x0002f000010c7983 */ /* 0x001ea80000300800 */
[----:B------:R-:W2:Y:S04]  /*45600*/  LDL.LU R13, [R1+0x2f4] ;  /* 0x0002f400010d7983 */ /* 0x000ea80000300800 */
[----:B------:R-:W2:Y:S04]  /*45610*/  LDL.LU R14, [R1+0x2f8] ;  /* 0x0002f800010e7983 */ /* 0x000ea80000300800 */
[----:B------:R-:W2:Y:S04]  /*45620*/  LDL.LU R15, [R1+0x2fc] ;  /* 0x0002fc00010f7983 */ /* 0x000ea80000300800 */
[----:B------:R-:W-:Y:S04]  /*45630*/  STL [R1+0x2f98], R3 ;  /* 0x002f980301007387 */ /* 0x000fe80000100800 */
[----:B------:R-:W3:Y:S04]  /*45640*/  LDL.LU.64 R6, [R1+0x38b0] ;  /* 0x0038b00001067983 */ /* 0x000ee80000300a00 */
[----:B------:R-:W3:Y:S04]  /*45650*/  LDL.LU.64 R4, [R1+0x38a8] ;  /* 0x0038a80001047983 */ /* 0x000ee80000300a00 */
[----:B------:R0:W-:Y:S04]  /*45660*/  STL.64 [R1+0x170], R20 ;  /* 0x0001701401007387 */ /* 0x0001e80000100a00 */
[----:B------:R3:W-:Y:S04]  /*45670*/  STL [R1+0x178], R22 ;  /* 0x0001781601007387 */ /* 0x0007e80000100800 */
[----:B0-----:R-:W3:Y:S01]  /*45680*/  LDL.LU.64 R20, [R1+0x38a0] ;  /* 0x0038a00001147983 */ /* 0x001ee20000300a00 */
[----:B------:R-:W-:-:S05]  /*45690*/  MOV R3, R23 ;  /* 0x0000001700037202 */ /* 0x000fca0000000f00 */
[----:B------:R-:W-:Y:S01]  /*456a0*/  STL [R1+0x3670], R3 ;  /* 0x0036700301007387 */ /* 0x000fe20000100800 */
[C---:B--2---:R-:W-:Y:S03]  /*456b0*/  HMMA.16816.F32 R16, R8.reuse, R16, R12 ;  /* 0x000000100810723c */ /* 0x044fe6000000180c */
[----:B------:R-:W2:Y:S05]  /*456c0*/  LDL.LU R12, [R1+0x20] ;  /* 0x00002000010c7983 */ /* 0x000eaa0000300800 */
[----:B---3--:R-:W-:Y:S11]  /*456d0*/  HMMA.16816.F32 R20, R8, R20, R4 ;  /* 0x000000140814723c */ /* 0x008ff60000001804 */
[----:B------:R-:W-:Y:S04]  /*456e0*/  @!UPT UIADD3 URZ, URZ, URZ, URZ ;  /* 0x0000003f3f3ff290 */ /* 0x000fe8000fffe03f */
[----:B------:R0:W-:Y:S04]  /*456f0*/  STL.64 [R1+0x160], R16 ;  /* 0x0001601001007387 */ /* 0x0001e80000100a00 */
[----:B------:R1:W-:Y:S04]  /*45700*/  STL.64 [R1+0x168], R18 ;  /* 0x0001681201007387 */ /* 0x0003e80000100a00 */
[----:B------:R-:W2:Y:S04]  /*45710*/  LDL.LU R13, [R1+0x24] ;  /* 0x00002400010d7983 */ /* 0x000ea80000300800 */
[----:B0-----:R-:W2:Y:S04]  /*45720*/  LDL.LU R16, [R1+0x2e0] ;  /* 0x0002e00001107983 */ /* 0x001ea80000300800 */
[----:B------:R-:W2:Y:S04]  /*45730*/  LDL.LU R17, [R1+0x2e4] ;  /* 0x0002e40001117983 */ /* 0x000ea80000300800 */
[----:B-1----:R-:W2:Y:S04]  /*45740*/  LDL.LU R18, [R1+0x2e8] ;  /* 0x0002e80001127983 */ /* 0x002ea80000300800 */
[----:B------:R-:W2:Y:S04]  /*45750*/  LDL.LU R19, [R1+0x2ec] ;  /* 0x0002ec0001137983 */ /* 0x000ea80000300800 */
[----:B------:R-:W3:Y:S04]  /*45760*/  LDL.LU.64 R6, [R1+0x3898] ;  /* 0x0038980001067983 */ /* 0x000ee80000300a00 */
[----:B------:R-:W3:Y:S04]  /*45770*/  LDL.LU.64 R4, [R1+0x3890] ;  /* 0x0038900001047983 */ /* 0x000ee80000300a00 */
[----:B------:R0:W-:Y:S04]  /*45780*/  STL.64 [R1+0x150], R20 ;  /* 0x0001501401007387 */ /* 0x0001e80000100a00 */
[----:B------:R3:W-:Y:S04]  /*45790*/  STL [R1+0x158], R22 ;  /* 0x0001581601007387 */ /* 0x0007e80000100800 */
[----:B0-----:R-:W3:Y:S01]  /*457a0*/  LDL.LU.64 R20, [R1+0x3888] ;  /* 0x0038880001147983 */ /* 0x001ee20000300a00 */
[----:B------:R-:W-:-:S05]  /*457b0*/  MOV R3, R23 ;  /* 0x0000001700037202 */ /* 0x000fca0000000f00 */
[----:B------:R-:W-:Y:S01]  /*457c0*/  STL [R1+0x3674], R3 ;  /* 0x0036740301007387 */ /* 0x000fe20000100800 */
[C---:B---3--:R-:W-:Y:S03]  /*457d0*/  HMMA.16816.F32 R20, R8.reuse, R20, R4 ;  /* 0x000000140814723c */ /* 0x048fe60000001804 */
[----:B------:R-:W3:Y:S04]  /*457e0*/  LDL.LU.64 R6, [R1+0x3880] ;  /* 0x0038800001067983 */ /* 0x000ee80000300a00 */
[----:B------:R-:W3:Y:S11]  /*457f0*/  LDL.LU.64 R4, [R1+0x3878] ;  /* 0x0038780001047983 */ /* 0x000ef60000300a00 */
[----:B------:R-:W-:Y:S05]  /*45800*/  @!UPT UIADD3 URZ, URZ, URZ, URZ ;  /* 0x0000003f3f3ff290 */ /* 0x000fea000fffe03f */
[----:B------:R0:W-:Y:S04]  /*45810*/  STL.64 [R1+0x140], R20 ;  /* 0x0001401401007387 */ /* 0x0001e80000100a00 */
[----:B------:R3:W-:Y:S04]  /*45820*/  STL.64 [R1+0x148], R22 ;  /* 0x0001481601007387 */ /* 0x0007e80000100a00 */
[----:B0-----:R-:W3:Y:S02]  /*45830*/  LDL.LU.64 R20, [R1+0x3870] ;  /* 0x0038700001147983 */ /* 0x001ee40000300a00 */
[----:B---3--:R-:W-:Y:S02]  /*45840*/  HMMA.16816.F32 R20, R8, R20, R4 ;  /* 0x000000140814723c */ /* 0x008fe40000001804 */
[----:B------:R-:W3:Y:S11]  /*45850*/  LDL.LU.64 R4, [R1+0x3868] ;  /* 0x0038680001047983 */ /* 0x000ef60000300a00 */
[----:B------:R-:W-:Y:S10]  /*45860*/  @!UPT UIADD3 URZ, URZ, URZ, URZ ;  /* 0x0000003f3f3ff290 */ /* 0x000ff4000fffe03f */
[----:B------:R-:W-:Y:S01]  /*45870*/  STL.64 [R1+0x130], R20 ;  /* 0x0001301401007387 */ /* 0x000fe20000100a00 */
[----:B------:R-:W-:-:S03]  /*45880*/  IMAD.MOV.U32 R3, RZ, RZ, R23 ;  /* 0x000000ffff037224 */ /* 0x000fc600078e0017 */
[----:B------:R0:W-:Y:S04]  /*45890*/  STL [R1+0x138], R22 ;  /* 0x0001381601007387 */ /* 0x0001e80000100800 */
[----:B0-----:R-:W4:Y:S04]  /*458a0*/  LDL.LU.64 R22, [R1+0x3860] ;  /* 0x0038600001167983 */ /* 0x001f280000300a00 */
[----:B------:R-:W4:Y:S04]  /*458b0*/  LDL.LU.64 R20, [R1+0x3858] ;  /* 0x0038580001147983 */ /* 0x000f280000300a00 */
[----:B------:R-:W-:Y:S01]  /*458c0*/  STL [R1+0x3678], R3 ;  /* 0x0036780301007387 */ /* 0x000fe20000100800 */
[C---:B---3--:R-:W-:Y:S03]  /*458d0*/  HMMA.16816.F32 R4, R8.reuse, R4, R24 ;  /* 0x000000040804723c */ /* 0x048fe60000001818 */
[----:B------:R-:W4:Y:S11]  /*458e0*/  LDL.LU.64 R24, [R1+0x3850] ;  /* 0x0038500001187983 */ /* 0x000f360000300a00 */
[----:B------:R-:W-:Y:S09]  /*458f0*/  @!UPT UIADD3 URZ, URZ, URZ, URZ ;  /* 0x0000003f3f3ff290 */ /* 0x000ff2000fffe03f */
[----:B------:R-:W-:Y:S04]  /*45900*/  STL.64 [R1+0x120], R4 ;  /* 0x0001200401007387 */ /* 0x000fe80000100a00 */
[----:B------:R4:W-:Y:S02]  /*45910*/  STL.64 [R1+0x128], R6 ;  /* 0x0001280601007387 */ /* 0x0009e40000100a00 */
[----:B----4-:R-:W-:Y:S07]  /*45920*/  HMMA.16816.F32 R4, R8, R24, R20 ;  /* 0x000000180804723c */ /* 0x010fee0000001814 */
[----:B------:R-:W-:-:S02]  /*45930*/  MOV R24, R0 ;  /* 0x0000000000187202 */ /* 0x000fc40000000f00 */
[----:B------:R-:W-:Y:S11]  /*45940*/  MOV R25, R29 ;  /* 0x0000001d00197202 */ /* 0x000ff60000000f00 */
[----:B------:R-:W-:Y:S03]  /*45950*/  @!UPT UIADD3 URZ, URZ, URZ, URZ ;  /* 0x0000003f3f3ff290 */ /* 0x000fe6000fffe03f */
[----:B------:R0:W-:Y:S04]  /*45960*/  STL.64 [R1+0x110], R4 ;  /* 0x0001100401007387 */ /* 0x0001e80000100a00 */
[----:B------:R1:W-:Y:S04]  /*45970*/  STL [R1+0x118], R6 ;  /* 0x0001180601007387 */ /* 0x0003e80000100800 */
[----:B------:R-:W3:Y:S04]  /*45980*/  LDL.LU R0, [R1+0x384c] ;  /* 0x00384c0001007983 */ /* 0x000ee80000300800 */
[----:B------:R-:W4:Y:S01]  /*45990*/  LDL.LU R29, [R1+0x3848] ;  /* 0x00384800011d7983 */ /* 0x000f220000300800 */
[----:B------:R-:W-:-:S03]  /*459a0*/  MOV R3, R7 ;  /* 0x0000000700037202 */ /* 0x000fc60000000f00 */
[----:B------:R1:W-:Y:S04]  /*459b0*/  STL.64 [R1+0x37f8], R24 ;  /* 0x0037f81801007387 */ /* 0x0003e80000100a00 */
[----:B0-----:R-:W3:Y:S04]  /*459c0*/  LDL.LU R4, [R1+0xe0] ;  /* 0x0000e00001047983 */ /* 0x001ee80000300800 */
[----:B------:R-:W3:Y:S04]  /*459d0*/  LDL.LU R5, [R1+0xe4] ;  /* 0x0000e40001057983 */ /* 0x000ee80000300800 */
[----:B-1----:R-:W3:Y:S04]  /*459e0*/  LDL.LU R6, [R1+0xe8] ;  /* 0x0000e80001067983 */ /* 0x002ee80000300800 */
[----:B------:R-:W3:Y:S01]  /*459f0*/  LDL.LU R7, [R1+0xec] ;  /* 0x0000ec0001077983 */ /* 0x000ee20000300800 */
[----:B------:R-:W-:Y:S01]  /*45a00*/  MOV R24, R28 ;  /* 0x0000001c00187202 */ /* 0x000fe20000000f00 */
[----:B------:R-:W-:Y:S01]  /*45a10*/  IMAD.MOV.U32 R25, RZ, RZ, R2 ;  /* 0x000000ffff197224 */ /* 0x000fe200078e0002 */
[----:B--2---:R-:W-:Y:S01]  /*45a20*/  HMMA.16816.F32 R12, R8, R12, R16 ;  /* 0x0000000c080c723c */ /* 0x004fe20000001810 */
[----:B---3--:R-:W-:Y:S04]  /*45a30*/  STL.64 [R1+0x3808], R6 ;  /* 0x0038080601007387 */ /* 0x008fe80000100a00 */
[----:B------:R0:W-:Y:S04]  /*45a40*/  STL.64 [R1+0x3800], R4 ;  /* 0x0038000401007387 */ /* 0x0001e80000100a00 */
[----:B------:R-:W2:Y:S04]  /*45a50*/  LDL.LU R28, [R1+0x3844] ;  /* 0x00384400011c7983 */ /* 0x000ea80000300800 */
[----:B------:R-:W3:Y:S04]  /*45a60*/  LDL.LU R2, [R1+0x3840] ;  /* 0x0038400001027983 */ /* 0x000ee80000300800 */
        /* <DEDUP_REMOVED lines=8> */
[----:B------:R-:W-:Y:S04]  /*45af0*/  STL [R1+0x3680], R3 ;  /* 0x0036800301007387 */ /* 0x000fe80000100800 */
[----:B------:R-:W2:Y:S04]  /*45b00*/  LDL.LU.64 R18, [R1+0x3838] ;  /* 0x0038380001127983 */ /* 0x000ea80000300a00 */
[----:B------:R-:W3:Y:S04]  /*45b10*/  LDL.LU.64 R16, [R1+0x3830] ;  /* 0x0038300001107983 */ /* 0x000ee80000300a00 */
[----:B------:R2:W-:Y:S04]  /*45b20*/  STL.64 [R1+0x100], R12 ;  /* 0x0001000c01007387 */ /* 0x0005e80000100a00 */
[----:B------:R-:W-:Y:S01]  /*45b30*/  STL.64 [R1+0x108], R14 ;  /* 0x0001080e01007387 */ /* 0x000fe20000100a00 */
[----:B--2---:R-:W-:-:S02]  /*45b40*/  MOV R12, R19 ;  /* 0x00000013000c7202 */ /* 0x004fc40000000f00 */
[----:B------:R-:W-:-:S05]  /*45b50*/  MOV R13, R18 ;  /* 0x00000012000d7202 */ /* 0x000fca0000000f00 */
[----:B------:R3:W-:Y:S02]  /*45b60*/  STL.64 [R1+0x37a8], R12 ;  /* 0x0037a80c01007387 */ /* 0x0007e40000100a00 */
[----:B---3--:R-:W-:Y:S02]  /*45b70*/  MOV R12, R17 ;  /* 0x00000011000c7202 */ /* 0x008fe40000000f00 */
[----:B------:R-:W-:-:S05]  /*45b80*/  MOV R13, R16 ;  /* 0x00000010000d7202 */ /* 0x000fca0000000f00 */
[----:B------:R0:W-:Y:S04]  /*45b90*/  STL.64 [R1+0x37c0], R12 ;  /* 0x0037c00c01007387 */ /* 0x0001e80000100a00 */
[----:B0-----:R-:W2:Y:S04]  /*45ba0*/  LDL.LU R12, [R1+0x2d0] ;  /* 0x0002d000010c7983 */ /* 0x001ea80000300800 */
[----:B------:R-:W2:Y:S04]  /*45bb0*/  LDL.LU R13, [R1+0x2d4] ;  /* 0x0002d400010d7983 */ /* 0x000ea80000300800 */
[----:B------:R-:W2:Y:S04]  /*45bc0*/  LDL.LU R14, [R1+0x2d8] ;  /* 0x0002d800010e7983 */ /* 0x000ea80000300800 */
[----:B------:R-:W2:Y:S04]  /*45bd0*/  LDL.LU R15, [R1+0x2dc] ;  /* 0x0002dc00010f7983 */ /* 0x000ea80000300800 */
[----:B------:R-:W3:Y:S04]  /*45be0*/  LDL.LU R16, [R1+0x2a0] ;  /* 0x0002a00001107983 */ /* 0x000ee80000300800 */
[----:B------:R-:W3:Y:S04]  /*45bf0*/  LDL.LU R17, [R1+0x2a4] ;  /* 0x0002a40001117983 */ /* 0x000ee80000300800 */
[----:B------:R-:W2:Y:S01]  /*45c00*/  LDL.LU R18, [R1+0x2a8] ;  /* 0x0002a80001127983 */ /* 0x000ea20000300800 */
[----:B------:R-:W-:-:S03]  /*45c10*/  IMAD.MOV.U32 R19, RZ, RZ, R0 ;  /* 0x000000ffff137224 */ /* 0x000fc600078e0000 */
[----:B------:R-:W3:Y:S01]  /*45c20*/  LDL.LU R0, [R1+0x382c] ;  /* 0x00382c0001007983 */ /* 0x000ee20000300800 */
[----:B------:R-:W-:Y:S03]  /*45c30*/  HMMA.16816.F32 R24, R8, R24, R4 ;  /* 0x000000180818723c */ /* 0x000fe60000001804 */
[----:B--2---:R4:W-:Y:S04]  /*45c40*/  STL.64 [R1+0x37a0], R18 ;  /* 0x0037a01201007387 */ /* 0x0049e80000100a00 */
[----:B---3--:R0:W-:Y:S01]  /*45c50*/  STL.64 [R1+0x3798], R16 ;  /* 0x0037981001007387 */ /* 0x0081e20000100a00 */
[----:B----4-:R-:W-:Y:S02]  /*45c60*/  MOV R18, R29 ;  /* 0x0000001d00127202 */ /* 0x010fe40000000f00 */
[----:B0-----:R-:W-:-:S02]  /*45c70*/  MOV R16, R2 ;  /* 0x0000000200107202 */ /* 0x001fc40000000f00 */
[----:B------:R-:W2:Y:S01]  /*45c80*/  LDL.LU R2, [R1+0x3828] ;  /* 0x0038280001027983 */ /* 0x000ea20000300800 */
[----:B------:R-:W-:-:S03]  /*45c90*/  MOV R17, R28 ;  /* 0x0000001c00117202 */ /* 0x000fc60000000f00 */
[----:B------:R-:W3:Y:S04]  /*45ca0*/  LDL.LU R28, [R1+0x3824] ;  /* 0x00382400011c7983 */ /* 0x000ee80000300800 */
[----:B------:R-:W4:Y:S04]  /*45cb0*/  LDL.LU R29, [R1+0x3820] ;  /* 0x00382000011d7983 */ /* 0x000f280000300800 */
[----:B------:R-:W2:Y:S04]  /*45cc0*/  LDL.LU R19, [R1+0x2bc] ;  /* 0x0002bc0001137983 */ /* 0x000ea80000300800 */
[----:B--2---:R3:W-:Y:S04]  /*45cd0*/  STL.64 [R1+0x37b8], R18 ;  /* 0x0037b81201007387 */ /* 0x0047e80000100a00 */
[----:B------:R0:W-:Y:S01]  /*45ce0*/  STL.64 [R1+0x37b0], R16 ;  /* 0x0037b01001007387 */ /* 0x0001e20000100a00 */
[----:B---3--:R-:W-:-:S02]  /*45cf0*/  MOV R18, R28 ;  /* 0x0000001c00127202 */ /* 0x008fc40000000f00 */
[----:B0-----:R-:W-:Y:S01]  /*45d00*/  MOV R16, R0 ;  /* 0x0000000000107202 */ /* 0x001fe20000000f00 */
[----:B------:R-:W-:Y:S01]  /*45d10*/  IMAD.MOV.U32 R17, RZ, RZ, R2 ;  /* 0x000000ffff117224 */ /* 0x000fe200078e0002 */
[----:B------:R-:W2:Y:S01]  /*45d20*/  LDL.LU R0, [R1+0x381c] ;  /* 0x00381c0001007983 */ /* 0x000ea20000300800 */
[----:B----4-:R-:W-:-:S03]  /*45d30*/  MOV R19, R29 ;  /* 0x0000001d00137202 */ /* 0x010fc60000000f00 */
[----:B------:R-:W3:Y:S04]  /*45d40*/  LDL.LU R2, [R1+0x3818] ;  /* 0x0038180001027983 */ /* 0x000ee80000300800 */
[----:B------:R-:W4:Y:S04]  /*45d50*/  LDL.LU R28, [R1+0x3814] ;  /* 0x00381400011c7983 */ /* 0x000f280000300800 */
[----:B------:R-:W2:Y:S04]  /*45d60*/  LDL.LU R29, [R1+0x3810] ;  /* 0x00381000011d7983 */ /* 0x000ea80000300800 */
[----:B------:R-:W2:Y:S04]  /*45d70*/  LDL.LU.64 R6, [R1+0x3808] ;  /* 0x0038080001067983 */ /* 0x000ea80000300a00 */
[----:B------:R-:W2:Y:S04]  /*45d80*/  LDL.LU.64 R4, [R1+0x3800] ;  /* 0x0038000001047983 */ /* 0x000ea80000300a00 */
[----:B------:R0:W-:Y:S04]  /*45d90*/  STL.64 [R1+0xf0], R24 ;  /* 0x0000f01801007387 */ /* 0x0001e80000100a00 */
        /* <DEDUP_REMOVED lines=9> */
[----:B------:R-:W2:Y:S02]  /*45e30*/  LDL.LU.64 R24, [R1+0x37d8] ;  /* 0x0037d80001187983 */ /* 0x000ea40000300a00 */
[----:B--2---:R-:W-:Y:S11]  /*45e40*/  HMMA.16816.F32 R20, R8, R24, R20 ;  /* 0x000000180814723c */ /* 0x004ff60000001814 */
[----:B------:R-:W-:Y:S11]  /*45e50*/  @!UPT UIADD3 URZ, URZ, URZ, URZ ;  /* 0x0000003f3f3ff290 */ /* 0x000ff6000fffe03f */
[----:B------:R-:W-:Y:S01]  /*45e60*/  @!UPT UIADD3 URZ, URZ, URZ, URZ ;  /* 0x0000003f3f3ff290 */ /* 0x000fe2000fffe03f */
[----:B------:R-:W-:Y:S04]  /*45e70*/  STL.64 [R1+0xd0], R20 ;  /* 0x0000d01401007387 */ /* 0x000fe80000100a00 */
[----:B------:R0:W-:Y:S04]  /*45e80*/  STL.64 [R1+0xd8], R22 ;  /* 0x0000d81601007387 */ /* 0x0001e80000100a00 */
[----:B0-----:R-:W2:Y:S04]  /*45e90*/  LDL.LU.64 R22, [R1+0x37d0] ;  /* 0x0037d00001167983 */ /* 0x001ea80000300a00 */
[----:B------:R-:W2:Y:S01]  /*45ea0*/  LDL.LU.64 R20, [R1+0x37c8] ;  /* 0x0037c80001147983 */ /* 0x000ea20000300a00 */
[----:B------:R-:W-:-:S02]  /*45eb0*/  MOV R24, R29 ;  /* 0x0000001d00187202 */ /* 0x000fc40000000f00 */
[----:B----4-:R-:W-:Y:S01]  /*45ec0*/  MOV R25, R28 ;  /* 0x0000001c00197202 */ /* 0x010fe20000000f00 */
[----:B------:R3:W-:Y:S01]  /*45ed0*/  STL.64 [R1+0x3770], R26 ;  /* 0x0037701a01007387 */ /* 0x0007e20000100a00 */
[C---:B------:R-:W-:Y:S01]  /*45ee0*/  HMMA.16816.F32 R12, R8.reuse, R4, R12 ;  /* 0x00000004080c723c */ /* 0x040fe2000000180c */
[----:B---3--:R-:W-:Y:S01]  /*45ef0*/  IMAD.MOV.U32 R26, RZ, RZ, R2 ;  /* 0x000000ffff1a7224 */ /* 0x008fe200078e0002 */
[----:B------:R-:W-:Y:S11]  /*45f00*/  MOV R27, R0 ;  /* 0x00000000001b7202 */ /* 0x000ff60000000f00 */
[----:B------:R-:W-:Y:S11]  /*45f10*/  @!UPT UIADD3 URZ, URZ, URZ, URZ ;  /* 0x0000003f3f3ff290 */ /* 0x000ff6000fffe03f */
[----:B------:R-:W-:Y:S02]  /*45f20*/  MOV R0, R12 ;  /* 0x0000000c00007202 */ /* 0x000fe40000000f00 */
[----:B------:R-:W-:Y:S01]  /*45f30*/  MOV R2, R13 ;  /* 0x0000000d00027202 */ /* 0x000fe20000000f00 */
[----:B--2---:R-:W-:Y:S11]  /*45f40*/  HMMA.16816.F32 R24, R8, R20, R24 ;  /* 0x000000140818723c */ /* 0x004ff60000001818 */
[----:B------:R-:W-:Y:S11]  /*45f50*/  @!UPT UIADD3 URZ, URZ, URZ, URZ ;  /* 0x0000003f3f3ff290 */ /* 0x000ff6000fffe03f */
[----:B------:R-:W-:Y:S01]  /*45f60*/  @!UPT UIADD3 URZ, URZ, URZ, URZ ;  /* 0x0000003f3f3ff290 */ /* 0x000fe2000fffe03f */
[----:B------:R-:W-:Y:S04]  /*45f70*/  STL.64 [R1+0xc0], R24 ;  /* 0x0000c01801007387 */ /* 0x000fe80000100a00 */
[----:B------:R0:W-:Y:S04]  /*45f80*/  STL.64 [R1+0xc8], R26 ;  /* 0x0000c81a01007387 */ /* 0x0001e80000100a00 */
[----:B0-----:R-:W2:Y:S04]  /*45f90*/  LDL.LU.64 R26, [R1+0x88] ;  /* 0x00008800011a7983 */ /* 0x001ea80000300a00 */
[----:B------:R-:W3:Y:S01]  /*45fa0*/  LDL.LU.64 R12, [R1+0x37c0] ;  /* 0x0037c000010c7983 */ /* 0x000ee20000300a00 */
[----:B------:R-:W-:Y:S01]  /*45fb0*/  MOV R29, R14 ;  /* 0x0000000e001d7202 */ /* 0x000fe20000000f00 */
[----:B------:R-:W-:-:S05]  /*45fc0*/  IMAD.MOV.U32 R28, RZ, RZ, R15 ;  /* 0x000000ffff1c7224 */ /* 0x000fca00078e000f */
[----:B------:R-:W-:Y:S04]  /*45fd0*/  STL [R1+0x368c], R28 ;  /* 0x00368c1c01007387 */ /* 0x000fe80000100800 */
[----:B------:R-:W-:Y:S04]  /*45fe0*/  STL [R1+0x3688], R29 ;  /* 0x0036881d01007387 */ /* 0x000fe80000100800 */
[----:B------:R-:W-:Y:S04]  /*45ff0*/  STL [R1+0x3684], R2 ;  /* 0x0036840201007387 */ /* 0x000fe80000100800 */
[----:B------:R-:W-:Y:S01]  /*46000*/  STL [R1+0x367c], R0 ;  /* 0x00367c0001007387 */ /* 0x000fe20000100800 */
[C---:B---3--:R-:W-:Y:S03]  /*46010*/  HMMA.16816.F32 R12, R8.reuse, R12, R16 ;  /* 0x0000000c080c723c */ /* 0x048fe60000001810 */
[----:B------:R-:W3:Y:S04]  /*46020*/  LDL.LU.64 R18, [R1+0x37b8] ;  /* 0x0037b80001127983 */ /* 0x000ee80000300a00 */
[----:B------:R-:W3:Y:S11]  /*46030*/  LDL.LU.64 R16, [R1+0x37b0] ;  /* 0x0037b00001107983 */ /* 0x000ef60000300a00 */
[----:B------:R-:W-:Y:S06]  /*46040*/  @!UPT UIADD3 URZ, URZ, URZ, URZ ;  /* 0x0000003f3f3ff290 */ /* 0x000fec000fffe03f */
[----:B------:R-:W-:Y:S02]  /*46050*/  MOV R20, R12 ;  /* 0x0000000c00147202 */ /* 0x000fe40000000f00 */
[----:B------:R-:W-:Y:S02]  /*46060*/  MOV R21, R13 ;  /* 0x0000000d00157202 */ /* 0x000fe40000000f00 */
[----:B------:R-:W3:Y:S01]  /*46070*/  LDL.LU.64 R12, [R1+0x37a8] ;  /* 0x0037a800010c7983 */ /* 0x000ee20000300a00 */
[----:B------:R-:W-:Y:S02]  /*46080*/  MOV R5, R14 ;  /* 0x0000000e00057202 */ /* 0x000fe40000000f00 */
[----:B------:R-:W-:Y:S01]  /*46090*/  MOV R4, R15 ;  /* 0x0000000f00047202 */ /* 0x000fe20000000f00 */
[----:B------:R-:W-:Y:S04]  /*460a0*/  STL.64 [R1+0x36c0], R22 ;  /* 0x0036c01601007387 */ /* 0x000fe80000100a00 */
[----:B------:R0:W-:Y:S04]  /*460b0*/  STL.64 [R1+0x36b8], R20 ;  /* 0x0036b81401007387 */ /* 0x0001e80000100a00 */
[----:B0-----:R-:W2:Y:S04]  /*460c0*/  LDL.LU R20, [R1+0x280] ;  /* 0x0002800001147983 */ /* 0x001ea80000300800 */
[----:B------:R-:W2:Y:S04]  /*460d0*/  LDL.LU R21, [R1+0x284] ;  /* 0x0002840001157983 */ /* 0x000ea80000300800 */
[----:B------:R-:W2:Y:S04]  /*460e0*/  LDL.LU R22, [R1+0x288] ;  /* 0x0002880001167983 */ /* 0x000ea80000300800 */
[----:B------:R-:W2:Y:S04]  /*460f0*/  LDL.LU R23, [R1+0x28c] ;  /* 0x00028c0001177983 */ /* 0x000ea80000300800 */
[----:B------:R0:W-:Y:S04]  /*46100*/  STL.64 [R1+0x36b0], R6 ;  /* 0x0036b00601007387 */ /* 0x0001e80000100a00 */
[----:B------:R-:W-:Y:S04]  /*46110*/  STL.64 [R1+0x36a8], R4 ;  /* 0x0036a80401007387 */ /* 0x000fe80000100a00 */
[----:B0-----:R-:W4:Y:S01]  /*46120*/  LDL.LU.64 R6, [R1+0x98] ;  /* 0x0000980001067983 */ /* 0x001f220000300a00 */
[C---:B---3--:R-:W-:Y:S03]  /*46130*/  HMMA.16816.F32 R12, R8.reuse, R12, R16 ;  /* 0x0000000c080c723c */ /* 0x048fe60000001810 */
[----:B------:R-:W3:Y:S04]  /*46140*/  LDL.LU.64 R18, [R1+0x37a0] ;  /* 0x0037a00001127983 */ /* 0x000ee80000300a00 */
[----:B------:R-:W3:Y:S11]  /*46150*/  LDL.LU.64 R16, [R1+0x3798] ;  /* 0x0037980001107983 */ /* 0x000ef60000300a00 */
[----:B------:R-:W-:Y:S05]  /*46160*/  @!UPT UIADD3 URZ, URZ, URZ, URZ ;  /* 0x0000003f3f3ff290 */ /* 0x000fea000fffe03f */
[----:B------:R-:W-:Y:S04]  /*46170*/  STL.64 [R1+0x2b0], R12 ;  /* 0x0002b00c01007387 */ /* 0x000fe80000100a00 */
[----:B------:R0:W-:Y:S04]  /*46180*/  STL.64 [R1+0x2b8], R14 ;  /* 0x0002b80e01007387 */ /* 0x0001e80000100a00 */
[----:B0-----:R-:W2:Y:S04]  /*46190*/  LDL.LU.64 R14, [R1+0x3790] ;  /* 0x00379000010e7983 */ /* 0x001ea80000300a00 */
[----:B------:R-:W3:Y:S02]  /*461a0*/  LDL.LU.64 R12, [R1+0x3788] ;  /* 0x00378800010c7983 */ /* 0x000ee40000300a00 */
[----:B---3--:R-:W-:Y:S11]  /*461b0*/  HMMA.16816.F32 R16, R8, R12, R16 ;  /* 0x0000000c0810723c */ /* 0x008ff60000001810 */
[----:B------:R-:W-:Y:S11]  /*461c0*/  @!UPT UIADD3 URZ, URZ, URZ, URZ ;  /* 0x0000003f3f3ff290 */ /* 0x000ff6000fffe03f */
[----:B------:R-:W-:Y:S01]  /*461d0*/  @!UPT UIADD3 URZ, URZ, URZ, URZ ;  /* 0x0000003f3f3ff290 */ /* 0x000fe2000fffe03f */
[----:B------:R0:W-:Y:S01]  /*461e0*/  STL.64 [R1+0x2a0], R16 ;  /* 0x0002a01001007387 */ /* 0x0001e20000100a00 */
[----:B------:R-:W-:Y:S01]  /*461f0*/  IMAD.MOV.U32 R9, RZ, RZ, R18 ;  /* 0x000000ffff097224 */ /* 0x000fe200078e0012 */
[----:B------:R-:W-:Y:S02]  /*46200*/  MOV R8, R19 ;  /* 0x0000001300087202 */ /* 0x000fe40000000f00 */
[----:B------:R-:W4:Y:S04]  /*46210*/  LDL.LU.64 R18, [R1+0x3780] ;  /* 0x0037800001127983 */ /* 0x000f280000300a00 */
[----:B0-----:R-:W4:Y:S04]  /*46220*/  LDL.LU.64 R16, [R1+0x3778] ;  /* 0x0037780001107983 */ /* 0x001f280000300a00 */
[----:B--2---:R0:W-:Y:S04]  /*46230*/  STL.64 [R1+0x3650], R14 ;  /* 0x0036500e01007387 */ /* 0x0041e80000100a00 */
[----:B------:R-:W4:Y:S04]  /*46240*/  LDL.LU R12, [R1+0x290] ;  /* 0x00029000010c7983 */ /* 0x000f280000300800 */
[----:B------:R-:W4:Y:S04]  /*46250*/  LDL.LU R13, [R1+0x294] ;  /* 0x00029400010d7983 */ /* 0x000f280000300800 */
[----:B0-----:R-:W4:Y:S04]  /*46260*/  LDL.LU R14, [R1+0x298] ;  /* 0x00029800010e7983 */ /* 0x001f280000300800 */
[----:B------:R-:W4:Y:S04]  /*46270*/  LDL.LU R15, [R1+0x29c] ;  /* 0x00029c00010f7983 */ /* 0x000f280000300800 */
[----:B------:R-:W-:Y:S04]  /*46280*/  STL [R1+0x350c], R8 ;  /* 0x00350c0801007387 */ /* 0x000fe80000100800 */
[----:B------:R-:W-:Y:S04]  /*46290*/  STL [R1+0x3508], R9 ;  /* 0x0035080901007387 */ /* 0x000fe80000100800 */
[----:B------:R-:W2:Y:S04]  /*462a0*/  LDL.LU R10, [R1+0x188] ;  /* 0x00018800010a7983 */ /* 0x000ea80000300800 */
[----:B------:R-:W2:Y:S01]  /*462b0*/  LDL.LU R11, [R1+0x18c] ;  /* 0x00018c00010b7983 */ /* 0x000ea20000300800 */
[C---:B----4-:R-:W-:Y:S11]  /*462c0*/  HMMA.16816.F32 R12, R16.reuse, R6, R12 ;  /* 0x00000006100c723c */ /* 0x050ff6000000180c */
[----:B------:R-:W-:Y:S11]  /*462d0*/  @!UPT UIADD3 URZ, URZ, URZ, URZ ;  /* 0x0000003f3f3ff290 */ /* 0x000ff6000fffe03f */
[----:B------:R-:W-:Y:S01]  /*462e0*/  @!UPT UIADD3 URZ, URZ, URZ, URZ ;  /* 0x0000003f3f3ff290 */ /* 0x000fe2000fffe03f */
[----:B------:R0:W-:Y:S02]  /*462f0*/  STL.64 [R1+0x290], R12 ;  /* 0x0002900c01007387 */ /* 0x0001e40000100a00 */
[----:B0-----:R-:W-:Y:S02]  /*46300*/  MOV R13, R6 ;  /* 0x00000006000d7202 */ /* 0x001fe40000000f00 */
[----:B------:R-:W-:Y:S02]  /*46310*/  MOV R12, R7 ;  /* 0x00000007000c7202 */ /* 0x000fe40000000f00 */
[----:B------:R-:W-:Y:S01]  /*46320*/  HMMA.16816.F32 R4, R16, R26, R20 ;  /* 0x0000001a1004723c */ /* 0x000fe20000001814 */
[----:B------:R-:W-:Y:S04]  /*46330*/  STL.64 [R1+0x298], R14 ;  /* 0x0002980e01007387 */ /* 0x000fe80000100a00 */
[----:B------:R-:W-:Y:S04]  /*46340*/  STL [R1+0x3694], R12 ;  /* 0x0036940c01007387 */ /* 0x000fe80000100800 */
[----:B------:R-:W-:Y:S11]  /*46350*/  STL [R1+0x3690], R13 ;  /* 0x0036900d01007387 */ /* 0x000ff60000100800 */
[----:B------:R-:W-:Y:S03]  /*46360*/  @!UPT UIADD3 URZ, URZ, URZ, URZ ;  /* 0x0000003f3f3ff290 */ /* 0x000fe6000fffe03f */
[----:B------:R0:W-:Y:S01]  /*46370*/  STL.64 [R1+0x280], R4 ;  /* 0x0002800401007387 */ /* 0x0001e20000100a00 */
[----:B------:R-:W-:Y:S02]  /*46380*/  MOV R8, R6 ;  /* 0x0000000600087202 */ /* 0x000fe40000000f00 */
[----:B------:R-:W-:Y:S01]  /*46390*/  MOV R9, R7 ;  /* 0x0000000700097202 */ /* 0x000fe20000000f00 */
[----:B0-----:R-:W3:Y:S04]  /*463a0*/  LDL.LU R4, [R1+0x1e0] ;  /* 0x0001e00001047983 */ /* 0x001ee80000300800 */
[----:B------:R-:W3:Y:S04]  /*463b0*/  LDL.LU R5, [R1+0x1e4] ;  /* 0x0001e40001057983 */ /* 0x000ee80000300800 */
[----:B------:R-:W4:Y:S04]  /*463c0*/  LDL.LU R6, [R1+0x1e8] ;  /* 0x0001e80001067983 */ /* 0x000f280000300800 */
[----:B------:R-:W4:Y:S04]  /*463d0*/  LDL.LU R7, [R1+0x1ec] ;  /* 0x0001ec0001077983 */ /* 0x000f280000300800 */
[----:B----4-:R-:W-:Y:S04]  /*463e0*/  STL.64 [R1+0x36d0], R6 ;  /* 0x0036d00601007387 */ /* 0x010fe80000100a00 */
[----:B---3--:R-:W-:Y:S04]  /*463f0*/  STL.64 [R1+0x36c8], R4 ;  /* 0x0036c80401007387 */ /* 0x008fe80000100a00 */
[----:B------:R-:W3:Y:S04]  /*46400*/  LDL.LU R20, [R1+0x1f0] ;  /* 0x0001f00001147983 */ /* 0x000ee80000300800 */
[----:B------:R-:W3:Y:S04]  /*46410*/  LDL.LU R21, [R1+0x1f4] ;  /* 0x0001f40001157983 */ /* 0x000ee80000300800 */
[----:B------:R-:W4:Y:S04]  /*46420*/  LDL.LU R22, [R1+0x1f8] ;  /* 0x0001f80001167983 */ /* 0x000f280000300800 */
[----:B------:R-:W4:Y:S04]  /*46430*/  LDL.LU R23, [R1+0x1fc] ;  /* 0x0001fc0001177983 */ /* 0x000f280000300800 */
[----:B----4-:R-:W-:Y:S04]  /*46440*/  STL.64 [R1+0x36e0], R22 ;  /* 0x0036e01601007387 */ /* 0x010fe80000100a00 */
[----:B---3--:R0:W-:Y:S04]  /*46450*/  STL.64 [R1+0x36d8], R20 ;  /* 0x0036d81401007387 */ /* 0x0081e80000100a00 */
[----:B0-----:R-:W3:Y:S04]  /*46460*/  LDL.LU R20, [R1+0x200] ;  /* 0x0002000001147983 */ /* 0x001ee80000300800 */
[----:B------:R-:W3:Y:S04]  /*46470*/  LDL.LU R21, [R1+0x204] ;  /* 0x0002040001157983 */ /* 0x000ee80000300800 */
[----:B------:R-:W4:Y:S04]  /*46480*/  LDL.LU R22, [R1+0x208] ;  /* 0x0002080001167983 */ /* 0x000f280000300800 */
[----:B------:R-:W4:Y:S04]  /*46490*/  LDL.LU R23, [R1+0x20c] ;  /* 0x00020c0001177983 */ /* 0x000f280000300800 */
[----:B----4-:R0:W-:Y:S04]  /*464a0*/  STL.64 [R1+0x36f0], R22 ;  /* 0x0036f01601007387 */ /* 0x0101e80000100a00 */
[----:B---3--:R-:W-:Y:S04]  /*464b0*/  STL.64 [R1+0x36e8], R20 ;  /* 0x0036e81401007387 */ /* 0x008fe80000100a00 */
[----:B0-----:R-:W3:Y:S04]  /*464c0*/  LDL.LU.64 R22, [R1+0x18] ;  /* 0x0000180001167983 */ /* 0x001ee80000300a00 */
[----:B---3--:R0:W-:Y:S04]  /*464d0*/  STL.64 [R1+0x3700], R22 ;  /* 0x0037001601007387 */ /* 0x0081e80000100a00 */
[----:B0-----:R-:W3:Y:S04]  /*464e0*/  LDL.LU.64 R22, [R1+0x28] ;  /* 0x0000280001167983 */ /* 0x001ee80000300a00 */
[----:B---3--:R0:W-:Y:S04]  /*464f0*/  STL.64 [R1+0x3708], R22 ;  /* 0x0037081601007387 */ /* 0x0081e80000100a00 */
[----:B0-----:R-:W3:Y:S04]  /*46500*/  LDL.LU.64 R22, [R1+0x38] ;  /* 0x0000380001167983 */ /* 0x001ee80000300a00 */
[----:B---3--:R0:W-:Y:S04]  /*46510*/  STL.64 [R1+0x3720], R22 ;  /* 0x0037201601007387 */ /* 0x0081e80000100a00 */
[----:B0-----:R-:W3:Y:S04]  /*46520*/  LDL.LU.64 R22, [R1+0x48] ;  /* 0x0000480001167983 */ /* 0x001ee80000300a00 */
[----:B---3--:R-:W-:Y:S04]  /*46530*/  STL.64 [R1+0x3738], R22 ;  /* 0x0037381601007387 */ /* 0x008fe80000100a00 */
[----:B------:R-:W3:Y:S01]  /*46540*/  LDL.LU.64 R6, [R1+0x8] ;  /* 0x0000080001067983 */ /* 0x000ee20000300a00 */
[----:B------:R-:W-:Y:S01]  /*46550*/  MOV R15, R26 ;  /* 0x0000001a000f7202 */ /* 0x000fe20000000f00 */
[----:B------:R-:W-:-:S02]  /*46560*/  IMAD.MOV.U32 R14, RZ, RZ, R27 ;  /* 0x000000ffff0e7224 */ /* 0x000fc400078e001b */
[----:B---3--:R0:W-:Y:S04]  /*46570*/  STL.64 [R1+0x36f8], R6 ;  /* 0x0036f80601007387 */ /* 0x0081e80000100a00 */
[----:B------:R-:W3:Y:S04]  /*46580*/  LDL.LU R4, [R1+0x210] ;  /* 0x0002100001047983 */ /* 0x000ee80000300800 */
[----:B------:R-:W3:Y:S04]  /*46590*/  LDL.LU R5, [R1+0x214] ;  /* 0x0002140001057983 */ /* 0x000ee80000300800 */
[----:B0-----:R-:W4:Y:S04]  /*465a0*/  LDL.LU R6, [R1+0x218] ;  /* 0x0002180001067983 */ /* 0x001f280000300800 */
[----:B------:R-:W4:Y:S04]  /*465b0*/  LDL.LU R7, [R1+0x21c] ;  /* 0x00021c0001077983 */ /* 0x000f280000300800 */
[----:B------:R-:W2:Y:S04]  /*465c0*/  LDL.LU R24, [R1+0x270] ;  /* 0x0002700001187983 */ /* 0x000ea80000300800 */
[----:B------:R-:W2:Y:S04]  /*465d0*/  LDL.LU R25, [R1+0x274] ;  /* 0x0002740001197983 */ /* 0x000ea80000300800 */
[----:B------:R-:W2:Y:S04]  /*465e0*/  LDL.LU R26, [R1+0x278] ;  /* 0x00027800011a7983 */ /* 0x000ea80000300800 */
[----:B------:R-:W2:Y:S04]  /*465f0*/  LDL.LU R27, [R1+0x27c] ;  /* 0x00027c00011b7983 */ /* 0x000ea80000300800 */
[----:B------:R-:W2:Y:S04]  /*46600*/  LDL.LU.64 R22, [R1+0x58] ;  /* 0x0000580001167983 */ /* 0x000ea80000300a00 */
[----:B--2---:R0:W-:Y:S04]  /*46610*/  STL.64 [R1+0x3748], R22 ;  /* 0x0037481601007387 */ /* 0x0041e80000100a00 */
[----:B------:R-:W2:Y:S04]  /*46620*/  LDL.LU R20, [R1+0x260] ;  /* 0x0002600001147983 */ /* 0x000ea80000300800 */
[----:B------:R-:W2:Y:S04]  /*46630*/  LDL.LU R21, [R1+0x264] ;  /* 0x0002640001157983 */ /* 0x000ea80000300800 */
[----:B0-----:R-:W2:Y:S04]  /*46640*/  LDL.LU R22, [R1+0x268] ;  /* 0x0002680001167983 */ /* 0x001ea80000300800 */
[----:B------:R-:W2:Y:S04]  /*46650*/  LDL.LU R23, [R1+0x26c] ;  /* 0x00026c0001177983 */ /* 0x000ea80000300800 */
[----:B--2---:R0:W-:Y:S04]  /*46660*/  STL.64 [R1+0x3768], R22 ;  /* 0x0037681601007387 */ /* 0x0041e80000100a00 */
[----:B------:R-:W-:Y:S04]  /*46670*/  STL.64 [R1+0x3760], R20 ;  /* 0x0037601401007387 */ /* 0x000fe80000100a00 */
[----:B0-----:R-:W2:Y:S04]  /*46680*/  LDL.LU.64 R22, [R1+0x78] ;  /* 0x0000780001167983 */ /* 0x001ea80000300a00 */
[----:B----4-:R-:W-:Y:S04]  /*46690*/  STL.64 [R1+0x3718], R6 ;  /* 0x0037180601007387 */ /* 0x010fe80000100a00 */
[----:B---3--:R0:W-:Y:S04]  /*466a0*/  STL.64 [R1+0x3710], R4 ;  /* 0x0037100401007387 */ /* 0x0081e80000100a00 */
[----:B0-----:R-:W3:Y:S04]  /*466b0*/  LDL.LU R4, [R1+0x230] ;  /* 0x0002300001047983 */ /* 0x001ee80000300800 */
        /* <DEDUP_REMOVED lines=8> */
[----:B------:R-:W4:Y:S01]  /*46740*/  LDL.LU R7, [R1+0x24c] ;  /* 0x00024c0001077983 */ /* 0x000f220000300800 */
[----:B--2---:R-:W-:Y:S03]  /*46750*/  HMMA.16816.F32 R24, R16, R22, R24 ;  /* 0x000000161018723c */ /* 0x004fe60000001818 */
[----:B----4-:R0:W-:Y:S04]  /*46760*/  STL.64 [R1+0x3758], R6 ;  /* 0x0037580601007387 */ /* 0x0101e80000100a00 */
[----:B---3--:R-:W-:Y:S04]  /*46770*/  STL.64 [R1+0x3750], R4 ;  /* 0x0037500401007387 */ /* 0x008fe80000100a00 */
[----:B0-----:R-:W2:Y:S04]  /*46780*/  LDL.LU.64 R6, [R1+0x68] ;  /* 0x0000680001067983 */ /* 0x001ea80000300a00 */
[----:B------:R0:W-:Y:S04]  /*46790*/  STL [R1+0x369c], R14 ;  /* 0x00369c0e01007387 */ /* 0x0001e80000100800 */
[----:B------:R1:W-:Y:S04]  /*467a0*/  STL [R1+0x3698], R15 ;  /* 0x0036980f01007387 */ /* 0x0003e80000100800 */
[----:B------:R-:W3:Y:S04]  /*467b0*/  LDL.LU R12, [R1+0x220] ;  /* 0x00022000010c7983 */ /* 0x000ee80000300800 */
[----:B------:R-:W3:Y:S04]  /*467c0*/  LDL.LU R13, [R1+0x224] ;  /* 0x00022400010d7983 */ /* 0x000ee80000300800 */
[----:B0-----:R-:W3:Y:S04]  /*467d0*/  LDL.LU R14, [R1+0x228] ;  /* 0x00022800010e7983 */ /* 0x001ee80000300800 */
[----:B-1----:R-:W3:Y:S04]  /*467e0*/  LDL.LU R15, [R1+0x22c] ;  /* 0x00022c00010f7983 */ /* 0x002ee80000300800 */
[----:B------:R-:W-:Y:S04]  /*467f0*/  STL [R1+0x3514], R8 ;  /* 0x0035140801007387 */ /* 0x000fe80000100800 */
[----:B------:R-:W-:Y:S04]  /*46800*/  STL [R1+0x3510], R9 ;  /* 0x0035100901007387 */ /* 0x000fe80000100800 */
[----:B------:R0:W-:Y:S04]  /*46810*/  STL.64 [R1+0x270], R24 ;  /* 0x0002701801007387 */ /* 0x0001e80000100a00 */
[----:B------:R1:W-:Y:S01]  /*46820*/  STL.64 [R1+0x278], R26 ;  /* 0x0002781a01007387 */ /* 0x0003e20000100a00 */
[----:B0-----:R-:W-:-:S02]  /*46830*/  MOV R25, R22 ;  /* 0x0000001600197202 */ /* 0x001fc40000000f00 */
[----:B------:R-:W-:Y:S01]  /*46840*/  MOV R24, R23 ;  /* 0x0000001700187202 */ /* 0x000fe20000000f00 */
[----:B-1----:R-:W4:Y:S04]  /*46850*/  LDL.LU.64 R26, [R1+0x3770] ;  /* 0x00377000011a7983 */ /* 0x002f280000300a00 */
[----:B------:R-:W3:Y:S04]  /*46860*/  LDL.LU.64 R22, [R1+0x3768] ;  /* 0x0037680001167983 */ /* 0x000ee80000300a00 */
[----:B------:R-:W3:Y:S04]  /*46870*/  LDL.LU.64 R20, [R1+0x3760] ;  /* 0x0037600001147983 */ /* 0x000ee80000300a00 */
[----:B------:R-:W-:Y:S01]  /*46880*/  STL [R1+0x36a0], R25 ;  /* 0x0036a01901007387 */ /* 0x000fe20000100800 */
[----:B--2---:R-:W-:Y:S01]  /*46890*/  IMAD.MOV.U32 R3, RZ, RZ, R6 ;  /* 0x000000ffff037224 */ /* 0x004fe200078e0006 */
[----:B------:R-:W-:Y:S01]  /*468a0*/  MOV R0, R7 ;  /* 0x0000000700007202 */ /* 0x000fe20000000f00 */
[----:B---3--:R-:W-:Y:S01]  /*468b0*/  HMMA.16816.F32 R20, R16, R6, R20 ;  /* 0x000000061014723c */ /* 0x008fe20000001814 */
[----:B------:R-:W2:Y:S04]  /*468c0*/  LDL.LU.64 R6, [R1+0x3758] ;  /* 0x0037580001067983 */ /* 0x000ea80000300a00 */
[----:B------:R-:W2:Y:S11]  /*468d0*/  LDL.LU.64 R4, [R1+0x3750] ;  /* 0x0037500001047983 */ /* 0x000eb60000300a00 */
[----:B------:R-:W-:Y:S07]  /*468e0*/  @!UPT UIADD3 URZ, URZ, URZ, URZ ;  /* 0x0000003f3f3ff290 */ /* 0x000fee000fffe03f */
[----:B------:R-:W-:Y:S01]  /*468f0*/  STL [R1+0x260], R20 ;  /* 0x0002601401007387 */ /* 0x000fe20000100800 */
[----:B------:R-:W-:Y:S02]  /*46900*/  MOV R8, R21 ;  /* 0x0000001500087202 */ /* 0x000fe40000000f00 */
[----:B------:R-:W-:Y:S01]  /*46910*/  MOV R9, R22 ;  /* 0x0000001600097202 */ /* 0x000fe20000000f00 */
[----:B------:R0:W-:Y:S04]  /*46920*/  STL [R1+0x26c], R23 ;  /* 0x00026c1701007387 */ /* 0x0001e80000100800 */
[----:B0-----:R-:W3:Y:S04]  /*46930*/  LDL.LU.64 R22, [R1+0x3748] ;  /* 0x0037480001167983 */ /* 0x001ee80000300a00 */
[----:B------:R-:W-:Y:S04]  /*46940*/  STL.64 [R1+0x3660], R10 ;  /* 0x0036600a01007387 */ /* 0x000fe80000100a00 */
[----:B------:R0:W-:Y:S04]  /*46950*/  STL.64 [R1+0x3658], R8 ;  /* 0x0036580801007387 */ /* 0x0001e80000100a00 */
[----:B0-----:R-:W3:Y:S04]  /*46960*/  LDL.LU R8, [R1+0x250] ;  /* 0x0002500001087983 */ /* 0x001ee80000300800 */
[----:B------:R-:W3:Y:S01]  /*46970*/  LDL.LU R9, [R1+0x254] ;  /* 0x0002540001097983 */ /* 0x000ee20000300800 */
[----:B----4-:R-:W-:Y:S01]  /*46980*/  MOV R10, R26 ;  /* 0x0000001a000a7202 */ /* 0x010fe20000000f00 */
[----:B------:R-:W-:-:S02]  /*46990*/  IMAD.MOV.U32 R11, RZ, RZ, R27 ;  /* 0x000000ffff0b7224 */ /* 0x000fc400078e001b */
[----:B------:R-:W4:Y:S04]  /*469a0*/  LDL.LU R26, [R1+0x3744] ;  /* 0x00374400011a7983 */ /* 0x000f280000300800 */
[----:B------:R-:W4:Y:S01]  /*469b0*/  LDL.LU R27, [R1+0x3740] ;  /* 0x00374000011b7983 */ /* 0x000f220000300800 */
[C---:B---3--:R-:W-:Y:S11]  /*469c0*/  HMMA.16816.F32 R8, R16.reuse, R22, R8 ;  /* 0x000000161008723c */ /* 0x048ff60000001808 */
[----:B------:R-:W-:Y:S11]  /*469d0*/  @!UPT UIADD3 URZ, URZ, URZ, URZ ;  /* 0x0000003f3f3ff290 */ /* 0x000ff6000fffe03f */
[----:B------:R-:W-:Y:S01]  /*469e0*/  @!UPT UIADD3 URZ, URZ, URZ, URZ ;  /* 0x0000003f3f3ff290 */ /* 0x000fe2000fffe03f */
[----:B------:R0:W-:Y:S04]  /*469f0*/  STL.64 [R1+0x250], R8 ;  /* 0x0002500801007387 */ /* 0x0001e80000100a00 */
[----:B------:R1:W-:Y:S01]  /*46a00*/  STL.64 [R1+0x258], R10 ;  /* 0x0002580a01007387 */ /* 0x0003e20000100a00 */
[----:B0-----:R-:W-:Y:S02]  /*46a10*/  MOV R9, R22 ;  /* 0x0000001600097202 */ /* 0x001fe40000000f00 */
[----:B------:R-:W-:Y:S02]  /*46a20*/  MOV R8, R23 ;  /* 0x0000001700087202 */ /* 0x000fe40000000f00 */
        /* <DEDUP_REMOVED lines=18> */
[----:B------:R-:W3:Y:S02]  /*46b50*/  LDL.LU.64 R22, [R1+0x3708] ;  /* 0x0037080001167983 */ /* 0x000ee40000300a00 */
[----:B---3--:R-:W-:Y:S01]  /*46b60*/  HMMA.16816.F32 R12, R16, R22, R12 ;  /* 0x00000016100c723c */ /* 0x008fe2000000180c */
[----:B------:R-:W-:Y:S11]  /*46b70*/  MOV R28, R23 ;  /* 0x00000017001c7202 */ /* 0x000ff60000000f00 */
[----:B------:R-:W-:Y:S11]  /*46b80*/  @!UPT UIADD3 URZ, URZ, URZ, URZ ;  /* 0x0000003f3f3ff290 */ /* 0x000ff6000fffe03f */
[----:B------:R0:W-:Y:S04]  /*46b90*/  STL.64 [R1+0x220], R12 ;  /* 0x0002200c01007387 */ /* 0x0001e80000100a00 */
[----:B------:R1:W-:Y:S01]  /*46ba0*/  STL.64 [R1+0x228], R14 ;  /* 0x0002280e01007387 */ /* 0x0003e20000100a00 */
[----:B0-----:R-:W-:-:S03]  /*46bb0*/  MOV R13, R22 ;  /* 0x00000016000d7202 */ /* 0x001fc60000000f00 */
[----:B------:R-:W2:Y:S02]  /*46bc0*/  LDL.LU.64 R22, [R1+0x3700] ;  /* 0x0037000001167983 */ /* 0x000ea40000300a00 */
[C---:B--2---:R-:W-:Y:S01]  /*46bd0*/  HMMA.16816.F32 R4, R16.reuse, R22, R4 ;  /* 0x000000161004723c */ /* 0x044fe20000001804 */
[----:B-1----:R-:W-:Y:S01]  /*46be0*/  MOV R15, R22 ;  /* 0x00000016000f7202 */ /* 0x002fe20000000f00 */
[----:B------:R-:W-:Y:S11]  /*46bf0*/  IMAD.MOV.U32 R12, RZ, RZ, R23 ;  /* 0x000000ffff0c7224 */ /* 0x000ff600078e0017 */
[----:B------:R-:W-:Y:S10]  /*46c00*/  @!UPT UIADD3 URZ, URZ, URZ, URZ ;  /* 0x0000003f3f3ff290 */ /* 0x000ff4000fffe03f */
[----:B------:R-:W-:Y:S04]  /*46c10*/  STL.64 [R1+0x370], R4 ;  /* 0x0003700401007387 */ /* 0x000fe80000100a00 */
[----:B------:R0:W-:Y:S04]  /*46c20*/  STL.64 [R1+0x378], R6 ;  /* 0x0003780601007387 */ /* 0x0001e80000100a00 */
[----:B0-----:R-:W2:Y:S04]  /*46c30*/  LDL.LU.64 R6, [R1+0x36f8] ;  /* 0x0036f80001067983 */ /* 0x001ea80000300a00 */
[----:B------:R-:W2:Y:S04]  /*46c40*/  LDL.LU.64 R22, [R1+0x36f0] ;  /* 0x0036f00001167983 */ /* 0x000ea80000300a00 */
[----:B------:R-:W2:Y:S02]  /*46c50*/  LDL.LU.64 R20, [R1+0x36e8] ;  /* 0x0036e80001147983 */ /* 0x000ea40000300a00 */
[----:B--2---:R-:W-:Y:S11]  /*46c60*/  HMMA.16816.F32 R20, R16, R6, R20 ;  /* 0x000000061014723c */ /* 0x004ff60000001814 */
[----:B------:R-:W-:Y:S11]  /*46c70*/  @!UPT UIADD3 URZ, URZ, URZ, URZ ;  /* 0x0000003f3f3ff290 */ /* 0x000ff6000fffe03f */
[----:B------:R-:W-:Y:S01]  /*46c80*/  @!UPT UIADD3 URZ, URZ, URZ, URZ ;  /* 0x0000003f3f3ff290 */ /* 0x000fe2000fffe03f */
[----:B------:R-:W-:Y:S04]  /*46c90*/  STL.64 [R1+0x360], R20 ;  /* 0x0003601401007387 */ /* 0x000fe80000100a00 */
[----:B------:R0:W-:Y:S04]  /*46ca0*/  STL.64 [R1+0x368], R22 ;  /* 0x0003681601007387 */ /* 0x0001e80000100a00 */
[----:B0-----:R-:W4:Y:S04]  /*46cb0*/  LDL.LU.64 R22, [R1+0x36e0] ;  /* 0x0036e00001167983 */ /* 0x001f280000300a00 */
[----:B------:R-:W4:Y:S01]  /*46cc0*/  LDL.LU.64 R20, [R1+0x36d8] ;  /* 0x0036d80001147983 */ /* 0x000f220000300a00 */
[----:B------:R-:W-:-:S02]  /*46cd0*/  MOV R25, R6 ;  /* 0x0000000600197202 */ /* 0x000fc40000000f00 */
[----:B------:R-:W-:Y:S02]  /*46ce0*/  MOV R14, R7 ;  /* 0x00000007000e7202 */ /* 0x000fe40000000f00 */
[----:B------:R-:W2:Y:S04]  /*46cf0*/  LDL.LU.64 R6, [R1+0x36d0] ;  /* 0x0036d00001067983 */ /* 0x000ea80000300a00 */
[----:B------:R-:W2:Y:S01]  /*46d00*/  LDL.LU.64 R4, [R1+0x36c8] ;  /* 0x0036c80001047983 */ /* 0x000ea20000300a00 */
[C---:B----4-:R-:W-:Y:S11]  /*46d10*/  HMMA.16816.F32 R20, R16.reuse, R26, R20 ;  /* 0x0000001a1014723c */ /* 0x050ff60000001814 */
[----:B------:R-:W-:Y:S11]  /*46d20*/  @!UPT UIADD3 URZ, URZ, URZ, URZ ;  /* 0x0000003f3f3ff290 */ /* 0x000ff6000fffe03f */
[----:B------:R-:W-:Y:S01]  /*46d30*/  @!UPT UIADD3 URZ, URZ, URZ, URZ ;  /* 0x0000003f3f3ff290 */ /* 0x000fe2000fffe03f */
[----:B------:R-:W-:Y:S04]  /*46d40*/  STL.64 [R1+0x350], R20 ;  /* 0x0003501401007387 */ /* 0x000fe80000100a00 */
[----:B------:R0:W-:Y:S04]  /*46d50*/  STL.64 [R1+0x358], R22 ;  /* 0x0003581601007387 */ /* 0x0001e80000100a00 */
[----:B0-----:R-:W2:Y:S04]  /*46d60*/  LDL.LU.64 R22, [R1+0x36c0] ;  /* 0x0036c00001167983 */ /* 0x001ea80000300a00 */
[----:B------:R-:W3:Y:S04]  /*46d70*/  LDL.LU.64 R20, [R1+0x36b8] ;  /* 0x0036b80001147983 */ /* 0x000ee80000300a00 */
[----:B------:R-:W-:Y:S01]  /*46d80*/  STL.64 [R1+0x3668], R26 ;  /* 0x0036681a01007387 */ /* 0x000fe20000100a00 */
[C---:B--2---:R-:W-:Y:S11]  /*46d90*/  HMMA.16816.F32 R4, R16.reuse, R22, R4 ;  /* 0x000000161004723c */ /* 0x044ff60000001804 */
[----:B------:R-:W-:Y:S11]  /*46da0*/  @!UPT UIADD3 URZ, URZ, URZ, URZ ;  /* 0x0000003f3f3ff290 */ /* 0x000ff6000fffe03f */
[----:B------:R-:W-:Y:S01]  /*46db0*/  @!UPT UIADD3 URZ, URZ, URZ, URZ ;  /* 0x0000003f3f3ff290 */ /* 0x000fe2000fffe03f */
[----:B------:R-:W-:Y:S04]  /*46dc0*/  STL.64 [R1+0x340], R4 ;  /* 0x0003400401007387 */ /* 0x000fe80000100a00 */
[----:B------:R0:W-:Y:S04]  /*46dd0*/  STL.64 [R1+0x348], R6 ;  /* 0x0003480601007387 */ /* 0x0001e80000100a00 */
[----:B0-----:R-:W2:Y:S04]  /*46de0*/  LDL.LU.64 R6, [R1+0x36b0] ;  /* 0x0036b00001067983 */ /* 0x001ea80000300a00 */
[----:B------:R-:W4:Y:S04]  /*46df0*/  LDL.LU.64 R4, [R1+0x36a8] ;  /* 0x0036a80001047983 */ /* 0x000f280000300a00 */
[----:B------:R-:W-:Y:S04]  /*46e00*/  STL.64 [R1+0x3530], R22 ;  /* 0x0035301601007387 */ /* 0x000fe80000100a00 */
[----:B---3--:R0:W-:Y:S04]  /*46e10*/  STL.64 [R1+0x3528], R20 ;  /* 0x0035281401007387 */ /* 0x0081e80000100a00 */
[----:B0-----:R-:W2:Y:S04]  /*46e20*/  LDL.LU R20, [R1+0x1d0] ;  /* 0x0001d00001147983 */ /* 0x001ea80000300800 */
[----:B------:R-:W2:Y:S04]  /*46e30*/  LDL.LU R21, [R1+0x1d4] ;  /* 0x0001d40001157983 */ /* 0x000ea80000300800 */
[----:B------:R-:W2:Y:S04]  /*46e40*/  LDL.LU R22, [R1+0x1d8] ;  /* 0x0001d80001167983 */ /* 0x000ea80000300800 */
[----:B------:R-:W2:Y:S02]  /*46e50*/  LDL.LU R23, [R1+0x1dc] ;  /* 0x0001dc0001177983 */ /* 0x000ea40000300800 */
[----:B--2---:R-:W-:Y:S11]  /*46e60*/  HMMA.16816.F32 R20, R16, R6, R20 ;  /* 0x000000061014723c */ /* 0x004ff60000001814 */
[----:B------:R-:W-:Y:S11]  /*46e70*/  @!UPT UIADD3 URZ, URZ, URZ, URZ ;  /* 0x0000003f3f3ff290 */ /* 0x000ff6000fffe03f */
[----:B------:R-:W-:Y:S01]  /*46e80*/  @!UPT UIADD3 URZ, URZ, URZ, URZ ;  /* 0x0000003f3f3ff290 */ /* 0x000fe2000fffe03f */
[----:B------:R0:W-:Y:S04]  /*46e90*/  STL.64 [R1+0x330], R20 ;  /* 0x0003301401007387 */ /* 0x0001e80000100a00 */
[----:B------:R1:W-:Y:S04]  /*46ea0*/  STL.64 [R1+0x338], R22 ;  /* 0x0003381601007387 */ /* 0x0003e80000100a00 */
[----:B0-----:R-:W2:Y:S04]  /*46eb0*/  LDL.LU R20, [R1+0xd0] ;  /* 0x0000d00001147983 */ /* 0x001ea80000300800 */
[----:B------:R-:W2:Y:S04]  /*46ec0*/  LDL.LU R21, [R1+0xd4] ;  /* 0x0000d40001157983 */ /* 0x000ea80000300800 */
[----:B-1----:R-:W3:Y:S04]  /*46ed0*/  LDL.LU R22, [R1+0xd8] ;  /* 0x0000d80001167983 */ /* 0x002ee80000300800 */
[----:B------:R-:W3:Y:S04]  /*46ee0*/  LDL.LU R23, [R1+0xdc] ;  /* 0x0000dc0001177983 */ /* 0x000ee80000300800 */
[----:B---3--:R0:W-:Y:S04]  /*46ef0*/  STL.64 [R1+0x3540], R22 ;  /* 0x0035401601007387 */ /* 0x0081e80000100a00 */
[----:B--2---:R-:W-:Y:S01]  /*46f00*/  STL.64 [R1+0x3538], R20 ;  /* 0x0035381401007387 */ /* 0x004fe20000100a00 */
[----:B0-----:R-:W-:-:S02]  /*46f10*/  MOV R22, R25 ;  /* 0x0000001900167202 */ /* 0x001fc40000000f00 */
[----:B------:R-:W-:Y:S01]  /*46f20*/  MOV R23, R14 ;  /* 0x0000000e00177202 */ /* 0x000fe20000000f00 */
[----:B------:R-:W2:Y:S04]  /*46f30*/  LDL.LU R25, [R1+0x36a0] ;  /* 0x0036a00001197983 */ /* 0x000ea80000300800 */
[----:B------:R-:W3:Y:S04]  /*46f40*/  LDL.LU R14, [R1+0x369c] ;  /* 0x00369c00010e7983 */ /* 0x000ee80000300800 */
[----:B------:R-:W-:Y:S04]  /*46f50*/  STL.64 [R1+0x3558], R22 ;  /* 0x0035581601007387 */ /* 0x000fe80000100a00 */
[----:B------:R-:W-:Y:S04]  /*46f60*/  STL.64 [R1+0x3520], R6 ;  /* 0x0035200601007387 */ /* 0x000fe80000100a00 */
[----:B----4-:R0:W-:Y:S04]  /*46f70*/  STL.64 [R1+0x3518], R4 ;  /* 0x0035180401007387 */ /* 0x0101e80000100a00 */
[----:B0-----:R-:W4:Y:S04]  /*46f80*/  LDL.LU R4, [R1+0xc0] ;  /* 0x0000c00001047983 */ /* 0x001f280000300800 */
[----:B------:R-:W4:Y:S04]  /*46f90*/  LDL.LU R5, [R1+0xc4] ;  /* 0x0000c40001057983 */ /* 0x000f280000300800 */
[----:B------:R-:W2:Y:S04]  /*46fa0*/  LDL.LU R6, [R1+0xc8] ;  /* 0x0000c80001067983 */ /* 0x000ea80000300800 */
[----:B------:R-:W2:Y:S01]  /*46fb0*/  LDL.LU R7, [R1+0xcc] ;  /* 0x0000cc0001077983 */ /* 0x000ea20000300800 */
[----:B------:R-:W-:Y:S01]  /*46fc0*/  IMAD.MOV.U32 R22, RZ, RZ, R15 ;  /* 0x000000ffff167224 */ /* 0x000fe200078e000f */
[----:B------:R-:W-:-:S02]  /*46fd0*/  MOV R23, R12 ;  /* 0x0000000c00177202 */ /* 0x000fc40000000f00 */
[----:B------:R-:W3:Y:S04]  /*46fe0*/  LDL.LU R15, [R1+0x3698] ;  /* 0x00369800010f7983 */ /* 0x000ee80000300800 */
[----:B------:R-:W3:Y:S04]  /*46ff0*/  LDL.LU R12, [R1+0x3694] ;  /* 0x00369400010c7983 */ /* 0x000ee80000300800 */
[----:B------:R-:W-:Y:S04]  /*47000*/  STL.64 [R1+0x3570], R22 ;  /* 0x0035701601007387 */ /* 0x000fe80000100a00 */
[----:B--2---:R-:W-:Y:S04]  /*47010*/  STL.64 [R1+0x3550], R6 ;  /* 0x0035500601007387 */ /* 0x004fe80000100a00 */
[----:B----4-:R0:W-:Y:S04]  /*47020*/  STL.64 [R1+0x3548], R4 ;  /* 0x0035480401007387 */ /* 0x0101e80000100a00 */
[----:B0-----:R-:W2:Y:S04]  /*47030*/  LDL.LU R4, [R1+0xe0] ;  /* 0x0000e00001047983 */ /* 0x001ea80000300800 */
[----:B------:R-:W2:Y:S04]  /*47040*/  LDL.LU R5, [R1+0xe4] ;  /* 0x0000e40001057983 */ /* 0x000ea80000300800 */
[----:B------:R-:W4:Y:S04]  /*47050*/  LDL.LU R6, [R1+0xe8] ;  /* 0x0000e80001067983 */ /* 0x000f280000300800 */
[----:B------:R-:W4:Y:S01]  /*47060*/  LDL.LU R7, [R1+0xec] ;  /* 0x0000ec0001077983 */ /* 0x000f220000300800 */
[----:B------:R-:W-:-:S02]  /*47070*/  MOV R22, R13 ;  /* 0x0000000d00167202 */ /* 0x000fc40000000f00 */
[----:B------:R-:W-:Y:S01]  /*47080*/  MOV R23, R28 ;  /* 0x0000001c00177202 */ /* 0x000fe20000000f00 */
[----:B------:R-:W2:Y:S04]  /*47090*/  LDL.LU R13, [R1+0x3690] ;  /* 0x00369000010d7983 */ /* 0x000ea80000300800 */
[----:B------:R-:W3:Y:S04]  /*470a0*/  LDL.LU R28, [R1+0x368c] ;  /* 0x00368c00011c7983 */ /* 0x000ee80000300800 */
[----:B------:R-:W-:Y:S04]  /*470b0*/  STL.64 [R1+0x3588], R22 ;  /* 0x0035881601007387 */ /* 0x000fe80000100a00 */
[----:B----4-:R-:W-:Y:S04]  /*470c0*/  STL.64 [R1+0x3568], R6 ;  /* 0x0035680601007387 */ /* 0x010fe80000100a00 */
[----:B--2---:R0:W-:Y:S04]  /*470d0*/  STL.64 [R1+0x3560], R4 ;  /* 0x0035600401007387 */ /* 0x0041e80000100a00 */
[----:B0-----:R-:W2:Y:S04]  /*470e0*/  LDL.LU R4, [R1+0xf0] ;  /* 0x0000f00001047983 */ /* 0x001ea80000300800 */
[----:B------:R-:W2:Y:S04]  /*470f0*/  LDL.LU R5, [R1+0xf4] ;  /* 0x0000f40001057983 */ /* 0x000ea80000300800 */
[----:B------:R-:W4:Y:S04]  /*47100*/  LDL.LU R6, [R1+0xf8] ;  /* 0x0000f80001067983 */ /* 0x000f280000300800 */
[----:B------:R-:W4:Y:S01]  /*47110*/  LDL.LU R7, [R1+0xfc] ;  /* 0x0000fc0001077983 */ /* 0x000f220000300800 */
[----:B------:R-:W-:Y:S01]  /*47120*/  MOV R22, R29 ;  /* 0x0000001d00167202 */ /* 0x000fe20000000f00 */
[----:B------:R-:W-:-:S02]  /*47130*/  IMAD.MOV.U32 R23, RZ, RZ, R2 ;  /* 0x000000ffff177224 */ /* 0x000fc400078e0002 */
[----:B------:R-:W2:Y:S04]  /*47140*/  LDL.LU R29, [R1+0x3688] ;  /* 0x00368800011d7983 */ /* 0x000ea80000300800 */
[----:B------:R-:W3:Y:S04]  /*47150*/  LDL.LU R2, [R1+0x3684] ;  /* 0x0036840001027983 */ /* 0x000ee80000300800 */
[----:B------:R0:W-:Y:S02]  /*47160*/  STL.64 [R1+0x35a0], R22 ;  /* 0x0035a01601007387 */ /* 0x0001e40000100a00 */
[----:B0-----:R-:W-:-:S02]  /*47170*/  MOV R22, R11 ;  /* 0x0000000b00167202 */ /* 0x001fc40000000f00 */
[----:B------:R-:W-:-:S05]  /*47180*/  MOV R23, R10 ;  /* 0x0000000a00177202 */ /* 0x000fca0000000f00 */
[----:B------:R-:W-:Y:S04]  /*47190*/  STL.64 [R1+0x35b8], R22 ;  /* 0x0035b81601007387 */ /* 0x000fe80000100a00 */
[----:B----4-:R-:W-:Y:S04]  /*471a0*/  STL.64 [R1+0x3580], R6 ;  /* 0x0035800601007387 */ /* 0x010fe80000100a00 */
[----:B--2---:R0:W-:Y:S04]  /*471b0*/  STL.64 [R1+0x3578], R4 ;  /* 0x0035780401007387 */ /* 0x0041e80000100a00 */
[----:B0-----:R-:W2:Y:S04]  /*471c0*/  LDL.LU R4, [R1+0x100] ;  /* 0x0001000001047983 */ /* 0x001ea80000300800 */
[----:B------:R-:W2:Y:S04]  /*471d0*/  LDL.LU R5, [R1+0x104] ;  /* 0x0001040001057983 */ /* 0x000ea80000300800 */
[----:B------:R-:W4:Y:S04]  /*471e0*/  LDL.LU R6, [R1+0x108] ;  /* 0x0001080001067983 */ /* 0x000f280000300800 */
[----:B------:R-:W4:Y:S01]  /*471f0*/  LDL.LU R7, [R1+0x10c] ;  /* 0x00010c0001077983 */ /* 0x000f220000300800 */
[----:B------:R-:W-:-:S02]  /*47200*/  MOV R22, R9 ;  /* 0x0000000900167202 */ /* 0x000fc40000000f00 */
[----:B------:R-:W-:-:S05]  /*47210*/  MOV R23, R8 ;  /* 0x0000000800177202 */ /* 0x000fca0000000f00 */
[----:B------:R0:W-:Y:S02]  /*47220*/  STL.64 [R1+0x35d0], R22 ;  /* 0x0035d01601007387 */ /* 0x0001e40000100a00 */
[----:B0-----:R-:W-:Y:S01]  /*47230*/  IMAD.MOV.U32 R22, RZ, RZ, R3 ;  /* 0x000000ffff167224 */ /* 0x001fe200078e0003 */
[----:B------:R-:W-:Y:S01]  /*47240*/  MOV R23, R0 ;  /* 0x0000000000177202 */ /* 0x000fe20000000f00 */
[----:B------:R-:W3:Y:S04]  /*47250*/  LDL.LU R3, [R1+0x3680] ;  /* 0x0036800001037983 */ /* 0x000ee80000300800 */
[----:B------:R-:W3:Y:S04]  /*47260*/  LDL.LU R0, [R1+0x367c] ;  /* 0x00367c0001007983 */ /* 0x000ee80000300800 */
[----:B------:R-:W-:Y:S04]  /*47270*/  STL.64 [R1+0x35e8], R22 ;  /* 0x0035e81601007387 */ /* 0x000fe80000100a00 */
[----:B----4-:R-:W-:Y:S04]  /*47280*/  STL.64 [R1+0x3598], R6 ;  /* 0x0035980601007387 */ /* 0x010fe80000100a00 */
[----:B--2---:R0:W-:Y:S04]  /*47290*/  STL.64 [R1+0x3590], R4 ;  /* 0x0035900401007387 */ /* 0x0041e80000100a00 */
[----:B0-----:R-:W2:Y:S04]  /*472a0*/  LDL.LU R4, [R1+0x110] ;  /* 0x0001100001047983 */ /* 0x001ea80000300800 */
[----:B------:R-:W2:Y:S04]  /*472b0*/  LDL.LU R5, [R1+0x114] ;  /* 0x0001140001057983 */ /* 0x000ea80000300800 */
[----:B------:R-:W4:Y:S01]  /*472c0*/  LDL.LU R6, [R1+0x118] ;  /* 0x0001180001067983 */ /* 0x000f220000300800 */
[----:B------:R-:W-:-:S02]  /*472d0*/  MOV R22, R25 ;  /* 0x0000001900167202 */ /* 0x000fc40000000f00 */
[----:B------:R-:W-:Y:S02]  /*472e0*/  MOV R23, R24 ;  /* 0x0000001800177202 */ /* 0x000fe40000000f00 */
[----:B---3--:R-:W-:Y:S02]  /*472f0*/  MOV R7, R3 ;  /* 0x0000000300077202 */ /* 0x008fe40000000f00 */
        /* <DEDUP_REMOVED lines=8> */
[----:B------:R-:W-:Y:S01]  /*47380*/  IMAD.MOV.U32 R22, RZ, RZ, R15 ;  /* 0x000000ffff167224 */ /* 0x000fe200078e000f */
[----:B------:R-:W-:-:S05]  /*47390*/  MOV R23, R14 ;  /* 0x0000000e00177202 */ /* 0x000fca0000000f00 */
[----:B------:R-:W-:Y:S04]  /*473a0*/  STL.64 [R1+0x3618], R22 ;  /* 0x0036181601007387 */ /* 0x000fe80000100a00 */
[----:B----4-:R-:W-:Y:S04]  /*473b0*/  STL.64 [R1+0x35c8], R6 ;  /* 0x0035c80601007387 */ /* 0x010fe80000100a00 */
[----:B--2---:R0:W-:Y:S04]  /*473c0*/  STL.64 [R1+0x35c0], R4 ;  /* 0x0035c00401007387 */ /* 0x0041e80000100a00 */
[----:B0-----:R-:W2:Y:S04]  /*473d0*/  LDL.LU R4, [R1+0x130] ;  /* 0x0001300001047983 */ /* 0x001ea80000300800 */
[----:B------:R-:W2:Y:S04]  /*473e0*/  LDL.LU R5, [R1+0x134] ;  /* 0x0001340001057983 */ /* 0x000ea80000300800 */
[----:B------:R-:W4:Y:S01]  /*473f0*/  LDL.LU R6, [R1+0x138] ;  /* 0x0001380001067983 */ /* 0x000f220000300800 */
[----:B---3--:R-:W-:-:S03]  /*47400*/  MOV R7, R3 ;  /* 0x0000000300077202 */ /* 0x008fc60000000f00 */
[----:B------:R-:W3:Y:S04]  /*47410*/  LDL.LU R3, [R1+0x3674] ;  /* 0x0036740001037983 */ /* 0x000ee80000300800 */
[----:B------:R-:W3:Y:S01]  /*47420*/  LDL.LU R24, [R1+0x1c0] ;  /* 0x0001c00001187983 */ /* 0x000ee20000300800 */
[----:B------:R-:W-:-:S03]  /*47430*/  MOV R22, R13 ;  /* 0x0000000d00167202 */ /* 0x000fc60000000f00 */
        /* <DEDUP_REMOVED lines=9> */
[----:B------:R0:W-:Y:S04]  /*474d0*/  STL.64 [R1+0x3648], R22 ;  /* 0x0036481601007387 */ /* 0x0001e80000100a00 */
[----:B------:R-:W3:Y:S04]  /*474e0*/  LDL.LU R20, [R1+0x190] ;  /* 0x0001900001147983 */ /* 0x000ee80000300800 */
[----:B------:R-:W3:Y:S04]  /*474f0*/  LDL.LU R21, [R1+0x194] ;  /* 0x0001940001157983 */ /* 0x000ee80000300800 */
[----:B0-----:R-:W3:Y:S04]  /*47500*/  LDL.LU R22, [R1+0x198] ;  /* 0x0001980001167983 */ /* 0x001ee80000300800 */
        /* <DEDUP_REMOVED lines=11> */
[----:B------:R-:W4:Y:S01]  /*475c0*/  LDL.LU R6, [R1+0x158] ;  /* 0x0001580001067983 */ /* 0x000f220000300800 */
[----:B---3--:R-:W-:-:S03]  /*475d0*/  IMAD.MOV.U32 R7, RZ, RZ, R3 ;  /* 0x000000ffff077224 */ /* 0x008fc600078e0003 */
[----:B------:R-:W3:Y:S01]  /*475e0*/  LDL.LU R3, [R1+0x3670] ;  /* 0x0036700001037983 */ /* 0x000ee20000300800 */
[----:B------:R-:W-:Y:S03]  /*475f0*/  HMMA.16816.F32 R24, R16, R10, R24 ;  /* 0x0000000a1018723c */ /* 0x000fe60000001818 */
        /* <DEDUP_REMOVED lines=10> */
[----:B------:R-:W2:Y:S04]  /*476a0*/  LDL.LU R6, [R1+0x178] ;  /* 0x0001780001067983 */ /* 0x000ea80000300800 */
[----:B------:R0:W-:Y:S04]  /*476b0*/  STL.64 [R1+0x320], R24 ;  /* 0x0003201801007387 */ /* 0x0001e80000100a00 */
[----:B------:R1:W-:Y:S01]  /*476c0*/  STL.64 [R1+0x328], R26 ;  /* 0x0003281a01007387 */ /* 0x0003e20000100a00 */
[----:B0-----:R-:W-:-:S02]  /*476d0*/  MOV R25, R10 ;  /* 0x0000000a00197202 */ /* 0x001fc40000000f00 */
[----:B------:R-:W-:Y:S01]  /*476e0*/  MOV R24, R11 ;  /* 0x0000000b00187202 */ /* 0x000fe20000000f00 */
[----:B-1----:R-:W4:Y:S04]  /*476f0*/  LDL.LU.64 R26, [R1+0x3668] ;  /* 0x00366800011a7983 */ /* 0x002f280000300a00 */
[----:B------:R-:W2:Y:S01]  /*47700*/  LDL.LU.64 R10, [R1+0x3660] ;  /* 0x00366000010a7983 */ /* 0x000ea20000300a00 */
[----:B---3--:R-:W-:-:S03]  /*47710*/  MOV R7, R3 ;  /* 0x0000000300077202 */ /* 0x008fc60000000f00 */
[----:B------:R-:W3:Y:S01]  /*47720*/  LDL.LU.64 R8, [R1+0x3658] ;  /* 0x0036580001087983 */ /* 0x000ee20000300a00 */
[----:B--2---:R-:W-:Y:S11]  /*47730*/  HMMA.16816.F32 R12, R16, R10, R12 ;  /* 0x0000000a100c723c */ /* 0x004ff6000000180c */
[----:B------:R-:W-:Y:S11]  /*47740*/  @!UPT UIADD3 URZ, URZ, URZ, URZ ;  /* 0x0000003f3f3ff290 */ /* 0x000ff6000fffe03f */
[----:B------:R-:W-:Y:S01]  /*47750*/  @!UPT UIADD3 URZ, URZ, URZ, URZ ;  /* 0x0000003f3f3ff290 */ /* 0x000fe2000fffe03f */
[----:B------:R-:W-:Y:S01]  /*47760*/  STL.64 [R1+0x310], R12 ;  /* 0x0003100c01007387 */ /* 0x000fe20000100a00 */
[----:B------:R-:W-:-:S03]  /*47770*/  MOV R3, R15 ;  /* 0x0000000f00037202 */ /* 0x000fc60000000f00 */
[----:B------:R0:W-:Y:S04]  /*47780*/  STL [R1+0x318], R14 ;  /* 0x0003180e01007387 */ /* 0x0001e80000100800 */
[----:B0-----:R-:W2:Y:S04]  /*47790*/  LDL.LU.64 R14, [R1+0x3650] ;  /* 0x00365000010e7983 */ /* 0x001ea80000300a00 */
[----:B------:R0:W-:Y:S04]  /*477a0*/  STL.64 [R1+0x3500], R10 ;  /* 0x0035000a01007387 */ /* 0x0001e80000100a00 */
[----:B------:R-:W-:Y:S01]  /*477b0*/  STL [R1+0x34a8], R3 ;  /* 0x0034a80301007387 */ /* 0x000fe20000100800 */
[----:B--2---:R-:W-:Y:S03]  /*477c0*/  HMMA.16816.F32 R16, R16, R14, R20 ;  /* 0x0000000e1010723c */ /* 0x004fe60000001814 */
[----:B------:R-:W2:Y:S01]  /*477d0*/  LDL.LU.64 R22, [R1+0x3648] ;  /* 0x0036480001167983 */ /* 0x000ea20000300a00 */
[----:B0-----:R-:W-:Y:S01]  /*477e0*/  IMAD.MOV.U32 R11, RZ, RZ, R14 ;  /* 0x000000ffff0b7224 */ /* 0x001fe200078e000e */
[----:B------:R-:W-:Y:S11]  /*477f0*/  MOV R10, R15 ;  /* 0x0000000f000a7202 */ /* 0x000ff60000000f00 */
[----:B------:R-:W-:Y:S07]  /*47800*/  @!UPT UIADD3 URZ, URZ, URZ, URZ ;  /* 0x0000003f3f3ff290 */ /* 0x000fee000fffe03f */
[----:B------:R0:W-:Y:S04]  /*47810*/  STL.64 [R1+0x2f0], R16 ;  /* 0x0002f01001007387 */ /* 0x0001e80000100a00 */
[----:B------:R-:W-:Y:S04]  /*47820*/  STL.64 [R1+0x2f8], R18 ;  /* 0x0002f81201007387 */ /* 0x000fe80000100a00 */
[----:B------:R-:W2:Y:S04]  /*47830*/  LDL.LU.64 R14, [R1+0x3640] ;  /* 0x00364000010e7983 */ /* 0x000ea80000300a00 */
[----:B------:R-:W2:Y:S01]  /*47840*/  LDL.LU.64 R12, [R1+0x3638] ;  /* 0x00363800010c7983 */ /* 0x000ea20000300a00 */
[----:B0-----:R-:W-:-:S02]  /*47850*/  MOV R16, R0 ;  /* 0x0000000000107202 */ /* 0x001fc40000000f00 */
[----:B------:R-:W-:Y:S01]  /*47860*/  MOV R17, R2 ;  /* 0x0000000200117202 */ /* 0x000fe20000000f00 */
[----:B------:R-:W3:Y:S04]  /*47870*/  LDL.LU R0, [R1+0x3634] ;  /* 0x0036340001007983 */ /* 0x000ee80000300800 */
[----:B------:R-:W3:Y:S01]  /*47880*/  LDL.LU R2, [R1+0x3630] ;  /* 0x0036300001027983 */ /* 0x000ee20000300800 */
        /* <DEDUP_REMOVED lines=34> */
[----:B0-----:R-:W2:Y:S01]  /*47ab0*/  LDL.LU.64 R22, [R1+0x35b8] ;  /* 0x0035b80001167983 */ /* 0x001ea20000300a00 */
[----:B------:R-:W-:Y:S01]  /*47ac0*/  MOV R18, R29 ;  /* 0x0000001d00127202 */ /* 0x000fe20000000f00 */
[----:B------:R-:W-:Y:S01]  /*47ad0*/  IMAD.MOV.U32 R19, RZ, RZ, R28 ;  /* 0x000000ffff137224 */ /* 0x000fe200078e001c */
[C---:B--2---:R-:W-:Y:S01]  /*47ae0*/  HMMA.16816.F32 R20, R12.reuse, R22, R4 ;  /* 0x000000160c14723c */ /* 0x044fe20000001804 */
[----:B------:R-:W2:Y:S04]  /*47af0*/  LDL.LU.64 R6, [R1+0x35b0] ;  /* 0x0035b00001067983 */ /* 0x000ea80000300a00 */
[----:B------:R-:W2:Y:S11]  /*47b00*/  LDL.LU.64 R4, [R1+0x35a8] ;  /* 0x0035a80001047983 */ /* 0x000eb60000300a00 */
[----:B------:R-:W-:Y:S07]  /*47b10*/  @!UPT UIADD3 URZ, URZ, URZ, URZ ;  /* 0x0000003f3f3ff290 */ /* 0x000fee000fffe03f */
[----:B------:R2:W-:Y:S01]  /*47b20*/  STL.64 [R1+0x120], R20 ;  /* 0x0001201401007387 */ /* 0x0005e20000100a00 */
[----:B------:R-:W-:Y:S02]  /*47b30*/  MOV R29, R22 ;  /* 0x00000016001d7202 */ /* 0x000fe40000000f00 */
[----:B------:R-:W-:Y:S02]  /*47b40*/  MOV R28, R23 ;  /* 0x00000017001c7202 */ /* 0x000fe40000000f00 */
[----:B------:R-:W2:Y:S04]  /*47b50*/  LDL.LU.64 R22, [R1+0x35a0] ;  /* 0x0035a00001167983 */ /* 0x000ea80000300a00 */
[----:B------:R-:W-:Y:S04]  /*47b60*/  STL [R1+0x33b4], R28 ;  /* 0x0033b41c01007387 */ /* 0x000fe80000100800 */
[----:B------:R-:W-:Y:S01]  /*47b70*/  STL [R1+0x33b0], R29 ;  /* 0x0033b01d01007387 */ /* 0x000fe20000100800 */
        /* <DEDUP_REMOVED lines=27> */
[----:B0-----:R-:W4:Y:S04]  /*47d30*/  LDL.LU.64 R22, [R1+0x3540] ;  /* 0x0035400001167983 */ /* 0x001f280000300a00 */
[----:B------:R-:W4:Y:S02]  /*47d40*/  LDL.LU.64 R20, [R1+0x3538] ;  /* 0x0035380001147983 */ /* 0x000f240000300a00 */
[C---:B----4-:R-:W-:Y:S11]  /*47d50*/  HMMA.16816.F32 R20, R12.reuse, R26, R20 ;  /* 0x0000001a0c14723c */ /* 0x050ff60000001814 */
[----:B------:R-:W-:Y:S11]  /*47d60*/  @!UPT UIADD3 URZ, URZ, URZ, URZ ;  /* 0x0000003f3f3ff290 */ /* 0x000ff6000fffe03f */
[----:B------:R-:W-:Y:S01]  /*47d70*/  @!UPT UIADD3 URZ, URZ, URZ, URZ ;  /* 0x0000003f3f3ff290 */ /* 0x000fe2000fffe03f */
[----:B------:R-:W-:Y:S04]  /*47d80*/  STL.64 [R1+0x2e0], R20 ;  /* 0x0002e01401007387 */ /* 0x000fe80000100a00 */
[----:B------:R0:W-:Y:S04]  /*47d90*/  STL.64 [R1+0x2e8], R22 ;  /* 0x0002e81601007387 */ /* 0x0001e80000100a00 */
[----:B0-----:R-:W2:Y:S04]  /*47da0*/  LDL.LU.64 R22, [R1+0x3530] ;  /* 0x0035300001167983 */ /* 0x001ea80000300a00 */
[----:B------:R-:W4:Y:S01]  /*47db0*/  LDL.LU.64 R20, [R1+0x3528] ;  /* 0x0035280001147983 */ /* 0x000f220000300a00 */
        /* <DEDUP_REMOVED lines=8> */
[----:B------:R-:W-:Y:S01]  /*47e40*/  MOV R27, R24 ;  /* 0x00000018001b7202 */ /* 0x000fe20000000f00 */
[----:B--2---:R-:W-:Y:S01]  /*47e50*/  IMAD.MOV.U32 R22, RZ, RZ, R5 ;  /* 0x000000ffff167224 */ /* 0x004fe200078e0005 */
[----:B------:R-:W-:Y:S02]  /*47e60*/  MOV R23, R4 ;  /* 0x0000000400177202 */ /* 0x000fe40000000f00 */
[C---:B------:R-:W-:Y:S01]  /*47e70*/  HMMA.16816.F32 R4, R12.reuse, R6, R16 ;  /* 0x000000060c04723c */ /* 0x040fe20000001810 */
[----:B---3--:R-:W0:Y:S04]  /*47e80*/  LDSM.16.M88.4 R16, [R0+0x28080] ;  /* 0x028080000010783b */ /* 0x008e280000000200 */
[----:B0-----:R-:W-:Y:S11]  /*47e90*/  STL.64 [R1+0x34e0], R18 ;  /* 0x0034e01201007387 */ /* 0x001ff60000100a00 */
[----:B------:R-:W-:Y:S07]  /*47ea0*/  @!UPT UIADD3 URZ, URZ, URZ, URZ ;  /* 0x0000003f3f3ff290 */ /* 0x000fee000fffe03f */
[----:B------:R-:W-:Y:S04]  /*47eb0*/  STL.64 [R1+0xa0], R4 ;  /* 0x0000a00401007387 */ /* 0x000fe80000100a00 */
[----:B------:R-:W-:Y:S04]  /*47ec0*/  STL.64 [R1+0xa8], R6 ;  /* 0x0000a80601007387 */ /* 0x000fe80000100a00 */
[----:B------:R-:W0:Y:S04]  /*47ed0*/  LDSM.16.M88.4 R4, [R2+0x80] ;  /* 0x000080000204783b */ /* 0x000e280000000200 */
[----:B------:R-:W-:Y:S04]  /*47ee0*/  STL.64 [R1+0x34d8], R16 ;  /* 0x0034d81001007387 */ /* 0x000fe80000100a00 */
[----:B------:R-:W1:Y:S04]  /*47ef0*/  LDSM.16.M88.4 R16, [R2+0x2080] ;  /* 0x002080000210783b */ /* 0x000e680000000200 */
[----:B0-----:R-:W-:Y:S04]  /*47f00*/  STL.64 [R1+0x90], R4 ;  /* 0x0000900401007387 */ /* 0x001fe80000100a00 */
[----:B------:R-:W-:Y:S04]  /*47f10*/  STL.64 [R1+0x98], R6 ;  /* 0x0000980601007387 */ /* 0x000fe80000100a00 */
[----:B------:R-:W0:Y:S04]  /*47f20*/  LDSM.16.M88.4 R4, [R2+0x4080] ;  /* 0x004080000204783b */ /* 0x000e280000000200 */
[----:B-1----:R-:W-:Y:S04]  /*47f30*/  STL.64 [R1+0x80], R16 ;  /* 0x0000801001007387 */ /* 0x002fe80000100a00 */
        /* <DEDUP_REMOVED lines=12> */
[----:B------:R4:W-:Y:S02]  /*48000*/  STL.64 [R1+0x48], R18 ;  /* 0x0000481201007387 */ /* 0x0009e40000100a00 */
[----:B----4-:R-:W-:Y:S02]  /*48010*/  HMMA.16816.F32 R16, R12, R26, R20 ;  /* 0x0000001a0c10723c */ /* 0x010fe40000001814 */
[----:B------:R-:W-:Y:S04]  /*48020*/  LDSM.16.M88.4 R24, [R2+0x14080] ;  /* 0x014080000218783b */ /* 0x000fe80000000200 */
[----:B------:R-:W-:Y:S04]  /*48030*/  LDSM.16.M88.4 R20, [R2+0x16080] ;  /* 0x016080000214783b */ /* 0x000fe80000000200 */
[----:B0-----:R-:W-:Y:S04]  /*48040*/  STL.64 [R1+0x30], R4 ;  /* 0x0000300401007387 */ /* 0x001fe80000100a00 */
[----:B------:R-:W-:Y:S04]  /*48050*/  STL.64 [R1+0x38], R6 ;  /* 0x0000380601007387 */ /* 0x000fe80000100a00 */
[----:B------:R-:W0:Y:S04]  /*48060*/  LDSM.16.M88.4 R4, [R2+0xe080] ;  /* 0x00e080000204783b */ /* 0x000e280000000200 */
[----:B0-----:R-:W-:Y:S01]  /*48070*/  STL.64 [R1+0x20], R4 ;  /* 0x0000200401007387 */ /* 0x001fe20000100a00 */
[----:B------:R-:W-:-:S03]  /*48080*/  MOV R3, R5 ;  /* 0x0000000500037202 */ /* 0x000fc60000000f00 */
[----:B------:R-:W-:Y:S04]  /*48090*/  STL.64 [R1+0x2c0], R16 ;  /* 0x0002c01001007387 */ /* 0x000fe80000100a00 */
[----:B------:R-:W-:Y:S04]  /*480a0*/  STL.64 [R1+0x2c8], R18 ;  /* 0x0002c81201007387 */ /* 0x000fe80000100a00 */
[----:B------:R-:W-:Y:S04]  /*480b0*/  STL.64 [R1+0x28], R6 ;  /* 0x0000280601007387 */ /* 0x000fe80000100a00 */
[----:B------:R-:W0:Y:S04]  /*480c0*/  LDSM.16.M88.4 R4, [R2+0x12080] ;  /* 0x012080000204783b */ /* 0x000e280000000200 */
[----:B------:R-:W1:Y:S04]  /*480d0*/  LDSM.16.M88.4 R16, [R2+0x10080] ;  /* 0x010080000210783b */ /* 0x000e680000000200 */
[----:B------:R2:W-:Y:S04]  /*480e0*/  STL [R1+0x34ac], R3 ;  /* 0x0034ac0301007387 */ /* 0x0005e80000100800 */
[----:B0-----:R-:W-:Y:S01]  /*480f0*/  STL.64 [R1], R4 ;  /* 0x0000000401007387 */ /* 0x001fe20000100a00 */
[----:B--2---:R-:W-:-:S03]  /*48100*/  MOV R3, R5 ;  /* 0x0000000500037202 */ /* 0x004fc60000000f00 */
[----:B-1----:R-:W-:Y:S04]  /*48110*/  STL.64 [R1+0x10], R16 ;  /* 0x0000101001007387 */ /* 0x002fe80000100a00 */
[----:B------:R-:W-:Y:S04]  /*48120*/  STL.64 [R1+0x18], R18 ;  /* 0x0000181201007387 */ /* 0x000fe80000100a00 */
[----:B------:R-:W-:Y:S04]  /*48130*/  STL.64 [R1+0x8], R6 ;  /* 0x0000080601007387 */ /* 0x000fe80000100a00 */
[----:B------:R-:W0:Y:S04]  /*48140*/  LDSM.16.M88.4 R4, [R2+0x18080] ;  /* 0x018080000204783b */ /* 0x000e280000000200 */
[----:B------:R-:W-:Y:S04]  /*48150*/  STL [R1+0x31fc], R26 ;  /* 0x0031fc1a01007387 */ /* 0x000fe80000100800 */
[----:B------:R-:W-:Y:S04]  /*48160*/  STL [R1+0x31f8], R27 ;  /* 0x0031f81b01007387 */ /* 0x000fe80000100800 */
[----:B------:R-:W-:Y:S04]  /*48170*/  STL.64 [R1+0x3428], R24 ;  /* 0x0034281801007387 */ /* 0x000fe80000100a00 */
[----:B------:R-:W-:Y:S04]  /*48180*/  STL [R1+0x31f4], R22 ;  /* 0x0031f41601007387 */ /* 0x000fe80000100800 */
[----:B------:R-:W-:Y:S04]  /*48190*/  STL [R1+0x31f0], R23 ;  /* 0x0031f01701007387 */ /* 0x000fe80000100800 */
[----:B------:R-:W-:Y:S04]  /*481a0*/  STL.64 [R1+0x3420], R20 ;  /* 0x0034201401007387 */ /* 0x000fe80000100a00 */
[----:B------:R-:W-:Y:S04]  /*481b0*/  LDSM.16.M88.4 R20, [R2+0x1c080] ;  /* 0x01c080000214783b */ /* 0x000fe80000000200 */
[----:B0-----:R-:W-:Y:S04]  /*481c0*/  STL.64 [R1+0x3418], R6 ;  /* 0x0034180601007387 */ /* 0x001fe80000100a00 */
[----:B------:R-:W-:Y:S04]  /*481d0*/  STL.64 [R1+0x3410], R4 ;  /* 0x0034100401007387 */ /* 0x000fe80000100a00 */
[----:B------:R-:W0:Y:S01]  /*481e0*/  LDSM.16.M88.4 R4, [R2+0x1a080] ;  /* 0x01a080000204783b */ /* 0x000e220000000200 */
[----:B------:R-:W-:Y:S01]  /*481f0*/  MOV R18, R11 ;  /* 0x0000000b00127202 */ /* 0x000fe20000000f00 */
[----:B------:R-:W-:-:S02]  /*48200*/  IMAD.MOV.U32 R19, RZ, RZ, R10 ;  /* 0x000000ffff137224 */ /* 0x000fc400078e000a */
[----:B0-----:R-:W-:Y:S04]  /*48210*/  STL.64 [R1+0xd0], R4 ;  /* 0x0000d00401007387 */ /* 0x001fe80000100a00 */
[----:B------:R-:W-:Y:S04]  /*48220*/  STL.64 [R1+0xd8], R6 ;  /* 0x0000d80601007387 */ /* 0x000fe80000100a00 */
[----:B------:R0:W-:Y:S04]  /*48230*/  STL.64 [R1+0x34f8], R18 ;  /* 0x0034f81201007387 */ /* 0x0001e80000100a00 */
[----:B------:R-:W2:Y:S04]  /*48240*/  LDL.LU R16, [R1+0x2b0] ;  /* 0x0002b00001107983 */ /* 0x000ea80000300800 */
[----:B------:R-:W2:Y:S04]  /*48250*/  LDL.LU R17, [R1+0x2b4] ;  /* 0x0002b40001117983 */ /* 0x000ea80000300800 */
[----:B0-----:R-:W2:Y:S01]  /*48260*/  LDL.LU R18, [R1+0x2b8] ;  /* 0x0002b80001127983 */ /* 0x001ea20000300800 */
[----:B------:R-:W-:-:S03]  /*48270*/  MOV R5, R8 ;  /* 0x0000000800057202 */ /* 0x000fc60000000f00 */
[----:B------:R-:W2:Y:S01]  /*48280*/  LDL.LU R19, [R1+0x2bc] ;  /* 0x0002bc0001137983 */ /* 0x000ea20000300800 */
[----:B------:R-:W-:-:S03]  /*48290*/  MOV R6, R9 ;  /* 0x0000000900067202 */ /* 0x000fc60000000f00 */
[----:B------:R-:W3:Y:S04]  /*482a0*/  LDL.LU R4, [R1+0x260] ;  /* 0x0002600001047983 */ /* 0x000ee80000300800 */
[----:B------:R-:W-:Y:S04]  /*482b0*/  STL.64 [R1+0x1e0], R20 ;  /* 0x0001e01401007387 */ /* 0x000fe80000100a00 */
[----:B------:R-:W-:Y:S04]  /*482c0*/  STL.64 [R1+0x1e8], R22 ;  /* 0x0001e81601007387 */ /* 0x000fe80000100a00 */
[----:B------:R-:W4:Y:S04]  /*482d0*/  LDL.LU R8, [R1+0x3514] ;  /* 0x0035140001087983 */ /* 0x000f280000300800 */
[----:B------:R-:W2:Y:S04]  /*482e0*/  LDL.LU R9, [R1+0x3510] ;  /* 0x0035100001097983 */ /* 0x000ea80000300800 */
[----:B------:R-:W2:Y:S04]  /*482f0*/  LDL.LU R7, [R1+0x26c] ;  /* 0x00026c0001077983 */ /* 0x000ea80000300800 */
[----:B--2---:R-:W-:Y:S04]  /*48300*/  STL.64 [R1+0x34b8], R6 ;  /* 0x0034b80601007387 */ /* 0x004fe80000100a00 */
[----:B---3--:R0:W-:Y:S04]  /*48310*/  STL.64 [R1+0x34b0], R4 ;  /* 0x0034b00401007387 */ /* 0x0081e80000100a00 */
[----:B0-----:R-:W2:Y:S04]  /*48320*/  LDL.LU R4, [R1+0x280] ;  /* 0x0002800001047983 */ /* 0x001ea80000300800 */
[----:B------:R-:W2:Y:S01]  /*48330*/  LDL.LU R5, [R1+0x284] ;  /* 0x0002840001057983 */ /* 0x000ea20000300800 */
[----:B----4-:R-:W-:-:S02]  /*48340*/  MOV R6, R8 ;  /* 0x0000000800067202 */ /* 0x010fc40000000f00 */
[----:B------:R-:W-:Y:S01]  /*48350*/  MOV R7, R9 ;  /* 0x0000000900077202 */ /* 0x000fe20000000f00 */
[----:B------:R-:W3:Y:S04]  /*48360*/  LDL.LU R8, [R1+0x350c] ;  /* 0x00350c0001087983 */ /* 0x000ee80000300800 */
[----:B------:R-:W4:Y:S04]  /*48370*/  LDL.LU R9, [R1+0x3508] ;  /* 0x0035080001097983 */ /* 0x000f280000300800 */
[----:B------:R-:W-:Y:S04]  /*48380*/  STL.64 [R1+0x34d0], R6 ;  /* 0x0034d00601007387 */ /* 0x000fe80000100a00 */
[----:B--2---:R0:W-:Y:S04]  /*48390*/  STL.64 [R1+0x34c8], R4 ;  /* 0x0034c80401007387 */ /* 0x0041e80000100a00 */
[----:B0-----:R-:W2:Y:S04]  /*483a0*/  LDL.LU R4, [R1+0x290] ;  /* 0x0002900001047983 */ /* 0x001ea80000300800 */
[----:B------:R-:W2:Y:S04]  /*483b0*/  LDL.LU R5, [R1+0x294] ;  /* 0x0002940001057983 */ /* 0x000ea80000300800 */
[----:B------:R-:W2:Y:S04]  /*483c0*/  LDL.LU R6, [R1+0x298] ;  /* 0x0002980001067983 */ /* 0x000ea80000300800 */
[----:B------:R-:W2:Y:S04]  /*483d0*/  LDL.LU R7, [R1+0x29c] ;  /* 0x00029c0001077983 */ /* 0x000ea80000300800 */
[----:B--2---:R-:W-:Y:S04]  /*483e0*/  STL.64 [R1+0x34f0], R6 ;  /* 0x0034f00601007387 */ /* 0x004fe80000100a00 */
[----:B------:R0:W-:Y:S04]  /*483f0*/  STL.64 [R1+0x34e8], R4 ;  /* 0x0034e80401007387 */ /* 0x0001e80000100a00 */
[----:B0-----:R-:W2:Y:S04]  /*48400*/  LDL.LU R4, [R1+0x2a0] ;  /* 0x0002a00001047983 */ /* 0x001ea80000300800 */
[----:B------:R-:W2:Y:S04]  /*48410*/  LDL.LU R5, [R1+0x2a4] ;  /* 0x0002a40001057983 */ /* 0x000ea80000300800 */
[----:B------:R-:W2:Y:S01]  /*48420*/  LDL.LU.64 R20, [R1+0x60] ;  /* 0x0000600001147983 */ /* 0x000ea20000300a00 */
[----:B----4-:R-:W-:Y:S01]  /*48430*/  IMAD.MOV.U32 R6, RZ, RZ, R9 ;  /* 0x000000ffff067224 */ /* 0x010fe200078e0009 */
[----:B---3--:R-:W-:-:S02]  /*48440*/  MOV R7, R8 ;  /* 0x0000000800077202 */ /* 0x008fc40000000f00 */
[----:B------:R-:W0:Y:S04]  /*48450*/  LDSM.16.M88.4 R8, [R2+0x1e080] ;  /* 0x01e080000208783b */ /* 0x000e280000000200 */
[----:B--2---:R1:W-:Y:S04]  /*48460*/  STL.64 [R1+0x34c0], R20 ;  /* 0x0034c01401007387 */ /* 0x0043e80000100a00 */
[----:B-1----:R-:W2:Y:S04]  /*48470*/  LDL.LU.64 R20, [R1+0x80] ;  /* 0x0000800001147983 */ /* 0x002ea80000300a00 */
[----:B0-----:R-:W-:Y:S04]  /*48480*/  STL.64 [R1+0x210], R8 ;  /* 0x0002100801007387 */ /* 0x001fe80000100a00 */
[----:B------:R0:W-:Y:S04]  /*48490*/  STL.64 [R1+0x218], R10 ;  /* 0x0002180a01007387 */ /* 0x0001e80000100a00 */
[----:B0-----:R-:W3:Y:S01]  /*484a0*/  LDL.LU.64 R10, [R1+0x3500] ;  /* 0x00350000010a7983 */ /* 0x001ee20000300a00 */
[----:B------:R-:W-:-:S02]  /*484b0*/  MOV R27, R8 ;  /* 0x00000008001b7202 */ /* 0x000fc40000000f00 */
[----:B------:R-:W-:Y:S02]  /*484c0*/  MOV R26, R9 ;  /* 0x00000009001a7202 */ /* 0x000fe40000000f00 */
[C---:B---3--:R-:W-:Y:S01]  /*484d0*/  HMMA.16816.F32 R8, R12.reuse, R10, R16 ;  /* 0x0000000a0c08723c */ /* 0x048fe20000001810 */
[----:B------:R-:W3:Y:S11]  /*484e0*/  LDL.LU.64 R18, [R1+0x34f8] ;  /* 0x0034f80001127983 */ /* 0x000ef60000300a00 */
[----:B------:R-:W-:Y:S11]  /*484f0*/  @!UPT UIADD3 URZ, URZ, URZ, URZ ;  /* 0x0000003f3f3ff290 */ /* 0x000ff6000fffe03f */
[----:B------:R-:W-:Y:S04]  /*48500*/  STL.64 [R1+0x2b0], R8 ;  /* 0x0002b00801007387 */ /* 0x000fe80000100a00 */
[----:B------:R-:W-:Y:S04]  /*48510*/  STL.64 [R1+0x2b8], R10 ;  /* 0x0002b80a01007387 */ /* 0x000fe80000100a00 */
[----:B------:R-:W0:Y:S04]  /*48520*/  LDSM.16.M88.4 R8, [R0+0x29080] ;  /* 0x029080000008783b */ /* 0x000e280000000200 */
[----:B0-----:R-:W-:Y:S04]  /*48530*/  STL [R1+0x33c4], R8 ;  /* 0x0033c40801007387 */ /* 0x001fe80000100800 */
[----:B------:R0:W-:Y:S04]  /*48540*/  STL [R1+0x33c0], R9 ;  /* 0x0033c00901007387 */ /* 0x0001e80000100800 */
[----:B------:R-:W-:Y:S04]  /*48550*/  STL [R1+0x33bc], R10 ;  /* 0x0033bc0a01007387 */ /* 0x000fe80000100800 */
[----:B------:R-:W-:Y:S04]  /*48560*/  STL [R1+0x33b8], R11 ;  /* 0x0033b80b01007387 */ /* 0x000fe80000100800 */
[----:B0-----:R-:W4:Y:S01]  /*48570*/  LDL.LU.64 R8, [R1+0x90] ;  /* 0x0000900001087983 */ /* 0x001f220000300a00 */
[----:B---3--:R-:W-:Y:S03]  /*48580*/  HMMA.16816.F32 R12, R12, R18, R4 ;  /* 0x000000120c0c723c */ /* 0x008fe60000001804 */
[----:B------:R-:W4:Y:S04]  /*48590*/  LDL.LU.64 R6, [R1+0x34f0] ;  /* 0x0034f00001067983 */ /* 0x000f280000300a00 */
[----:B------:R-:W4:Y:S04]  /*485a0*/  LDL.LU.64 R4, [R1+0x34e8] ;  /* 0x0034e80001047983 */ /* 0x000f280000300a00 */
[----:B------:R-:W4:Y:S04]  /*485b0*/  LDL.LU.64 R18, [R1+0x34e0] ;  /* 0x0034e00001127983 */ /* 0x000f280000300a00 */
[----:B------:R-:W4:Y:S08]  /*485c0*/  LDL.LU.64 R16, [R1+0x34d8] ;  /* 0x0034d80001107983 */ /* 0x000f300000300a00 */
[----:B------:R0:W-:Y:S04]  /*485d0*/  STL.64 [R1+0x2a0], R12 ;  /* 0x0002a00c01007387 */ /* 0x0001e80000100a00 */
[----:B------:R-:W-:Y:S04]  /*485e0*/  STL.64 [R1+0x2a8], R14 ;  /* 0x0002a80e01007387 */ /* 0x000fe80000100a00 */
[----:B0-----:R-:W3:Y:S01]  /*485f0*/  LDL.LU.64 R12, [R1+0x70] ;  /* 0x00007000010c7983 */ /* 0x001ee20000300a00 */
[----:B----4-:R-:W-:Y:S11]  /*48600*/  HMMA.16816.F32 R4, R16, R8, R4 ;  /* 0x000000081004723c */ /* 0x010ff60000001804 */
[----:B------:R-:W-:Y:S11]  /*48610*/  @!UPT UIADD3 URZ, URZ, URZ, URZ ;  /* 0x0000003f3f3ff290 */ /* 0x000ff6000fffe03f */
[----:B------:R-:W-:Y:S01]  /*48620*/  @!UPT UIADD3 URZ, URZ, URZ, URZ ;  /* 0x0000003f3f3ff290 */ /* 0x000fe2000fffe03f */
[----:B------:R-:W-:Y:S04]  /*48630*/  STL.64 [R1+0x290], R4 ;  /* 0x0002900401007387 */ /* 0x000fe80000100a00 */
[----:B------:R0:W-:Y:S04]  /*48640*/  STL.64 [R1+0x298], R6 ;  /* 0x0002980601007387 */ /* 0x0001e80000100a00 */
[----:B0-----:R-:W4:Y:S04]  /*48650*/  LDL.LU.64 R6, [R1+0x34d0] ;  /* 0x0034d00001067983 */ /* 0x001f280000300a00 */
[----:B------:R-:W4:Y:S01]  /*48660*/  LDL.LU.64 R4, [R1+0x34c8] ;  /* 0x0034c80001047983 */ /* 0x000f220000300a00 */
[----:B------:R-:W-:Y:S01]  /*48670*/  IMAD.MOV.U32 R29, RZ, RZ, R9 ;  /* 0x000000ffff1d7224 */ /* 0x000fe200078e0009 */
[----:B------:R-:W-:-:S02]  /*48680*/  MOV R28, R8 ;  /* 0x00000008001c7202 */ /* 0x000fc40000000f00 */
[----:B--2---:R-:W-:Y:S02]  /*48690*/  MOV R10, R20 ;  /* 0x00000014000a7202 */ /* 0x004fe40000000f00 */
[----:B------:R-:W-:Y:S01]  /*486a0*/  STL [R1+0x33cc], R29 ;  /* 0x0033cc1d01007387 */ /* 0x000fe20000100800 */
[----:B------:R-:W-:-:S03]  /*486b0*/  MOV R11, R21 ;  /* 0x00000015000b7202 */ /* 0x000fc60000000f00 */
[----:B------:R-:W-:Y:S01]  /*486c0*/  STL [R1+0x33c8], R28 ;  /* 0x0033c81c01007387 */ /* 0x000fe20000100800 */
[----:B----4-:R-:W-:Y:S03]  /*486d0*/  HMMA.16816.F32 R4, R16, R20, R4 ;  /* 0x000000141004723c */ /* 0x010fe60000001804 */
[----:B------:R-:W2:Y:S11]  /*486e0*/  LDL.LU.64 R20, [R1+0x34c0] ;  /* 0x0034c00001147983 */ /* 0x000eb60000300a00 */
[----:B------:R-:W-:Y:S09]  /*486f0*/  @!UPT UIADD3 URZ, URZ, URZ, URZ ;  /* 0x0000003f3f3ff290 */ /* 0x000ff2000fffe03f */
[----:B------:R0:W-:Y:S01]  /*48700*/  STL.64 [R1+0x280], R4 ;  /* 0x0002800401007387 */ /* 0x0001e20000100a00 */
[----:B------:R-:W-:Y:S02]  /*48710*/  MOV R2, R6 ;  /* 0x0000000600027202 */ /* 0x000fe40000000f00 */
[----:B------:R-:W-:Y:S02]  /*48720*/  MOV R0, R7 ;  /* 0x0000000700007202 */ /* 0x000fe40000000f00 */
[----:B------:R-:W2:Y:S04]  /*48730*/  LDL.LU.64 R6, [R1+0x34b8] ;  /* 0x0034b80001067983 */ /* 0x000ea80000300a00 */
[----:B0-----:R-:W2:Y:S04]  /*48740*/  LDL.LU.64 R4, [R1+0x34b0] ;  /* 0x0034b00001047983 */ /* 0x001ea80000300a00 */
[----:B------:R-:W-:Y:S04]  /*48750*/  STL [R1+0x33d4], R11 ;  /* 0x0033d40b01007387 */ /* 0x000fe80000100800 */
[----:B------:R0:W-:Y:S04]  /*48760*/  STL [R1+0x33d0], R10 ;  /* 0x0033d00a01007387 */ /* 0x0001e80000100800 */
[----:B------:R-:W4:Y:S04]  /*48770*/  LDL.LU R8, [R1+0x270] ;  /* 0x0002700001087983 */ /* 0x000f280000300800 */
[----:B------:R-:W4:Y:S04]  /*48780*/  LDL.LU R9, [R1+0x274] ;  /* 0x0002740001097983 */ /* 0x000f280000300800 */
[----:B0-----:R-:W4:Y:S04]  /*48790*/  LDL.LU R10, [R1+0x278] ;  /* 0x00027800010a7983 */ /* 0x001f280000300800 */
[----:B------:R-:W4:Y:S01]  /*487a0*/  LDL.LU R11, [R1+0x27c] ;  /* 0x00027c00010b7983 */ /* 0x000f220000300800 */
[----:B---3--:R-:W-:Y:S01]  /*487b0*/  IMAD.MOV.U32 R29, RZ, RZ, R12 ;  /* 0x000000ffff1d7224 */ /* 0x008fe200078e000c */
[----:B------:R-:W-:-:S02]  /*487c0*/  MOV R28, R13 ;  /* 0x0000000d001c7202 */ /* 0x000fc40000000f00 */
[----:B------:R-:W-:Y:S04]  /*487d0*/  STL [R1+0x334c], R0 ;  /* 0x00334c0001007387 */ /* 0x000fe80000100800 */
[----:B------:R-:W-:Y:S01]  /*487e0*/  STL [R1+0x3348], R2 ;  /* 0x0033480201007387 */ /* 0x000fe20000100800 */
[C---:B--2---:R-:W-:Y:S08]  /*487f0*/  HMMA.16816.F32 R4, R16.reuse, R20, R4 ;  /* 0x000000141004723c */ /* 0x044ff00000001804 */
[----:B----4-:R-:W-:Y:S11]  /*48800*/  HMMA.16816.F32 R8, R16, R12, R8 ;  /* 0x0000000c1008723c */ /* 0x010ff60000001808 */
[----:B------:R-:W-:Y:S11]  /*48810*/  @!UPT UIADD3 URZ, URZ, URZ, URZ ;  /* 0x0000003f3f3ff290 */ /* 0x000ff6000fffe03f */
[----:B------:R-:W-:Y:S01]  /*48820*/  @!UPT UIADD3 URZ, URZ, URZ, URZ ;  /* 0x0000003f3f3ff290 */ /* 0x000fe2000fffe03f */
[----:B------:R-:W-:Y:S04]  /*48830*/  STL.64 [R1+0x270], R8 ;  /* 0x0002700801007387 */ /* 0x000fe80000100a00 */
[----:B------:R0:W-:Y:S04]  /*48840*/  STL.64 [R1+0x278], R10 ;  /* 0x0002780a01007387 */ /* 0x0001e80000100a00 */
[----:B------:R1:W-:Y:S01]  /*48850*/  STL [R1+0x33dc], R29 ;  /* 0x0033dc1d01007387 */ /* 0x0003e20000100800 */
[----:B0-----:R-:W-:Y:S02]  /*48860*/  MOV R11, R20 ;  /* 0x00000014000b7202 */ /* 0x001fe40000000f00 */
[----:B------:R-:W-:Y:S01]  /*48870*/  MOV R10, R21 ;  /* 0x00000015000a7202 */ /* 0x000fe20000000f00 */
[----:B-1----:R-:W2:Y:S04]  /*48880*/  LDL R29, [R1+0x2a80] ;  /* 0x002a8000011d7983 */ /* 0x002ea80000100800 */
[----:B------:R-:W-:Y:S04]  /*48890*/  STL [R1+0x33d8], R28 ;  /* 0x0033d81c01007387 */ /* 0x000fe80000100800 */
[----:B------:R0:W-:Y:S04]  /*488a0*/  STL.64 [R1+0x260], R4 ;  /* 0x0002600401007387 */ /* 0x0001e80000100a00 */
[----:B------:R1:W-:Y:S04]  /*488b0*/  STL.64 [R1+0x268], R6 ;  /* 0x0002680601007387 */ /* 0x0003e80000100a00 */
[----:B------:R-:W-:Y:S04]  /*488c0*/  STL.64 [R1+0x34a0], R10 ;  /* 0x0034a00a01007387 */ /* 0x000fe80000100a00 */
[----:B0-----:R-:W3:Y:S04]  /*488d0*/  LDL.LU R4, [R1+0x340] ;  /* 0x0003400001047983 */ /* 0x001ee80000300800 */
[----:B------:R-:W3:Y:S04]  /*488e0*/  LDL.LU R5, [R1+0x344] ;  /* 0x0003440001057983 */ /* 0x000ee80000300800 */
[----:B-1----:R-:W4:Y:S04]  /*488f0*/  LDL.LU R6, [R1+0x348] ;  /* 0x0003480001067983 */ /* 0x002f280000300800 */
[----:B------:R-:W4:Y:S01]  /*48900*/  LDL.LU R7, [R1+0x34c] ;  /* 0x00034c0001077983 */ /* 0x000f220000300800 */
[----:B------:R-:W-:-:S03]  /*48910*/  MOV R25, R3 ;  /* 0x0000000300197202 */ /* 0x000fc60000000f00 */
[----:B----4-:R-:W-:Y:S04]  /*48920*/  STL.64 [R1+0x3438], R6 ;  /* 0x0034380601007387 */ /* 0x010fe80000100a00 */
[----:B---3--:R0:W-:Y:S04]  /*48930*/  STL.64 [R1+0x3430], R4 ;  /* 0x0034300401007387 */ /* 0x0081e80000100a00 */
[----:B------:R-:W3:Y:S04]  /*48940*/  LDL R24, [R1] ;  /* 0x0000000001187983 */ /* 0x000ee80000100800 */
[----:B------:R-:W4:Y:S04]  /*48950*/  LDL.LU R3, [R1+0x34ac] ;  /* 0x0034ac0001037983 */ /* 0x000f280000300800 */
[----:B---3--:R1:W-:Y:S04]  /*48960*/  STL.64 [R1+0x3440], R24 ;  /* 0x0034401801007387 */ /* 0x0083e80000100a00 */
[----:B0-----:R-:W3:Y:S04]  /*48970*/  LDL.LU R4, [R1+0x360] ;  /* 0x0003600001047983 */ /* 0x001ee80000300800 */
[----:B------:R-:W3:Y:S04]  /*48980*/  LDL.LU R5, [R1+0x364] ;  /* 0x0003640001057983 */ /* 0x000ee80000300800 */
[----:B------:R-:W2:Y:S04]  /*48990*/  LDL.LU R6, [R1+0x368] ;  /* 0x0003680001067983 */ /* 0x000ea80000300800 */
[----:B------:R-:W2:Y:S04]  /*489a0*/  LDL.LU R7, [R1+0x36c] ;  /* 0x00036c0001077983 */ /* 0x000ea80000300800 */
[----:B--2---:R-:W-:Y:S04]  /*489b0*/  STL.64 [R1+0x3450], R6 ;  /* 0x0034500601007387 */ /* 0x004fe80000100a00 */
[----:B---3--:R0:W-:Y:S04]  /*489c0*/  STL.64 [R1+0x3448], R4 ;  /* 0x0034480401007387 */ /* 0x0081e80000100a00 */
[----:B-1----:R-:W2:Y:S04]  /*489d0*/  LDL R24, [R1+0x10] ;  /* 0x0000100001187983 */ /* 0x002ea80000100800 */
[----:B------:R-:W2:Y:S04]  /*489e0*/  LDL R25, [R1+0x14] ;  /* 0x0000140001197983 */ /* 0x000ea80000100800 */
[----:B--2---:R4:W-:Y:S04]  /*489f0*/  STL.64 [R1+0x3458], R24 ;  /* 0x0034581801007387 */ /* 0x0049e80000100a00 */
[----:B0-----:R-:W2:Y:S04]  /*48a00*/  LDL.LU R4, [R1+0x370] ;  /* 0x0003700001047983 */ /* 0x001ea80000300800 */
[----:B------:R-:W2:Y:S04]  /*48a10*/  LDL.LU R5, [R1+0x374] ;  /* 0x0003740001057983 */ /* 0x000ea80000300800 */
[----:B------:R-:W3:Y:S04]  /*48a20*/  LDL.LU R6, [R1+0x378] ;  /* 0x0003780001067983 */ /* 0x000ee80000300800 */
[----:B------:R-:W3:Y:S04]  /*48a30*/  LDL.LU R7, [R1+0x37c] ;  /* 0x00037c0001077983 */ /* 0x000ee80000300800 */
[----:B------:R-:W2:Y:S04]  /*48a40*/  LDL.LU R8, [R1+0x250] ;  /* 0x0002500001087983 */ /* 0x000ea80000300800 */
[----:B------:R-:W2:Y:S04]  /*48a50*/  LDL.LU R9, [R1+0x254] ;  /* 0x0002540001097983 */ /* 0x000ea80000300800 */
[----:B------:R-:W2:Y:S04]  /*48a60*/  LDL.LU R10, [R1+0x258] ;  /* 0x00025800010a7983 */ /* 0x000ea80000300800 */
[----:B------:R-:W2:Y:S04]  /*48a70*/  LDL.LU R11, [R1+0x25c] ;  /* 0x00025c00010b7983 */ /* 0x000ea80000300800 */
[----:B------:R-:W2:Y:S04]  /*48a80*/  LDL R12, [R1+0x30] ;  /* 0x00003000010c7983 */ /* 0x000ea80000100800 */
[----:B------:R-:W2:Y:S01]  /*48a90*/  LDL R13, [R1+0x34] ;  /* 0x00003400010d7983 */ /* 0x000ea20000100800 */
[----:B----4-:R-:W-:-:S03]  /*48aa0*/  IMAD.MOV.U32 R25, RZ, RZ, R3 ;  /* 0x000000ffff197224 */ /* 0x010fc600078e0003 */
[----:B--2---:R0:W-:Y:S04]  /*48ab0*/  STL.64 [R1+0x3480], R12 ;  /* 0x0034800c01007387 */ /* 0x0041e80000100a00 */
[----:B---3--:R-:W-:Y:S04]  /*48ac0*/  STL.64 [R1+0x3468], R6 ;  /* 0x0034680601007387 */ /* 0x008fe80000100a00 */
[----:B------:R-:W-:Y:S04]  /*48ad0*/  STL.64 [R1+0x3460], R4 ;  /* 0x0034600401007387 */ /* 0x000fe80000100a00 */
[----:B------:R-:W2:Y:S04]  /*48ae0*/  LDL R24, [R1+0x20] ;  /* 0x0000200001187983 */ /* 0x000ea80000100800 */
[----:B------:R-:W3:Y:S04]  /*48af0*/  LDL.LU R3, [R1+0x34a8] ;  /* 0x0034a80001037983 */ /* 0x000ee80000300800 */
[----:B0-----:R-:W4:Y:S04]  /*48b00*/  LDL.64 R12, [R1+0x40] ;  /* 0x00004000010c7983 */ /* 0x001f280000100a00 */
[----:B----4-:R0:W-:Y:S04]  /*48b10*/  STL.64 [R1+0x3498], R12 ;  /* 0x0034980c01007387 */ /* 0x0101e80000100a00 */
[----:B0-----:R-:W4:Y:S04]  /*48b20*/  LDL.LU.64 R12, [R1+0x50] ;  /* 0x00005000010c7983 */ /* 0x001f280000300a00 */
[----:B------:R-:W-:Y:S04]  /*48b30*/  STL.64 [R1+0x3478], R26 ;  /* 0x0034781a01007387 */ /* 0x000fe80000100a00 */
[----:B--2---:R0:W-:Y:S04]  /*48b40*/  STL.64 [R1+0x3470], R24 ;  /* 0x0034701801007387 */ /* 0x0041e80000100a00 */
[----:B0-----:R-:W2:Y:S04]  /*48b50*/  LDL.LU R24, [R1+0x230] ;  /* 0x0002300001187983 */ /* 0x001ea80000300800 */
[----:B------:R-:W2:Y:S04]  /*48b60*/  LDL.LU R25, [R1+0x234] ;  /* 0x0002340001197983 */ /* 0x000ea80000300800 */
[----:B------:R-:W2:Y:S04]  /*48b70*/  LDL.LU R26, [R1+0x238] ;  /* 0x00023800011a7983 */ /* 0x000ea80000300800 */
[----:B------:R-:W2:Y:S01]  /*48b80*/  LDL.LU R27, [R1+0x23c] ;  /* 0x00023c00011b7983 */ /* 0x000ea20000300800 */
[----:B----4-:R-:W-:Y:S03]  /*48b90*/  HMMA.16816.F32 R8, R16, R12, R8 ;  /* 0x0000000c1008723c */ /* 0x010fe60000001808 */
[----:B--2---:R-:W-:Y:S04]  /*48ba0*/  STL.64 [R1+0x3490], R26 ;  /* 0x0034901a01007387 */ /* 0x004fe80000100a00 */
[----:B------:R0:W-:Y:S04]  /*48bb0*/  STL.64 [R1+0x3488], R24 ;  /* 0x0034881801007387 */ /* 0x0001e80000100a00 */
[----:B0-----:R-:W2:Y:S04]  /*48bc0*/  LDL.LU R24, [R1+0x240] ;  /* 0x0002400001187983 */ /* 0x001ea80000300800 */
[----:B------:R-:W2:Y:S04]  /*48bd0*/  LDL.LU R25, [R1+0x244] ;  /* 0x0002440001197983 */ /* 0x000ea80000300800 */
[----:B------:R-:W2:Y:S04]  /*48be0*/  LDL.LU R26, [R1+0x248] ;  /* 0x00024800011a7983 */ /* 0x000ea80000300800 */
[----:B------:R-:W2:Y:S04]  /*48bf0*/  LDL.LU R27, [R1+0x24c] ;  /* 0x00024c00011b7983 */ /* 0x000ea80000300800 */
[----:B------:R-:W4:Y:S04]  /*48c00*/  LDL.LU R4, [R1+0x220] ;  /* 0x0002200001047983 */ /* 0x000f280000300800 */
[----:B------:R-:W4:Y:S04]  /*48c10*/  LDL.LU R5, [R1+0x224] ;  /* 0x0002240001057983 */ /* 0x000f280000300800 */
[----:B------:R-:W4:Y:S04]  /*48c20*/  LDL.LU R6, [R1+0x228] ;  /* 0x0002280001067983 */ /* 0x000f280000300800 */
[----:B------:R-:W4:Y:S04]  /*48c30*/  LDL.LU R7, [R1+0x22c] ;  /* 0x00022c0001077983 */ /* 0x000f280000300800 */
[----:B------:R-:W2:Y:S04]  /*48c40*/  LDL.LU R20, [R1+0x350] ;  /* 0x0003500001147983 */ /* 0x000ea80000300800 */
[----:B------:R-:W2:Y:S04]  /*48c50*/  LDL.LU R21, [R1+0x354] ;  /* 0x0003540001157983 */ /* 0x000ea80000300800 */
[----:B------:R-:W2:Y:S04]  /*48c60*/  LDL.LU R22, [R1+0x358] ;  /* 0x0003580001167983 */ /* 0x000ea80000300800 */
[----:B------:R-:W2:Y:S04]  /*48c70*/  LDL.LU R23, [R1+0x35c] ;  /* 0x00035c0001177983 */ /* 0x000ea80000300800 */
[----:B------:R-:W-:Y:S04]  /*48c80*/  STL.64 [R1+0x250], R8 ;  /* 0x0002500801007387 */ /* 0x000fe80000100a00 */
[----:B------:R0:W-:Y:S04]  /*48c90*/  STL.64 [R1+0x258], R10 ;  /* 0x0002580a01007387 */ /* 0x0001e80000100a00 */
[----:B0-----:R-:W2:Y:S01]  /*48ca0*/  LDL.LU.64 R10, [R1+0x34a0] ;  /* 0x0034a000010a7983 */ /* 0x001ea20000300a00 */
[----:B------:R-:W-:-:S02]  /*48cb0*/  MOV R8, R12 ;  /* 0x0000000c00087202 */ /* 0x000fc40000000f00 */
[----:B------:R-:W-:Y:S02]  /*48cc0*/  MOV R9, R13 ;  /* 0x0000000d00097202 */ /* 0x000fe40000000f00 */
[----:B------:R-:W3:Y:S04]  /*48cd0*/  LDL.LU.64 R12, [R1+0x3498] ;  /* 0x00349800010c7983 */ /* 0x000ee80000300a00 */
[----:B--2---:R-:W-:Y:S04]  /*48ce0*/  STL.64 [R1+0x33e8], R10 ;  /* 0x0033e80a01007387 */ /* 0x004fe80000100a00 */
[----:B------:R0:W-:Y:S04]  /*48cf0*/  STL.64 [R1+0x33e0], R8 ;  /* 0x0033e00801007387 */ /* 0x0001e80000100a00 */
[----:B0-----:R-:W2:Y:S01]  /*48d00*/  LDL.LU.64 R8, [R1+0x1e0] ;  /* 0x0001e00001087983 */ /* 0x001ea20000300a00 */
[----:B---3--:R-:W-:Y:S03]  /*48d10*/  HMMA.16816.F32 R24, R16, R12, R24 ;  /* 0x0000000c1018723c */ /* 0x008fe60000001818 */
[----:B--2---:R0:W-:Y:S04]  /*48d20*/  STL.64 [R1+0x33f0], R8 ;  /* 0x0033f00801007387 */ /* 0x0041e80000100a00 */
[----:B0-----:R-:W2:Y:S04]  /*48d30*/  LDL.LU R8, [R1+0x320] ;  /* 0x0003200001087983 */ /* 0x001ea80000300800 */
[----:B------:R-:W2:Y:S04]  /*48d40*/  LDL.LU R9, [R1+0x324] ;  /* 0x0003240001097983 */ /* 0x000ea80000300800 */
[----:B------:R-:W3:Y:S04]  /*48d50*/  LDL.LU R10, [R1+0x328] ;  /* 0x00032800010a7983 */ /* 0x000ee80000300800 */
[----:B------:R-:W3:Y:S01]  /*48d60*/  LDL.LU R11, [R1+0x32c] ;  /* 0x00032c00010b7983 */ /* 0x000ee20000300800 */
[----:B------:R-:W-:-:S03]  /*48d70*/  MOV R28, R12 ;  /* 0x0000000c001c7202 */ /* 0x000fc60000000f00 */
[----:B---3--:R-:W-:Y:S04]  /*48d80*/  STL.64 [R1+0x3408], R10 ;  /* 0x0034080a01007387 */ /* 0x008fe80000100a00 */
[----:B--2---:R0:W-:Y:S04]  /*48d90*/  STL.64 [R1+0x3400], R8 ;  /* 0x0034000801007387 */ /* 0x0041e80000100a00 */
[----:B0-----:R-:W2:Y:S04]  /*48da0*/  LDL.LU R8, [R1+0x330] ;  /* 0x0003300001087983 */ /* 0x001ea80000300800 */
[----:B------:R-:W2:Y:S04]  /*48db0*/  LDL.LU R9, [R1+0x334] ;  /* 0x0003340001097983 */ /* 0x000ea80000300800 */
[----:B------:R-:W2:Y:S04]  /*48dc0*/  LDL.LU R10, [R1+0x338] ;  /* 0x00033800010a7983 */ /* 0x000ea80000300800 */
[----:B------:R-:W2:Y:S04]  /*48dd0*/  LDL.LU R11, [R1+0x33c] ;  /* 0x00033c00010b7983 */ /* 0x000ea80000300800 */
[----:B------:R-:W-:Y:S04]  /*48de0*/  STL.64 [R1+0x240], R24 ;  /* 0x0002401801007387 */ /* 0x000fe80000100a00 */
[----:B------:R0:W-:Y:S04]  /*48df0*/  STL.64 [R1+0x248], R26 ;  /* 0x0002481a01007387 */ /* 0x0001e80000100a00 */
[----:B0-----:R-:W3:Y:S04]  /*48e00*/  LDL.LU.64 R26, [R1+0x3490] ;  /* 0x00349000011a7983 */ /* 0x001ee80000300a00 */
[----:B------:R-:W3:Y:S04]  /*48e10*/  LDL.LU.64 R24, [R1+0x3488] ;  /* 0x0034880001187983 */ /* 0x000ee80000300a00 */
[----:B------:R-:W3:Y:S02]  /*48e20*/  LDL.LU.64 R12, [R1+0x3480] ;  /* 0x00348000010c7983 */ /* 0x000ee40000300a00 */
[----:B---3--:R-:W-:Y:S02]  /*48e30*/  HMMA.16816.F32 R12, R16, R12, R24 ;  /* 0x0000000c100c723c */ /* 0x008fe40000001818 */
[----:B------:R-:W3:Y:S04]  /*48e40*/  LDL.LU.64 R26, [R1+0x3478] ;  /* 0x00347800011a7983 */ /* 0x000ee80000300a00 */
[----:B------:R-:W4:Y:S11]  /*48e50*/  LDL.LU.64 R24, [R1+0x3470] ;  /* 0x0034700001187983 */ /* 0x000f360000300a00 */
[----:B------:R-:W-:Y:S06]  /*48e60*/  @!UPT UIADD3 URZ, URZ, URZ, URZ ;  /* 0x0000003f3f3ff290 */ /* 0x000fec000fffe03f */
[----:B------:R-:W-:Y:S04]  /*48e70*/  STL.64 [R1+0x230], R12 ;  /* 0x0002300c01007387 */ /* 0x000fe80000100a00 */
[----:B------:R-:W-:Y:S04]  /*48e80*/  STL.64 [R1+0x238], R14 ;  /* 0x0002380e01007387 */ /* 0x000fe80000100a00 */
[----:B------:R-:W0:Y:S04]  /*48e90*/  LDSM.16.M88.4 R12, [R29+0x28080] ;  /* 0x028080001d0c783b */ /* 0x000e280000000200 */
[----:B0-----:R-:W-:Y:S04]  /*48ea0*/  STL.64 [R1+0x3280], R14 ;  /* 0x0032800e01007387 */ /* 0x001fe80000100a00 */
[----:B------:R3:W-:Y:S02]  /*48eb0*/  STL.64 [R1+0x3278], R12 ;  /* 0x0032780c01007387 */ /* 0x0007e40000100a00 */
[----:B---3--:R-:W-:Y:S01]  /*48ec0*/  MOV R12, R27 ;  /* 0x0000001b000c7202 */ /* 0x008fe20000000f00 */
[----:B------:R-:W-:-:S02]  /*48ed0*/  IMAD.MOV.U32 R13, RZ, RZ, R26 ;  /* 0x000000ffff0d7224 */ /* 0x000fc400078e001a */
[C---:B----4-:R-:W-:Y:S03]  /*48ee0*/  HMMA.16816.F32 R24, R16.reuse, R24, R4 ;  /* 0x000000181018723c */ /* 0x050fe60000001804 */
[----:B------:R0:W-:Y:S04]  /*48ef0*/  STL.64 [R1+0x33f8], R12 ;  /* 0x0033f80c01007387 */ /* 0x0001e80000100a00 */
[----:B0-----:R-:W3:Y:S04]  /*48f00*/  LDL.LU.64 R12, [R1+0xd0] ;  /* 0x0000d000010c7983 */ /* 0x001ee80000300a00 */
[----:B------:R-:W4:Y:S04]  /*48f10*/  LDL.LU.64 R6, [R1+0x3468] ;  /* 0x0034680001067983 */ /* 0x000f280000300a00 */
[----:B------:R-:W4:Y:S08]  /*48f20*/  LDL.LU.64 R4, [R1+0x3460] ;  /* 0x0034600001047983 */ /* 0x000f300000300a00 */
[----:B------:R0:W-:Y:S04]  /*48f30*/  STL.64 [R1+0x220], R24 ;  /* 0x0002201801007387 */ /* 0x0001e80000100a00 */
[----:B------:R4:W-:Y:S04]  /*48f40*/  STL.64 [R1+0x228], R26 ;  /* 0x0002281a01007387 */ /* 0x0009e80000100a00 */
[----:B0-----:R-:W4:Y:S02]  /*48f50*/  LDL.LU.64 R24, [R1+0x3458] ;  /* 0x0034580001187983 */ /* 0x001f240000300a00 */
[C---:B----4-:R-:W-:Y:S02]  /*48f60*/  HMMA.16816.F32 R24, R16.reuse, R24, R4 ;  /* 0x000000181018723c */ /* 0x050fe40000001804 */
[----:B------:R-:W4:Y:S04]  /*48f70*/  LDL.LU.64 R6, [R1+0x3450] ;  /* 0x0034500001067983 */ /* 0x000f280000300a00 */
[----:B------:R-:W4:Y:S11]  /*48f80*/  LDL.LU.64 R4, [R1+0x3448] ;  /* 0x0034480001047983 */ /* 0x000f360000300a00 */
[----:B------:R-:W-:Y:S06]  /*48f90*/  @!UPT UIADD3 URZ, URZ, URZ, URZ ;  /* 0x0000003f3f3ff290 */ /* 0x000fec000fffe03f */
        /* <DEDUP_REMOVED lines=8> */
[----:B------:R-:W-:Y:S04]  /*49020*/  STL.64 [R1+0x1f8], R26 ;  /* 0x0001f81a01007387 */ /* 0x000fe80000100a00 */
[----:B0-----:R-:W2:Y:S02]  /*49030*/  LDL.LU.64 R24, [R1+0x3428] ;  /* 0x0034280001187983 */ /* 0x001ea40000300a00 */
[C---:B--2---:R-:W-:Y:S11]  /*49040*/  HMMA.16816.F32 R20, R16.reuse, R24, R20 ;  /* 0x000000181014723c */ /* 0x044ff60000001814 */
[----:B------:R-:W-:Y:S11]  /*49050*/  @!UPT UIADD3 URZ, URZ, URZ, URZ ;  /* 0x0000003f3f3ff290 */ /* 0x000ff6000fffe03f */
[----:B------:R-:W-:Y:S01]  /*49060*/  @!UPT UIADD3 URZ, URZ, URZ, URZ ;  /* 0x0000003f3f3ff290 */ /* 0x000fe2000fffe03f */
[----:B------:R0:W-:Y:S04]  /*49070*/  STL.64 [R1+0x1d0], R20 ;  /* 0x0001d01401007387 */ /* 0x0001e80000100a00 */
[----:B------:R-:W-:Y:S04]  /*49080*/  STL.64 [R1+0x1d8], R22 ;  /* 0x0001d81601007387 */ /* 0x000fe80000100a00 */
[----:B0-----:R-:W4:Y:S02]  /*49090*/  LDL.LU.64 R20, [R1+0x3420] ;  /* 0x0034200001147983 */ /* 0x001f240000300a00 */
[C---:B----4-:R-:W-:Y:S11]  /*490a0*/  HMMA.16816.F32 R4, R16.reuse, R20, R4 ;  /* 0x000000141004723c */ /* 0x050ff60000001804 */
[----:B------:R-:W-:Y:S11]  /*490b0*/  @!UPT UIADD3 URZ, URZ, URZ, URZ ;  /* 0x0000003f3f3ff290 */ /* 0x000ff6000fffe03f */
[----:B------:R-:W-:Y:S01]  /*490c0*/  @!UPT UIADD3 URZ, URZ, URZ, URZ ;  /* 0x0000003f3f3ff290 */ /* 0x000fe2000fffe03f */
[----:B------:R-:W-:Y:S04]  /*490d0*/  STL.64 [R1+0x1c0], R4 ;  /* 0x0001c00401007387 */ /* 0x000fe80000100a00 */
[----:B------:R0:W-:Y:S04]  /*490e0*/  STL.64 [R1+0x1c8], R6 ;  /* 0x0001c80601007387 */ /* 0x0001e80000100a00 */
[----:B0-----:R-:W2:Y:S04]  /*490f0*/  LDL.LU.64 R6, [R1+0x3418] ;  /* 0x0034180001067983 */ /* 0x001ea80000300a00 */
[----:B------:R-:W4:Y:S02]  /*49100*/  LDL.LU.64 R4, [R1+0x3410] ;  /* 0x0034100001047983 */ /* 0x000f240000300a00 */
[----:B----4-:R-:W-:Y:S11]  /*49110*/  HMMA.16816.F32 R8, R16, R4, R8 ;  /* 0x000000041008723c */ /* 0x010ff60000001808 */
[----:B------:R-:W-:Y:S11]  /*49120*/  @!UPT UIADD3 URZ, URZ, URZ, URZ ;  /* 0x0000003f3f3ff290 */ /* 0x000ff6000fffe03f */
[----:B------:R-:W-:Y:S01]  /*49130*/  @!UPT UIADD3 URZ, URZ, URZ, URZ ;  /* 0x0000003f3f3ff290 */ /* 0x000fe2000fffe03f */
[----:B------:R-:W-:Y:S01]  /*49140*/  STL [R1+0x1b0], R8 ;  /* 0x0001b00801007387 */ /* 0x000fe20000100800 */
[----:B------:R-:W-:Y:S02]  /*49150*/  MOV R23, R10 ;  /* 0x0000000a00177202 */ /* 0x000fe40000000f00 */
[----:B------:R-:W-:Y:S01]  /*49160*/  MOV R22, R9 ;  /* 0x0000000900167202 */ /* 0x000fe20000000f00 */
[----:B------:R0:W-:Y:S04]  /*49170*/  STL [R1+0x1bc], R11 ;  /* 0x0001bc0b01007387 */ /* 0x0001e80000100800 */
[----:B0-----:R-:W4:Y:S04]  /*49180*/  LDL.LU.64 R10, [R1+0x3408] ;  /* 0x00340800010a7983 */ /* 0x001f280000300a00 */
[----:B------:R-:W4:Y:S04]  /*49190*/  LDL.LU.64 R8, [R1+0x3400] ;  /* 0x0034000001087983 */ /* 0x000f280000300a00 */
[----:B------:R-:W-:Y:S04]  /*491a0*/  STL.64 [R1+0x32d8], R22 ;  /* 0x0032d81601007387 */ /* 0x000fe80000100a00 */
[----:B------:R0:W-:Y:S01]  /*491b0*/  STL.64 [R1+0x32d0], R20 ;  /* 0x0032d01401007387 */ /* 0x0001e20000100a00 */
[----:B---3--:R-:W-:Y:S01]  /*491c0*/  MOV R0, R12 ;  /* 0x0000000c00007202 */ /* 0x008fe20000000f00 */
[----:B------:R-:W-:-:S02]  /*491d0*/  IMAD.MOV.U32 R2, RZ, RZ, R13 ;  /* 0x000000ffff027224 */ /* 0x000fc400078e000d */
[----:B0-----:R-:W3:Y:S04]  /*491e0*/  LDL.LU R20, [R1+0x2f0] ;  /* 0x0002f00001147983 */ /* 0x001ee80000300800 */
[----:B------:R-:W3:Y:S04]  /*491f0*/  LDL.LU R21, [R1+0x2f4] ;  /* 0x0002f40001157983 */ /* 0x000ee80000300800 */
[----:B------:R-:W3:Y:S04]  /*49200*/  LDL.LU R22, [R1+0x2f8] ;  /* 0x0002f80001167983 */ /* 0x000ee80000300800 */
[----:B------:R-:W3:Y:S04]  /*49210*/  LDL.LU R23, [R1+0x2fc] ;  /* 0x0002fc0001177983 */ /* 0x000ee80000300800 */
[----:B--2---:R-:W-:Y:S04]  /*49220*/  STL.64 [R1+0x32c8], R6 ;  /* 0x0032c80601007387 */ /* 0x004fe80000100a00 */
[----:B------:R0:W-:Y:S04]  /*49230*/  STL.64 [R1+0x32c0], R4 ;  /* 0x0032c00401007387 */ /* 0x0001e80000100a00 */
[----:B0-----:R-:W2:Y:S04]  /*49240*/  LDL.LU R4, [R1+0x310] ;  /* 0x0003100001047983 */ /* 0x001ea80000300800 */
[----:B------:R-:W2:Y:S04]  /*49250*/  LDL.LU R5, [R1+0x314] ;  /* 0x0003140001057983 */ /* 0x000ea80000300800 */
[----:B------:R-:W2:Y:S01]  /*49260*/  LDL.LU R6, [R1+0x318] ;  /* 0x0003180001067983 */ /* 0x000ea20000300800 */
[----:B----4-:R-:W-:Y:S03]  /*49270*/  HMMA.16816.F32 R8, R16, R12, R8 ;  /* 0x0000000c1008723c */ /* 0x010fe60000001808 */
[----:B------:R-:W3:Y:S11]  /*49280*/  LDL.LU.64 R12, [R1+0x33f8] ;  /* 0x0033f800010c7983 */ /* 0x000ef60000300a00 */
[----:B------:R-:W-:Y:S09]  /*49290*/  @!UPT UIADD3 URZ, URZ, URZ, URZ ;  /* 0x0000003f3f3ff290 */ /* 0x000ff2000fffe03f */
[----:B------:R0:W-:Y:S04]  /*492a0*/  STL.64 [R1+0x1a0], R8 ;  /* 0x0001a00801007387 */ /* 0x0001e80000100a00 */
[----:B0-----:R-:W2:Y:S01]  /*492b0*/  LDL.LU.64 R8, [R1+0x33f0] ;  /* 0x0033f00001087983 */ /* 0x001ea20000300a00 */
[----:B------:R-:W-:Y:S02]  /*492c0*/  MOV R7, R3 ;  /* 0x0000000300077202 */ /* 0x000fe40000000f00 */
[----:B------:R-:W-:Y:S02]  /*492d0*/  MOV R26, R10 ;  /* 0x0000000a001a7202 */ /* 0x000fe40000000f00 */
[----:B------:R-:W-:-:S05]  /*492e0*/  MOV R27, R11 ;  /* 0x0000000b001b7202 */ /* 0x000fca0000000f00 */
[----:B------:R-:W-:Y:S04]  /*492f0*/  STL.64 [R1+0x32e8], R26 ;  /* 0x0032e81a01007387 */ /* 0x000fe80000100a00 */
[----:B------:R2:W-:Y:S04]  /*49300*/  STL.64 [R1+0x32e0], R24 ;  /* 0x0032e01801007387 */ /* 0x0005e80000100a00 */
[----:B------:R-:W4:Y:S01]  /*49310*/  LDL.LU.64 R10, [R1+0x33e8] ;  /* 0x0033e800010a7983 */ /* 0x000f220000300a00 */
[----:B--2---:R-:W-:Y:S07]  /*49320*/  HMMA.16816.F32 R24, R16, R8, R4 ;  /* 0x000000081018723c */ /* 0x004fee0000001804 */
[----:B------:R-:W-:-:S02]  /*49330*/  MOV R5, R8 ;  /* 0x0000000800057202 */ /* 0x000fc40000000f00 */
[----:B------:R-:W-:Y:S02]  /*49340*/  MOV R4, R9 ;  /* 0x0000000900047202 */ /* 0x000fe40000000f00 */
[----:B------:R-:W2:Y:S11]  /*49350*/  LDL.LU.64 R8, [R1+0x33e0] ;  /* 0x0033e00001087983 */ /* 0x000eb60000300a00 */
[----:B------:R-:W-:Y:S01]  /*49360*/  @!UPT UIADD3 URZ, URZ, URZ, URZ ;  /* 0x0000003f3f3ff290 */ /* 0x000fe2000fffe03f */
[----:B------:R-:W-:Y:S04]  /*49370*/  STL.64 [R1+0x190], R24 ;  /* 0x0001901801007387 */ /* 0x000fe80000100a00 */
[----:B------:R-:W-:Y:S04]  /*49380*/  STL [R1+0x198], R26 ;  /* 0x0001981a01007387 */ /* 0x000fe80000100800 */
[----:B------:R3:W-:Y:S02]  /*49390*/  STL.64 [R1+0x3350], R4 ;  /* 0x0033500401007387 */ /* 0x0007e40000100a00 */
[----:B---3--:R-:W-:Y:S01]  /*493a0*/  HMMA.16816.F32 R4, R16, R12, R20 ;  /* 0x0000000c1004723c */ /* 0x008fe20000001814 */
[----:B------:R-:W-:Y:S01]  /*493b0*/  IMAD.MOV.U32 R3, RZ, RZ, R27 ;  /* 0x000000ffff037224 */ /* 0x000fe200078e001b */
[----:B------:R0:W1:Y:S04]  /*493c0*/  LDSM.16.M88.4 R16, [R29+0x29080] ;  /* 0x029080001d10783b */ /* 0x0000680000000200 */
[----:B------:R-:W-:Y:S01]  /*493d0*/  STL [R1+0x31c0], R3 ;  /* 0x0031c00301007387 */ /* 0x000fe20000100800 */
[----:B------:R-:W-:-:S03]  /*493e0*/  MOV R12, R28 ;  /* 0x0000001c000c7202 */ /* 0x000fc60000000f00 */
[----:B0-----:R-:W3:Y:S11]  /*493f0*/  LDL.LU R29, [R1+0x33dc] ;  /* 0x0033dc00011d7983 */ /* 0x001ef60000300800 */
[----:B------:R-:W-:Y:S02]  /*49400*/  @!UPT UIADD3 URZ, URZ, URZ, URZ ;  /* 0x0000003f3f3ff290 */ /* 0x000fe4000fffe03f */
[----:B------:R-:W-:Y:S04]  /*49410*/  STL.64 [R1+0x180], R4 ;  /* 0x0001800401007387 */ /* 0x000fe80000100a00 */
[----:B------:R-:W-:Y:S04]  /*49420*/  STL.64 [R1+0x188], R6 ;  /* 0x0001880601007387 */ /* 0x000fe80000100a00 */
[----:B------:R-:W2:Y:S04]  /*49430*/  LDL.LU R28, [R1+0x33d8] ;  /* 0x0033d800011c7983 */ /* 0x000ea80000300800 */
[----:B------:R-:W2:Y:S04]  /*49440*/  LDL.LU R13, [R1+0x44] ;  /* 0x00004400010d7983 */ /* 0x000ea80000300800 */
[----:B--2---:R4:W-:Y:S02]  /*49450*/  STL.64 [R1+0x3358], R12 ;  /* 0x0033580c01007387 */ /* 0x0049e40000100a00 */
[----:B----4-:R-:W-:-:S02]  /*49460*/  MOV R12, R11 ;  /* 0x0000000b000c7202 */ /* 0x010fc40000000f00 */
[----:B------:R-:W-:Y:S01]  /*49470*/  MOV R13, R10 ;  /* 0x0000000a000d7202 */ /* 0x000fe20000000f00 */
[----:B------:R-:W2:Y:S04]  /*49480*/  LDL.LU R11, [R1+0x33d4] ;  /* 0x0033d400010b7983 */ /* 0x000ea80000300800 */
[----:B------:R-:W4:Y:S04]  /*49490*/  LDL.LU R10, [R1+0x33d0] ;  /* 0x0033d000010a7983 */ /* 0x000f280000300800 */
[----:B------:R3:W-:Y:S02]  /*494a0*/  STL.64 [R1+0x3368], R12 ;  /* 0x0033680c01007387 */ /* 0x0007e40000100a00 */
[----:B---3--:R-:W-:Y:S01]  /*494b0*/  MOV R12, R29 ;  /* 0x0000001d000c7202 */ /* 0x008fe20000000f00 */
[----:B------:R-:W-:Y:S01]  /*494c0*/  IMAD.MOV.U32 R13, RZ, RZ, R28 ;  /* 0x000000ffff0d7224 */ /* 0x000fe200078e001c */
[----:B------:R-:W3:Y:S04]  /*494d0*/  LDL.LU R29, [R1+0x33cc] ;  /* 0x0033cc00011d7983 */ /* 0x000ee80000300800 */
[----:B------:R-:W3:Y:S01]  /*494e0*/  LDL.LU R28, [R1+0x33c8] ;  /* 0x0033c800011c7983 */ /* 0x000ee20000300800 */
[----:B------:R-:W-:-:S03]  /*494f0*/  MOV R24, R8 ;  /* 0x0000000800187202 */ /* 0x000fc60000000f00 */
[----:B------:R2:W-:Y:S01]  /*49500*/  STL.64 [R1+0x3380], R12 ;  /* 0x0033800c01007387 */ /* 0x0005e20000100a00 */
[----:B------:R-:W-:-:S03]  /*49510*/  MOV R25, R9 ;  /* 0x0000000900197202 */ /* 0x000fc60000000f00 */
[----:B------:R-:W3:Y:S04]  /*49520*/  LDL.LU R8, [R1+0x33c4] ;  /* 0x0033c40001087983 */ /* 0x000ee80000300800 */
[----:B------:R-:W3:Y:S01]  /*49530*/  LDL.LU R9, [R1+0x33c0] ;  /* 0x0033c00001097983 */ /* 0x000ee20000300800 */
[----:B--2---:R-:W-:Y:S02]  /*49540*/  MOV R13, R11 ;  /* 0x0000000b000d7202 */ /* 0x004fe40000000f00 */
[----:B----4-:R-:W-:Y:S02]  /*49550*/  MOV R12, R10 ;  /* 0x0000000a000c7202 */ /* 0x010fe40000000f00 */
[----:B------:R-:W2:Y:S04]  /*49560*/  LDL.LU R10, [R1+0x33bc] ;  /* 0x0033bc00010a7983 */ /* 0x000ea80000300800 */
[----:B------:R-:W2:Y:S04]  /*49570*/  LDL.LU R11, [R1+0x33b8] ;  /* 0x0033b800010b7983 */ /* 0x000ea80000300800 */
[----:B------:R3:W-:Y:S02]  /*49580*/  STL.64 [R1+0x3398], R12 ;  /* 0x0033980c01007387 */ /* 0x0007e40000100a00 */
[----:B---3--:R-:W-:Y:S01]  /*49590*/  IMAD.MOV.U32 R12, RZ, RZ, R28 ;  /* 0x000000ffff0c7224 */ /* 0x008fe200078e001c */
[----:B------:R-:W-:Y:S01]  /*495a0*/  MOV R13, R29 ;  /* 0x0000001d000d7202 */ /* 0x000fe20000000f00 */
[----:B------:R-:W3:Y:S04]  /*495b0*/  LDL.LU R28, [R1+0x33b4] ;  /* 0x0033b400011c7983 */ /* 0x000ee80000300800 */
[----:B------:R-:W4:Y:S04]  /*495c0*/  LDL.LU R29, [R1+0x33b0] ;  /* 0x0033b000011d7983 */ /* 0x000f280000300800 */
[----:B------:R0:W-:Y:S04]  /*495d0*/  STL.64 [R1+0x3360], R24 ;  /* 0x0033601801007387 */ /* 0x0001e80000100a00 */
        /* <DEDUP_REMOVED lines=26> */
[----:B------:R-:W3:Y:S04]  /*49780*/  LDL.LU R20, [R1+0x120] ;  /* 0x0001200001147983 */ /* 0x000ee80000300800 */
[----:B------:R-:W3:Y:S04]  /*49790*/  LDL.LU R21, [R1+0x124] ;  /* 0x0001240001157983 */ /* 0x000ee80000300800 */
[----:B-1----:R-:W-:Y:S04]  /*497a0*/  STL.64 [R1+0x3130], R18 ;  /* 0x0031301201007387 */ /* 0x002fe80000100a00 */
[----:B------:R0:W-:Y:S04]  /*497b0*/  STL.64 [R1+0x3128], R16 ;  /* 0x0031281001007387 */ /* 0x0001e80000100a00 */
[----:B0-----:R-:W3:Y:S04]  /*497c0*/  LDL.LU.64 R16, [R1+0x210] ;  /* 0x0002100001107983 */ /* 0x001ee80000300a00 */
[----:B------:R-:W3:Y:S01]  /*497d0*/  LDL.LU.64 R18, [R1+0x218] ;  /* 0x0002180001127983 */ /* 0x000ee20000300a00 */
[----:B--2---:R-:W-:Y:S03]  /*497e0*/  HMMA.16816.F32 R12, R8, R12, R24 ;  /* 0x0000000c080c723c */ /* 0x004fe60000001818 */
[----:B---3--:R-:W-:Y:S04]  /*497f0*/  STL [R1+0x314c], R18 ;  /* 0x00314c1201007387 */ /* 0x008fe80000100800 */
[----:B------:R-:W-:Y:S04]  /*49800*/  STL [R1+0x3148], R19 ;  /* 0x0031481301007387 */ /* 0x000fe80000100800 */
[----:B------:R-:W2:Y:S04]  /*49810*/  LDL.LU.64 R26, [R1+0x33a8] ;  /* 0x0033a800011a7983 */ /* 0x000ea80000300a00 */
[----:B------:R-:W2:Y:S08]  /*49820*/  LDL.LU.64 R24, [R1+0x33a0] ;  /* 0x0033a00001187983 */ /* 0x000eb00000300a00 */
[----:B------:R0:W-:Y:S04]  /*49830*/  STL.64 [R1+0x170], R12 ;  /* 0x0001700c01007387 */ /* 0x0001e80000100a00 */
[----:B0-----:R-:W2:Y:S01]  /*49840*/  LDL.LU.64 R12, [R1+0x3398] ;  /* 0x00339800010c7983 */ /* 0x001ea20000300a00 */
[----:B----4-:R-:W-:-:S02]  /*49850*/  MOV R22, R29 ;  /* 0x0000001d00167202 */ /* 0x010fc40000000f00 */
[----:B------:R-:W-:Y:S01]  /*49860*/  MOV R23, R28 ;  /* 0x0000001c00177202 */ /* 0x000fe20000000f00 */
[----:B------:R-:W-:Y:S01]  /*49870*/  IMAD.MOV.U32 R28, RZ, RZ, R15 ;  /* 0x000000ffff1c7224 */ /* 0x000fe200078e000f */
[----:B------:R-:W-:-:S04]  /*49880*/  MOV R29, R14 ;  /* 0x0000000e001d7202 */ /* 0x000fc80000000f00 */
[----:B------:R-:W-:Y:S04]  /*49890*/  STL [R1+0x3154], R28 ;  /* 0x0031541c01007387 */ /* 0x000fe80000100800 */
[----:B------:R-:W-:Y:S01]  /*498a0*/  STL [R1+0x3150], R29 ;  /* 0x0031501d01007387 */ /* 0x000fe20000100800 */
[----:B--2---:R-:W-:Y:S03]  /*498b0*/  HMMA.16816.F32 R12, R8, R12, R24 ;  /* 0x0000000c080c723c */ /* 0x004fe60000001818 */
[----:B------:R-:W2:Y:S04]  /*498c0*/  LDL.LU.64 R26, [R1+0x3390] ;  /* 0x00339000011a7983 */ /* 0x000ea80000300a00 */
[----:B------:R-:W2:Y:S11]  /*498d0*/  LDL.LU.64 R24, [R1+0x3388] ;  /* 0x0033880001187983 */ /* 0x000eb60000300a00 */
[----:B------:R-:W-:Y:S05]  /*498e0*/  @!UPT UIADD3 URZ, URZ, URZ, URZ ;  /* 0x0000003f3f3ff290 */ /* 0x000fea000fffe03f */
[----:B------:R0:W-:Y:S01]  /*498f0*/  STL [R1+0x160], R12 ;  /* 0x0001600c01007387 */ /* 0x0001e20000100800 */
[----:B------:R-:W-:-:S03]  /*49900*/  MOV R18, R13 ;  /* 0x0000000d00127202 */ /* 0x000fc60000000f00 */
[----:B------:R2:W-:Y:S04]  /*49910*/  STL [R1+0x16c], R15 ;  /* 0x00016c0f01007387 */ /* 0x0005e80000100800 */
[----:B0-----:R-:W2:Y:S01]  /*49920*/  LDL.LU.64 R12, [R1+0x3380] ;  /* 0x00338000010c7983 */ /* 0x001ea20000300a00 */
[----:B------:R-:W-:-:S05]  /*49930*/  MOV R19, R14 ;  /* 0x0000000e00137202 */ /* 0x000fca0000000f00 */
[----:B------:R-:W-:Y:S04]  /*49940*/  STL [R1+0x315c], R19 ;  /* 0x00315c1301007387 */ /* 0x000fe80000100800 */
[----:B------:R-:W-:Y:S01]  /*49950*/  STL [R1+0x3158], R18 ;  /* 0x0031581201007387 */ /* 0x000fe20000100800 */
[----:B--2---:R-:W-:Y:S03]  /*49960*/  HMMA.16816.F32 R12, R8, R12, R24 ;  /* 0x0000000c080c723c */ /* 0x004fe60000001818 */
[----:B------:R-:W2:Y:S04]  /*49970*/  LDL.LU.64 R26, [R1+0x3378] ;  /* 0x00337800011a7983 */ /* 0x000ea80000300a00 */
[----:B------:R-:W2:Y:S11]  /*49980*/  LDL.LU.64 R24, [R1+0x3370] ;  /* 0x0033700001187983 */ /* 0x000eb60000300a00 */
[----:B------:R-:W-:Y:S05]  /*49990*/  @!UPT UIADD3 URZ, URZ, URZ, URZ ;  /* 0x0000003f3f3ff290 */ /* 0x000fea000fffe03f */
[----:B------:R0:W-:Y:S04]  /*499a0*/  STL.64 [R1+0x150], R12 ;  /* 0x0001500c01007387 */ /* 0x0001e80000100a00 */
[----:B0-----:R-:W2:Y:S01]  /*499b0*/  LDL.LU.64 R12, [R1+0x3368] ;  /* 0x00336800010c7983 */ /* 0x001ea20000300a00 */
[----:B------:R-:W-:Y:S02]  /*499c0*/  MOV R28, R14 ;  /* 0x0000000e001c7202 */ /* 0x000fe40000000f00 */
[----:B------:R-:W-:-:S05]  /*499d0*/  MOV R29, R15 ;  /* 0x0000000f001d7202 */ /* 0x000fca0000000f00 */
[----:B------:R-:W-:Y:S04]  /*499e0*/  STL [R1+0x3164], R29 ;  /* 0x0031641d01007387 */ /* 0x000fe80000100800 */
[----:B------:R-:W-:Y:S01]  /*499f0*/  STL [R1+0x3160], R28 ;  /* 0x0031601c01007387 */ /* 0x000fe20000100800 */
[----:B--2---:R-:W-:Y:S03]  /*49a00*/  HMMA.16816.F32 R12, R8, R12, R24 ;  /* 0x0000000c080c723c */ /* 0x004fe60000001818 */
[----:B------:R-:W2:Y:S11]  /*49a10*/  LDL.LU.64 R24, [R1+0x3360] ;  /* 0x0033600001187983 */ /* 0x000eb60000300a00 */
[----:B------:R-:W-:Y:S09]  /*49a20*/  @!UPT UIADD3 URZ, URZ, URZ, URZ ;  /* 0x0000003f3f3ff290 */ /* 0x000ff2000fffe03f */
[----:B------:R0:W-:Y:S04]  /*49a30*/  STL.64 [R1+0x140], R12 ;  /* 0x0001400c01007387 */ /* 0x0001e80000100a00 */
[----:B0-----:R-:W3:Y:S01]  /*49a40*/  LDL.LU.64 R12, [R1+0x3358] ;  /* 0x00335800010c7983 */ /* 0x001ee20000300a00 */
[----:B------:R-:W-:Y:S01]  /*49a50*/  IMAD.MOV.U32 R19, RZ, RZ, R14 ;  /* 0x000000ffff137224 */ /* 0x000fe200078e000e */
[----:B------:R-:W-:-:S05]  /*49a60*/  MOV R18, R15 ;  /* 0x0000000f00127202 */ /* 0x000fca0000000f00 */
[----:B------:R0:W-:Y:S04]  /*49a70*/  STL [R1+0x316c], R18 ;  /* 0x00316c1201007387 */ /* 0x0001e80000100800 */
[----:B------:R1:W-:Y:S01]  /*49a80*/  STL [R1+0x3168], R19 ;  /* 0x0031681301007387 */ /* 0x0003e20000100800 */
[C---:B--2---:R-:W-:Y:S03]  /*49a90*/  HMMA.16816.F32 R24, R8.reuse, R24, R4 ;  /* 0x000000180818723c */ /* 0x044fe60000001804 */
[----:B------:R-:W2:Y:S05]  /*49aa0*/  LDL.LU.64 R4, [R1+0x3350] ;  /* 0x0033500001047983 */ /* 0x000eaa0000300a00 */
[----:B---3--:R-:W-:Y:S11]  /*49ab0*/  HMMA.16816.F32 R12, R8, R12, R20 ;  /* 0x0000000c080c723c */ /* 0x008ff60000001814 */
[----:B------:R-:W-:Y:S05]  /*49ac0*/  @!UPT UIADD3 URZ, URZ, URZ, URZ ;  /* 0x0000003f3f3ff290 */ /* 0x000fea000fffe03f */
[----:B------:R-:W-:Y:S02]  /*49ad0*/  MOV R28, R27 ;  /* 0x0000001b001c7202 */ /* 0x000fe40000000f00 */
[----:B------:R-:W-:Y:S01]  /*49ae0*/  MOV R29, R26 ;  /* 0x0000001a001d7202 */ /* 0x000fe20000000f00 */
[----:B------:R-:W-:Y:S04]  /*49af0*/  STL.64 [R1+0x130], R24 ;  /* 0x0001301801007387 */ /* 0x000fe80000100a00 */
[----:B------:R-:W-:Y:S04]  /*49b00*/  STL [R1+0x3174], R28 ;  /* 0x0031741c01007387 */ /* 0x000fe80000100800 */
[----:B------:R-:W-:Y:S04]  /*49b10*/  STL [R1+0x3170], R29 ;  /* 0x0031701d01007387 */ /* 0x000fe80000100800 */
[----:B------:R3:W-:Y:S01]  /*49b20*/  STL.64 [R1+0x120], R12 ;  /* 0x0001200c01007387 */ /* 0x0007e20000100a00 */
[----:B0-----:R-:W-:Y:S01]  /*49b30*/  MOV R18, R14 ;  /* 0x0000000e00127202 */ /* 0x001fe20000000f00 */
[----:B-1----:R-:W-:-:S02]  /*49b40*/  IMAD.MOV.U32 R19, RZ, RZ, R15 ;  /* 0x000000ffff137224 */ /* 0x002fc400078e000f */
[----:B---3--:R-:W3:Y:S04]  /*49b50*/  LDL.LU R12, [R1+0x2a0] ;  /* 0x0002a000010c7983 */ /* 0x008ee80000300800 */
        /* <DEDUP_REMOVED lines=11> */
[----:B------:R-:W3:Y:S04]  /*49c10*/  LDL.LU R24, [R1] ;  /* 0x0000000001187983 */ /* 0x000ee80000300800 */
[----:B------:R-:W3:Y:S04]  /*49c20*/  LDL.LU R25, [R1+0x4] ;  /* 0x0000040001197983 */ /* 0x000ee80000300800 */
[----:B---3--:R1:W-:Y:S04]  /*49c30*/  STL.64 [R1+0x3300], R24 ;  /* 0x0033001801007387 */ /* 0x0083e80000100a00 */
[----:B0-----:R-:W3:Y:S04]  /*49c40*/  LDL.LU R20, [R1+0xe0] ;  /* 0x0000e00001147983 */ /* 0x001ee80000300800 */
[----:B------:R-:W3:Y:S04]  /*49c50*/  LDL.LU R21, [R1+0xe4] ;  /* 0x0000e40001157983 */ /* 0x000ee80000300800 */
[----:B------:R-:W4:Y:S04]  /*49c60*/  LDL.LU R22, [R1+0xe8] ;  /* 0x0000e80001167983 */ /* 0x000f280000300800 */
[----:B------:R-:W4:Y:S04]  /*49c70*/  LDL.LU R23, [R1+0xec] ;  /* 0x0000ec0001177983 */ /* 0x000f280000300800 */
[----:B----4-:R-:W-:Y:S04]  /*49c80*/  STL.64 [R1+0x3310], R22 ;  /* 0x0033101601007387 */ /* 0x010fe80000100a00 */
[----:B---3--:R0:W-:Y:S04]  /*49c90*/  STL.64 [R1+0x3308], R20 ;  /* 0x0033081401007387 */ /* 0x0081e80000100a00 */
[----:B-1----:R-:W3:Y:S04]  /*49ca0*/  LDL.LU R24, [R1+0x10] ;  /* 0x0000100001187983 */ /* 0x002ee80000300800 */
[----:B------:R-:W3:Y:S04]  /*49cb0*/  LDL.LU R25, [R1+0x14] ;  /* 0x0000140001197983 */ /* 0x000ee80000300800 */
[----:B---3--:R1:W-:Y:S04]  /*49cc0*/  STL.64 [R1+0x3318], R24 ;  /* 0x0033181801007387 */ /* 0x0083e80000100a00 */
[----:B0-----:R-:W3:Y:S04]  /*49cd0*/  LDL.LU R20, [R1+0xf0] ;  /* 0x0000f00001147983 */ /* 0x001ee80000300800 */
[----:B------:R-:W3:Y:S04]  /*49ce0*/  LDL.LU R21, [R1+0xf4] ;  /* 0x0000f40001157983 */ /* 0x000ee80000300800 */
[----:B------:R-:W4:Y:S04]  /*49cf0*/  LDL.LU R22, [R1+0xf8] ;  /* 0x0000f80001167983 */ /* 0x000f280000300800 */
[----:B------:R-:W4:Y:S04]  /*49d00*/  LDL.LU R23, [R1+0xfc] ;  /* 0x0000fc0001177983 */ /* 0x000f280000300800 */
[----:B----4-:R-:W-:Y:S04]  /*49d10*/  STL.64 [R1+0x3328], R22 ;  /* 0x0033281601007387 */ /* 0x010fe80000100a00 */
[----:B---3--:R-:W-:Y:S04]  /*49d20*/  STL.64 [R1+0x3320], R20 ;  /* 0x0033201401007387 */ /* 0x008fe80000100a00 */
[----:B-1----:R-:W3:Y:S04]  /*49d30*/  LDL.LU R24, [R1+0x20] ;  /* 0x0000200001187983 */ /* 0x002ee80000300800 */
[----:B------:R-:W3:Y:S04]  /*49d40*/  LDL.LU R25, [R1+0x24] ;  /* 0x0000240001197983 */ /* 0x000ee80000300800 */
[----:B---3--:R0:W-:Y:S04]  /*49d50*/  STL.64 [R1+0x3330], R24 ;  /* 0x0033301801007387 */ /* 0x0081e80000100a00 */
[----:B0-----:R-:W3:Y:S04]  /*49d60*/  LDL.LU R24, [R1+0x30] ;  /* 0x0000300001187983 */ /* 0x001ee80000300800 */
[----:B------:R-:W3:Y:S04]  /*49d70*/  LDL.LU R25, [R1+0x34] ;  /* 0x0000340001197983 */ /* 0x000ee80000300800 */
[----:B------:R-:W4:Y:S04]  /*49d80*/  LDL.LU R20, [R1+0x100] ;  /* 0x0001000001147983 */ /* 0x000f280000300800 */
[----:B------:R-:W4:Y:S04]  /*49d90*/  LDL.LU R21, [R1+0x104] ;  /* 0x0001040001157983 */ /* 0x000f280000300800 */
[----:B------:R-:W3:Y:S04]  /*49da0*/  LDL.LU R22, [R1+0x108] ;  /* 0x0001080001167983 */ /* 0x000ee80000300800 */
[----:B------:R-:W3:Y:S01]  /*49db0*/  LDL.LU R23, [R1+0x10c] ;  /* 0x00010c0001177983 */ /* 0x000ee20000300800 */
[----:B--2---:R-:W-:-:S02]  /*49dc0*/  MOV R12, R5 ;  /* 0x00000005000c7202 */ /* 0x004fc40000000f00 */
[----:B------:R-:W-:Y:S01]  /*49dd0*/  MOV R13, R4 ;  /* 0x00000004000d7202 */ /* 0x000fe20000000f00 */
[----:B---3--:R-:W-:Y:S04]  /*49de0*/  STL.64 [R1+0x3340], R22 ;  /* 0x0033401601007387 */ /* 0x008fe80000100a00 */
[----:B----4-:R0:W-:Y:S04]  /*49df0*/  STL.64 [R1+0x3338], R20 ;  /* 0x0033381401007387 */ /* 0x0101e80000100a00 */
        /* <DEDUP_REMOVED lines=8> */
[----:B------:R0:W-:Y:S02]  /*49e80*/  STL.64 [R1+0x32a0], R12 ;  /* 0x0032a00c01007387 */ /* 0x0001e40000100a00 */
[----:B0-----:R-:W-:-:S02]  /*49e90*/  MOV R12, R0 ;  /* 0x00000000000c7202 */ /* 0x001fc40000000f00 */
[----:B------:R-:W-:Y:S01]  /*49ea0*/  MOV R13, R2 ;  /* 0x00000002000d7202 */ /* 0x000fe20000000f00 */
[----:B------:R-:W4:Y:S04]  /*49eb0*/  LDL.LU R0, [R1+0x334c] ;  /* 0x00334c0001007983 */ /* 0x000f280000300800 */
[----:B------:R-:W3:Y:S04]  /*49ec0*/  LDL.LU R2, [R1+0x3348] ;  /* 0x0033480001027983 */ /* 0x000ee80000300800 */
[----:B------:R0:W-:Y:S04]  /*49ed0*/  STL.64 [R1+0x32b8], R12 ;  /* 0x0032b80c01007387 */ /* 0x0001e80000100a00 */
[----:B0-----:R-:W3:Y:S04]  /*49ee0*/  LDL.LU R12, [R1+0xa0] ;  /* 0x0000a000010c7983 */ /* 0x001ee80000300800 */
[----:B------:R-:W3:Y:S04]  /*49ef0*/  LDL.LU R13, [R1+0xa4] ;  /* 0x0000a400010d7983 */ /* 0x000ee80000300800 */
[----:B------:R-:W3:Y:S04]  /*49f00*/  LDL.LU R14, [R1+0xa8] ;  /* 0x0000a800010e7983 */ /* 0x000ee80000300800 */
[----:B------:R-:W3:Y:S04]  /*49f10*/  LDL.LU R15, [R1+0xac] ;  /* 0x0000ac00010f7983 */ /* 0x000ee80000300800 */
[----:B------:R-:W-:Y:S04]  /*49f20*/  STL [R1+0x317c], R19 ;  /* 0x00317c1301007387 */ /* 0x000fe80000100800 */
[----:B------:R-:W-:Y:S04]  /*49f30*/  STL [R1+0x3178], R18 ;  /* 0x0031781201007387 */ /* 0x000fe80000100800 */
[----:B------:R0:W-:Y:S04]  /*49f40*/  STL.64 [R1+0x3298], R16 ;  /* 0x0032981001007387 */ /* 0x0001e80000100a00 */
[----:B0-----:R-:W3:Y:S04]  /*49f50*/  LDL.LU R16, [R1+0x2b0] ;  /* 0x0002b00001107983 */ /* 0x001ee80000300800 */
[----:B------:R-:W3:Y:S04]  /*49f60*/  LDL.LU R17, [R1+0x2b4] ;  /* 0x0002b40001117983 */ /* 0x000ee80000300800 */
[----:B------:R-:W3:Y:S04]  /*49f70*/  LDL.LU R18, [R1+0x2b8] ;  /* 0x0002b80001127983 */ /* 0x000ee80000300800 */
[----:B------:R-:W3:Y:S01]  /*49f80*/  LDL.LU R19, [R1+0x2bc] ;  /* 0x0002bc0001137983 */ /* 0x000ee20000300800 */
[----:B--2---:R-:W-:Y:S03]  /*49f90*/  HMMA.16816.F32 R24, R8, R24, R20 ;  /* 0x000000180818723c */ /* 0x004fe60000001814 */
[----:B---3--:R-:W-:Y:S04]  /*49fa0*/  STL.64 [R1+0x32b0], R18 ;  /* 0x0032b01201007387 */ /* 0x008fe80000100a00 */
[----:B------:R0:W-:Y:S04]  /*49fb0*/  STL.64 [R1+0x32a8], R16 ;  /* 0x0032a81001007387 */ /* 0x0001e80000100a00 */
[----:B0-----:R-:W2:Y:S04]  /*49fc0*/  LDL.LU R16, [R1+0x2c0] ;  /* 0x0002c00001107983 */ /* 0x001ea80000300800 */
[----:B------:R-:W2:Y:S04]  /*49fd0*/  LDL.LU R17, [R1+0x2c4] ;  /* 0x0002c40001117983 */ /* 0x000ea80000300800 */
[----:B------:R-:W2:Y:S04]  /*49fe0*/  LDL.LU R18, [R1+0x2c8] ;  /* 0x0002c80001127983 */ /* 0x000ea80000300800 */
[----:B------:R-:W2:Y:S04]  /*49ff0*/  LDL.LU R19, [R1+0x2cc] ;  /* 0x0002cc0001137983 */ /* 0x000ea80000300800 */
[----:B------:R-:W3:Y:S04]  /*4a000*/  LDL.LU.64 R22, [R1+0x3340] ;  /* 0x0033400001167983 */ /* 0x000ee80000300a00 */
[----:B------:R-:W3:Y:S04]  /*4a010*/  LDL.LU.64 R20, [R1+0x3338] ;  /* 0x0033380001147983 */ /* 0x000ee80000300a00 */
[----:B------:R0:W-:Y:S04]  /*4a020*/  STL.64 [R1+0x110], R24 ;  /* 0x0001101801007387 */ /* 0x0001e80000100a00 */
[----:B0-----:R-:W3:Y:S01]  /*4a030*/  LDL.LU.64 R24, [R1+0x3330] ;  /* 0x0033300001187983 */ /* 0x001ee20000300a00 */
[----:B------:R-:W-:Y:S01]  /*4a040*/  IMAD.MOV.U32 R28, RZ, RZ, R26 ;  /* 0x000000ffff1c7224 */ /* 0x000fe200078e001a */
[----:B------:R-:W-:-:S05]  /*4a050*/  MOV R29, R27 ;  /* 0x0000001b001d7202 */ /* 0x000fca0000000f00 */
[----:B------:R-:W-:Y:S04]  /*4a060*/  STL [R1+0x3184], R29 ;  /* 0x0031841d01007387 */ /* 0x000fe80000100800 */
        /* <DEDUP_REMOVED lines=8> */
[C---:B---3--:R-:W-:Y:S02]  /*4a0f0*/  HMMA.16816.F32 R24, R8.reuse, R24, R20 ;  /* 0x000000180818723c */ /* 0x048fe40000001814 */
[----:B------:R-:W3:Y:S04]  /*4a100*/  LDL.LU.64 R22, [R1+0x3310] ;  /* 0x0033100001167983 */ /* 0x000ee80000300a00 */
[----:B------:R-:W3:Y:S11]  /*4a110*/  LDL.LU.64 R20, [R1+0x3308] ;  /* 0x0033080001147983 */ /* 0x000ef60000300a00 */
[----:B------:R-:W-:Y:S06]  /*4a120*/  @!UPT UIADD3 URZ, URZ, URZ, URZ ;  /* 0x0000003f3f3ff290 */ /* 0x000fec000fffe03f */
[----:B------:R0:W-:Y:S04]  /*4a130*/  STL.64 [R1+0xf0], R24 ;  /* 0x0000f01801007387 */ /* 0x0001e80000100a00 */
[----:B------:R3:W-:Y:S04]  /*4a140*/  STL.64 [R1+0xf8], R26 ;  /* 0x0000f81a01007387 */ /* 0x0007e80000100a00 */
[----:B0-----:R-:W3:Y:S02]  /*4a150*/  LDL.LU.64 R24, [R1+0x3300] ;  /* 0x0033000001187983 */ /* 0x001ee40000300a00 */
[C---:B---3--:R-:W-:Y:S02]  /*4a160*/  HMMA.16816.F32 R24, R8.reuse, R24, R20 ;  /* 0x000000180818723c */ /* 0x048fe40000001814 */
[----:B------:R-:W3:Y:S04]  /*4a170*/  LDL.LU.64 R22, [R1+0x32f8] ;  /* 0x0032f80001167983 */ /* 0x000ee80000300a00 */
[----:B------:R-:W3:Y:S11]  /*4a180*/  LDL.LU.64 R20, [R1+0x32f0] ;  /* 0x0032f00001147983 */ /* 0x000ef60000300a00 */
[----:B------:R-:W-:Y:S06]  /*4a190*/  @!UPT UIADD3 URZ, URZ, URZ, URZ ;  /* 0x0000003f3f3ff290 */ /* 0x000fec000fffe03f */
[----:B------:R-:W-:Y:S04]  /*4a1a0*/  STL.64 [R1+0xe0], R24 ;  /* 0x0000e01801007387 */ /* 0x000fe80000100a00 */
[----:B------:R0:W-:Y:S04]  /*4a1b0*/  STL.64 [R1+0xe8], R26 ;  /* 0x0000e81a01007387 */ /* 0x0001e80000100a00 */
[----:B0-----:R-:W2:Y:S04]  /*4a1c0*/  LDL.LU.64 R26, [R1+0x32e8] ;  /* 0x0032e800011a7983 */ /* 0x001ea80000300a00 */
[----:B------:R-:W3:Y:S02]  /*4a1d0*/  LDL.LU.64 R24, [R1+0x32e0] ;  /* 0x0032e00001187983 */ /* 0x000ee40000300a00 */
[C---:B---3--:R-:W-:Y:S11]  /*4a1e0*/  HMMA.16816.F32 R20, R8.reuse, R24, R20 ;  /* 0x000000180814723c */ /* 0x048ff60000001814 */
[----:B------:R-:W-:Y:S11]  /*4a1f0*/  @!UPT UIADD3 URZ, URZ, URZ, URZ ;  /* 0x0000003f3f3ff290 */ /* 0x000ff6000fffe03f */
[----:B------:R-:W-:Y:S01]  /*4a200*/  @!UPT UIADD3 URZ, URZ, URZ, URZ ;  /* 0x0000003f3f3ff290 */ /* 0x000fe2000fffe03f */
[----:B------:R-:W-:Y:S04]  /*4a210*/  STL.64 [R1+0xc0], R20 ;  /* 0x0000c01401007387 */ /* 0x000fe80000100a00 */
[----:B------:R0:W-:Y:S04]  /*4a220*/  STL.64 [R1+0xc8], R22 ;  /* 0x0000c81601007387 */ /* 0x0001e80000100a00 */
[----:B0-----:R-:W3:Y:S04]  /*4a230*/  LDL.LU.64 R22, [R1+0x32d8] ;  /* 0x0032d80001167983 */ /* 0x001ee80000300a00 */
[----:B------:R-:W2:Y:S02]  /*4a240*/  LDL.LU.64 R20, [R1+0x32d0] ;  /* 0x0032d00001147983 */ /* 0x000ea40000300a00 */
[C---:B--2---:R-:W-:Y:S11]  /*4a250*/  HMMA.16816.F32 R4, R8.reuse, R20, R4 ;  /* 0x000000140804723c */ /* 0x044ff60000001804 */
[----:B------:R-:W-:Y:S11]  /*4a260*/  @!UPT UIADD3 URZ, URZ, URZ, URZ ;  /* 0x0000003f3f3ff290 */ /* 0x000ff6000fffe03f */
[----:B------:R-:W-:Y:S01]  /*4a270*/  @!UPT UIADD3 URZ, URZ, URZ, URZ ;  /* 0x0000003f3f3ff290 */ /* 0x000fe2000fffe03f */
[----:B------:R-:W-:Y:S04]  /*4a280*/  STL.64 [R1+0xb0], R4 ;  /* 0x0000b00401007387 */ /* 0x000fe80000100a00 */
[----:B------:R0:W-:Y:S04]  /*4a290*/  STL.64 [R1+0xb8], R6 ;  /* 0x0000b80601007387 */ /* 0x0001e80000100a00 */
[----:B0-----:R-:W2:Y:S04]  /*4a2a0*/  LDL.LU.64 R6, [R1+0x32c8] ;  /* 0x0032c80001067983 */ /* 0x001ea80000300a00 */
[----:B------:R-:W2:Y:S02]  /*4a2b0*/  LDL.LU.64 R4, [R1+0x32c0] ;  /* 0x0032c00001047983 */ /* 0x000ea40000300a00 */
[C---:B--2---:R-:W-:Y:S11]  /*4a2c0*/  HMMA.16816.F32 R12, R8.reuse, R4, R12 ;  /* 0x00000004080c723c */ /* 0x044ff6000000180c */
[----:B------:R-:W-:Y:S11]  /*4a2d0*/  @!UPT UIADD3 URZ, URZ, URZ, URZ ;  /* 0x0000003f3f3ff290 */ /* 0x000ff6000fffe03f */
[----:B------:R-:W-:Y:S01]  /*4a2e0*/  @!UPT UIADD3 URZ, URZ, URZ, URZ ;  /* 0x0000003f3f3ff290 */ /* 0x000fe2000fffe03f */
[----:B------:R0:W-:Y:S04]  /*4a2f0*/  STL.64 [R1+0xa0], R12 ;  /* 0x0000a00c01007387 */ /* 0x0001e80000100a00 */
[----:B------:R-:W-:Y:S04]  /*4a300*/  STL.64 [R1+0xa8], R14 ;  /* 0x0000a80e01007387 */ /* 0x000fe80000100a00 */
[----:B0-----:R-:W2:Y:S04]  /*4a310*/  LDL.LU.64 R12, [R1+0x32b8] ;  /* 0x0032b800010c7983 */ /* 0x001ea80000300a00 */
[----:B------:R0:W-:Y:S04]  /*4a320*/  STL.64 [R1+0x31d8], R6 ;  /* 0x0031d80601007387 */ /* 0x0001e80000100a00 */
[----:B------:R-:W3:Y:S04]  /*4a330*/  LDL.LU R4, [R1+0x290] ;  /* 0x0002900001047983 */ /* 0x000ee80000300800 */
[----:B------:R-:W3:Y:S04]  /*4a340*/  LDL.LU R5, [R1+0x294] ;  /* 0x0002940001057983 */ /* 0x000ee80000300800 */
[----:B0-----:R-:W3:Y:S04]  /*4a350*/  LDL.LU R6, [R1+0x298] ;  /* 0x0002980001067983 */ /* 0x001ee80000300800 */
[----:B------:R-:W3:Y:S01]  /*4a360*/  LDL.LU R7, [R1+0x29c] ;  /* 0x00029c0001077983 */ /* 0x000ee20000300800 */
[C---:B--2---:R-:W-:Y:S03]  /*4a370*/  HMMA.16816.F32 R12, R8.reuse, R12, R16 ;  /* 0x0000000c080c723c */ /* 0x044fe60000001810 */
[----:B------:R-:W2:Y:S04]  /*4a380*/  LDL.LU.64 R18, [R1+0x32b0] ;  /* 0x0032b00001127983 */ /* 0x000ea80000300a00 */
[----:B------:R-:W2:Y:S11]  /*4a390*/  LDL.LU.64 R16, [R1+0x32a8] ;  /* 0x0032a80001107983 */ /* 0x000eb60000300a00 */
[----:B------:R-:W-:Y:S05]  /*4a3a0*/  @!UPT UIADD3 URZ, URZ, URZ, URZ ;  /* 0x0000003f3f3ff290 */ /* 0x000fea000fffe03f */
[----:B------:R0:W-:Y:S04]  /*4a3b0*/  STL.64 [R1+0x2c0], R12 ;  /* 0x0002c00c01007387 */ /* 0x0001e80000100a00 */
[----:B------:R2:W-:Y:S04]  /*4a3c0*/  STL.64 [R1+0x2c8], R14 ;  /* 0x0002c80e01007387 */ /* 0x0005e80000100a00 */
[----:B0-----:R-:W2:Y:S02]  /*4a3d0*/  LDL.LU.64 R12, [R1+0x32a0] ;  /* 0x0032a000010c7983 */ /* 0x001ea40000300a00 */
[C---:B--2---:R-:W-:Y:S02]  /*4a3e0*/  HMMA.16816.F32 R12, R8.reuse, R12, R16 ;  /* 0x0000000c080c723c */ /* 0x044fe40000001810 */
[----:B------:R-:W2:Y:S11]  /*4a3f0*/  LDL.LU.64 R16, [R1+0x3298] ;  /* 0x0032980001107983 */ /* 0x000eb60000300a00 */
[----:B------:R-:W-:Y:S10]  /*4a400*/  @!UPT UIADD3 URZ, URZ, URZ, URZ ;  /* 0x0000003f3f3ff290 */ /* 0x000ff4000fffe03f */
[----:B------:R0:W-:Y:S01]  /*4a410*/  STL [R1+0x2b0], R12 ;  /* 0x0002b00c01007387 */ /* 0x0001e20000100800 */
[----:B------:R-:W-:Y:S02]  /*4a420*/  MOV R24, R14 ;  /* 0x0000000e00187202 */ /* 0x000fe40000000f00 */
[----:B------:R-:W-:Y:S02]  /*4a430*/  MOV R21, R15 ;  /* 0x0000000f00157202 */ /* 0x000fe40000000f00 */
[----:B------:R-:W-:Y:S01]  /*4a440*/  MOV R25, R13 ;  /* 0x0000000d00197202 */ /* 0x000fe20000000f00 */
[----:B------:R-:W2:Y:S04]  /*4a450*/  LDL.LU.64 R14, [R1+0x3290] ;  /* 0x00329000010e7983 */ /* 0x000ea80000300a00 */
[----:B0-----:R-:W2:Y:S04]  /*4a460*/  LDL.LU.64 R12, [R1+0x3288] ;  /* 0x00328800010c7983 */ /* 0x001ea80000300a00 */
[----:B------:R-:W-:Y:S04]  /*4a470*/  STL [R1+0x3010], R21 ;  /* 0x0030101501007387 */ /* 0x000fe80000100800 */
[----:B------:R0:W-:Y:S04]  /*4a480*/  STL [R1+0x3004], R24 ;  /* 0x0030041801007387 */ /* 0x0001e80000100800 */
[----:B------:R-:W-:Y:S04]  /*4a490*/  STL.64 [R1+0x3270], R26 ;  /* 0x0032701a01007387 */ /* 0x000fe80000100a00 */
[----:B------:R1:W-:Y:S04]  /*4a4a0*/  STL [R1+0x3268], R25 ;  /* 0x0032681901007387 */ /* 0x0003e80000100800 */
[----:B0-----:R-:W3:Y:S04]  /*4a4b0*/  LDL.LU R24, [R1+0x280] ;  /* 0x0002800001187983 */ /* 0x001ee80000300800 */
[----:B-1----:R-:W3:Y:S01]  /*4a4c0*/  LDL.LU R25, [R1+0x284] ;  /* 0x0002840001197983 */ /* 0x002ee20000300800 */
[----:B--2---:R-:W-:Y:S03]  /*4a4d0*/  HMMA.16816.F32 R16, R8, R16, R12 ;  /* 0x000000100810723c */ /* 0x004fe6000000180c */
[----:B------:R-:W2:Y:S04]  /*4a4e0*/  LDL.LU.64 R14, [R1+0x3280] ;  /* 0x00328000010e7983 */ /* 0x000ea80000300a00 */
[----:B------:R-:W2:Y:S11]  /*4a4f0*/  LDL.LU.64 R12, [R1+0x3278] ;  /* 0x00327800010c7983 */ /* 0x000eb60000300a00 */
[----:B------:R-:W-:Y:S06]  /*4a500*/  @!UPT UIADD3 URZ, URZ, URZ, URZ ;  /* 0x0000003f3f3ff290 */ /* 0x000fec000fffe03f */
[----:B------:R-:W-:Y:S01]  /*4a510*/  IMAD.MOV.U32 R8, RZ, RZ, R19 ;  /* 0x000000ffff087224 */ /* 0x000fe200078e0013 */
[----:B------:R-:W-:Y:S02]  /*4a520*/  MOV R9, R18 ;  /* 0x0000001200097202 */ /* 0x000fe40000000f00 */
[----:B------:R-:W-:Y:S02]  /*4a530*/  MOV R10, R17 ;  /* 0x00000011000a7202 */ /* 0x000fe40000000f00 */
[----:B------:R-:W-:Y:S04]  /*4a540*/  STL [R1+0x3014], R8 ;  /* 0x0030140801007387 */ /* 0x000fe80000100800 */
[----:B------:R-:W-:Y:S04]  /*4a550*/  STL [R1+0x3000], R9 ;  /* 0x0030000901007387 */ /* 0x000fe80000100800 */
[----:B------:R0:W-:Y:S04]  /*4a560*/  STL [R1+0x2ffc], R10 ;  /* 0x002ffc0a01007387 */ /* 0x0001e80000100800 */
[----:B0-----:R-:W2:Y:S01]  /*4a570*/  LDL.LU.64 R10, [R1+0x98] ;  /* 0x00009800010a7983 */ /* 0x001ea20000300a00 */
[----:B------:R-:W-:-:S05]  /*4a580*/  MOV R20, R16 ;  /* 0x0000001000147202 */ /* 0x000fca0000000f00 */
[----:B------:R-:W-:Y:S04]  /*4a590*/  STL [R1+0x2ff8], R20 ;  /* 0x002ff81401007387 */ /* 0x000fe80000100800 */
[----:B---3--:R0:W-:Y:S04]  /*4a5a0*/  STL.64 [R1+0x3228], R22 ;  /* 0x0032281601007387 */ /* 0x0081e80000100a00 */
[----:B0-----:R-:W3:Y:S01]  /*4a5b0*/  LDL.LU.64 R22, [R1+0x58] ;  /* 0x0000580001167983 */ /* 0x001ee20000300a00 */
[----:B------:R-:W-:Y:S01]  /*4a5c0*/  IMAD.MOV.U32 R26, RZ, RZ, R2 ;  /* 0x000000ffff1a7224 */ /* 0x000fe200078e0002 */
[----:B----4-:R-:W-:Y:S01]  /*4a5d0*/  MOV R27, R0 ;  /* 0x00000000001b7202 */ /* 0x010fe20000000f00 */
[----:B--2---:R-:W-:Y:S01]  /*4a5e0*/  HMMA.16816.F32 R4, R12, R10, R4 ;  /* 0x0000000a0c04723c */ /* 0x004fe20000001804 */
[----:B---3--:R0:W-:Y:S11]  /*4a5f0*/  STL.64 [R1+0x3258], R22 ;  /* 0x0032581601007387 */ /* 0x0081f60000100a00 */
[----:B------:R-:W-:Y:S11]  /*4a600*/  @!UPT UIADD3 URZ, URZ, URZ, URZ ;  /* 0x0000003f3f3ff290 */ /* 0x000ff6000fffe03f */
[----:B------:R-:W-:Y:S01]  /*4a610*/  @!UPT UIADD3 URZ, URZ, URZ, URZ ;  /* 0x0000003f3f3ff290 */ /* 0x000fe2000fffe03f */
[----:B------:R-:W-:Y:S02]  /*4a620*/  MOV R2, R6 ;  /* 0x0000000600027202 */ /* 0x000fe40000000f00 */
[----:B------:R-:W-:Y:S01]  /*4a630*/  MOV R0, R7 ;  /* 0x0000000700007202 */ /* 0x000fe20000000f00 */
[----:B0-----:R-:W2:Y:S04]  /*4a640*/  LDL.LU.64 R22, [R1+0x68] ;  /* 0x0000680001167983 */ /* 0x001ea80000300a00 */
[----:B------:R0:W-:Y:S04]  /*4a650*/  STL.64 [R1+0x290], R4 ;  /* 0x0002900401007387 */ /* 0x0001e80000100a00 */
[----:B------:R-:W3:Y:S01]  /*4a660*/  LDL.LU.64 R6, [R1+0x48] ;  /* 0x0000480001067983 */ /* 0x000ee20000300a00 */
[----:B------:R-:W-:-:S02]  /*4a670*/  MOV R9, R11 ;  /* 0x0000000b00097202 */ /* 0x000fc40000000f00 */
[----:B------:R-:W-:Y:S01]  /*4a680*/  MOV R16, R10 ;  /* 0x0000000a00107202 */ /* 0x000fe20000000f00 */
[----:B---3--:R1:W-:Y:S04]  /*4a690*/  STL.64 [R1+0x3260], R6 ;  /* 0x0032600601007387 */ /* 0x0083e80000100a00 */
[----:B0-----:R-:W2:Y:S04]  /*4a6a0*/  LDL.LU R4, [R1+0x260] ;  /* 0x0002600001047983 */ /* 0x001ea80000300800 */
[----:B------:R-:W2:Y:S04]  /*4a6b0*/  LDL.LU R5, [R1+0x264] ;  /* 0x0002640001057983 */ /* 0x000ea80000300800 */
[----:B-1----:R-:W2:Y:S04]  /*4a6c0*/  LDL.LU R6, [R1+0x268] ;  /* 0x0002680001067983 */ /* 0x002ea80000300800 */
[----:B------:R-:W2:Y:S04]  /*4a6d0*/  LDL.LU R7, [R1+0x26c] ;  /* 0x00026c0001077983 */ /* 0x000ea80000300800 */
[----:B------:R-:W-:Y:S04]  /*4a6e0*/  STL [R1+0x3194], R0 ;  /* 0x0031940001007387 */ /* 0x000fe80000100800 */
[----:B------:R-:W-:Y:S04]  /*4a6f0*/  STL [R1+0x3190], R2 ;  /* 0x0031900201007387 */ /* 0x000fe80000100800 */
[----:B------:R0:W-:Y:S04]  /*4a700*/  STL [R1+0x318c], R9 ;  /* 0x00318c0901007387 */ /* 0x0001e80000100800 */
[----:B------:R-:W3:Y:S04]  /*4a710*/  LDL.LU R8, [R1+0x250] ;  /* 0x0002500001087983 */ /* 0x000ee80000300800 */
[----:B0-----:R-:W3:Y:S04]  /*4a720*/  LDL.LU R9, [R1+0x254] ;  /* 0x0002540001097983 */ /* 0x001ee80000300800 */
[----:B------:R-:W3:Y:S04]  /*4a730*/  LDL.LU R10, [R1+0x258] ;  /* 0x00025800010a7983 */ /* 0x000ee80000300800 */
[----:B------:R-:W3:Y:S04]  /*4a740*/  LDL.LU R11, [R1+0x25c] ;  /* 0x00025c00010b7983 */ /* 0x000ee80000300800 */
[----:B------:R-:W-:Y:S04]  /*4a750*/  STL [R1+0x3188], R16 ;  /* 0x0031881001007387 */ /* 0x000fe80000100800 */
[----:B------:R-:W4:Y:S02]  /*4a760*/  LDL.LU.64 R18, [R1+0x88] ;  /* 0x0000880001127983 */ /* 0x000f240000300a00 */
[----:B----4-:R-:W-:Y:S11]  /*4a770*/  HMMA.16816.F32 R24, R12, R18, R24 ;  /* 0x000000120c18723c */ /* 0x010ff60000001818 */
[----:B------:R-:W-:Y:S11]  /*4a780*/  @!UPT UIADD3 URZ, URZ, URZ, URZ ;  /* 0x0000003f3f3ff290 */ /* 0x000ff6000fffe03f */
[----:B------:R-:W-:Y:S01]  /*4a790*/  @!UPT UIADD3 URZ, URZ, URZ, URZ ;  /* 0x0000003f3f3ff290 */ /* 0x000fe2000fffe03f */
[----:B------:R-:W-:Y:S04]  /*4a7a0*/  STL.64 [R1+0x280], R24 ;  /* 0x0002801801007387 */ /* 0x000fe80000100a00 */
[----:B------:R0:W-:Y:S04]  /*4a7b0*/  STL.64 [R1+0x288], R26 ;  /* 0x0002881a01007387 */ /* 0x0001e80000100a00 */
[----:B0-----:R-:W4:Y:S04]  /*4a7c0*/  LDL.LU.64 R26, [R1+0x3270] ;  /* 0x00327000011a7983 */ /* 0x001f280000300a00 */
[----:B------:R-:W2:Y:S01]  /*4a7d0*/  LDL.LU R25, [R1+0x3268] ;  /* 0x0032680001197983 */ /* 0x000ea20000300800 */
[----:B------:R-:W-:Y:S01]  /*4a7e0*/  MOV R17, R19 ;  /* 0x0000001300117202 */ /* 0x000fe20000000f00 */
[----:B------:R-:W-:-:S04]  /*4a7f0*/  IMAD.MOV.U32 R24, RZ, RZ, R18 ;  /* 0x000000ffff187224 */ /* 0x000fc800078e0012 */
[----:B------:R0:W-:Y:S04]  /*4a800*/  STL [R1+0x319c], R17 ;  /* 0x00319c1101007387 */ /* 0x0001e80000100800 */
[----:B------:R-:W3:Y:S04]  /*4a810*/  LDL.LU R16, [R1+0x270] ;  /* 0x0002700001107983 */ /* 0x000ee80000300800 */
[----:B0-----:R-:W3:Y:S04]  /*4a820*/  LDL.LU R17, [R1+0x274] ;  /* 0x0002740001117983 */ /* 0x001ee80000300800 */
[----:B------:R-:W3:Y:S04]  /*4a830*/  LDL.LU R18, [R1+0x278] ;  /* 0x0002780001127983 */ /* 0x000ee80000300800 */
[----:B------:R-:W3:Y:S04]  /*4a840*/  LDL.LU R19, [R1+0x27c] ;  /* 0x00027c0001137983 */ /* 0x000ee80000300800 */
[----:B------:R-:W-:Y:S04]  /*4a850*/  STL [R1+0x3198], R24 ;  /* 0x0031981801007387 */ /* 0x000fe80000100800 */
[----:B----4-:R0:W-:Y:S04]  /*4a860*/  STL.64 [R1+0x3238], R26 ;  /* 0x0032381a01007387 */ /* 0x0101e80000100a00 */
[----:B--2---:R-:W-:Y:S04]  /*4a870*/  STL [R1+0x3234], R25 ;  /* 0x0032341901007387 */ /* 0x004fe80000100800 */
[----:B0-----:R-:W3:Y:S02]  /*4a880*/  LDL.LU.64 R26, [R1+0x78] ;  /* 0x00007800011a7983 */ /* 0x001ee40000300a00 */
[C---:B---3--:R-:W-:Y:S11]  /*4a890*/  HMMA.16816.F32 R16, R12.reuse, R26, R16 ;  /* 0x0000001a0c10723c */ /* 0x048ff60000001810 */
[----:B------:R-:W-:Y:S11]  /*4a8a0*/  @!UPT UIADD3 URZ, URZ, URZ, URZ ;  /* 0x0000003f3f3ff290 */ /* 0x000ff6000fffe03f */
[----:B------:R-:W-:Y:S01]  /*4a8b0*/  @!UPT UIADD3 URZ, URZ, URZ, URZ ;  /* 0x0000003f3f3ff290 */ /* 0x000fe2000fffe03f */
[----:B------:R-:W-:Y:S04]  /*4a8c0*/  STL.64 [R1+0x270], R16 ;  /* 0x0002701001007387 */ /* 0x000fe80000100a00 */
[----:B------:R0:W-:Y:S02]  /*4a8d0*/  STL.64 [R1+0x278], R18 ;  /* 0x0002781201007387 */ /* 0x0001e40000100a00 */
[----:B0-----:R-:W-:Y:S02]  /*4a8e0*/  MOV R19, R26 ;  /* 0x0000001a00137202 */ /* 0x001fe40000000f00 */
[----:B------:R-:W-:Y:S02]  /*4a8f0*/  MOV R18, R27 ;  /* 0x0000001b00127202 */ /* 0x000fe40000000f00 */
[----:B------:R-:W2:Y:S01]  /*4a900*/  LDL.LU.64 R26, [R1+0x38] ;  /* 0x00003800011a7983 */ /* 0x000ea20000300a00 */
[C---:B------:R-:W-:Y:S01]  /*4a910*/  HMMA.16816.F32 R4, R12.reuse, R22, R4 ;  /* 0x000000160c04723c */ /* 0x040fe20000001804 */
[----:B------:R-:W-:Y:S01]  /*4a920*/  MOV R29, R22 ;  /* 0x00000016001d7202 */ /* 0x000fe20000000f00 */
[----:B------:R-:W-:Y:S01]  /*4a930*/  IMAD.MOV.U32 R28, RZ, RZ, R23 ;  /* 0x000000ffff1c7224 */ /* 0x000fe200078e0017 */
[----:B--2---:R0:W-:Y:S04]  /*4a940*/  STL.64 [R1+0x3250], R26 ;  /* 0x0032501a01007387 */ /* 0x0041e80000100a00 */
[----:B------:R-:W2:Y:S04]  /*4a950*/  LDL.LU R24, [R1+0x240] ;  /* 0x0002400001187983 */ /* 0x000ea80000300800 */
[----:B------:R-:W2:Y:S04]  /*4a960*/  LDL.LU R25, [R1+0x244] ;  /* 0x0002440001197983 */ /* 0x000ea80000300800 */
[----:B0-----:R-:W2:Y:S04]  /*4a970*/  LDL.LU R26, [R1+0x248] ;  /* 0x00024800011a7983 */ /* 0x001ea80000300800 */
[----:B------:R-:W2:Y:S04]  /*4a980*/  LDL.LU R27, [R1+0x24c] ;  /* 0x00024c00011b7983 */ /* 0x000ea80000300800 */
[----:B------:R-:W-:Y:S04]  /*4a990*/  STL.64 [R1+0x260], R4 ;  /* 0x0002600401007387 */ /* 0x000fe80000100a00 */
[----:B------:R0:W-:Y:S04]  /*4a9a0*/  STL.64 [R1+0x268], R6 ;  /* 0x0002680601007387 */ /* 0x0001e80000100a00 */
[----:B0-----:R-:W2:Y:S04]  /*4a9b0*/  LDL.LU.64 R6, [R1+0x3260] ;  /* 0x0032600001067983 */ /* 0x001ea80000300a00 */
[----:B------:R-:W3:Y:S02]  /*4a9c0*/  LDL.LU.64 R22, [R1+0x3258] ;  /* 0x0032580001167983 */ /* 0x000ee40000300a00 */
[----:B---3--:R-:W-:Y:S01]  /*4a9d0*/  HMMA.16816.F32 R8, R12, R22, R8 ;  /* 0x000000160c08723c */ /* 0x008fe20000001808 */
[----:B------:R-:W-:-:S07]  /*4a9e0*/  MOV R16, R23 ;  /* 0x0000001700107202 */ /* 0x000fce0000000f00 */
[----:B--2---:R-:W-:Y:S11]  /*4a9f0*/  HMMA.16816.F32 R24, R12, R6, R24 ;  /* 0x000000060c18723c */ /* 0x004ff60000001818 */
[----:B------:R-:W-:Y:S04]  /*4aa00*/  @!UPT UIADD3 URZ, URZ, URZ, URZ ;  /* 0x0000003f3f3ff290 */ /* 0x000fe8000fffe03f */
[----:B------:R0:W-:Y:S04]  /*4aa10*/  STL.64 [R1+0x250], R8 ;  /* 0x0002500801007387 */ /* 0x0001e80000100a00 */
[----:B------:R-:W-:Y:S04]  /*4aa20*/  STL.64 [R1+0x258], R10 ;  /* 0x0002580a01007387 */ /* 0x000fe80000100a00 */
[----:B------:R-:W-:Y:S01]  /*4aa30*/  STL.64 [R1+0x3248], R18 ;  /* 0x0032481201007387 */ /* 0x000fe20000100a00 */
[----:B0-----:R-:W-:-:S03]  /*4aa40*/  MOV R9, R22 ;  /* 0x0000001600097202 */ /* 0x001fc60000000f00 */
[----:B------:R0:W-:Y:S04]  /*4aa50*/  STL [R1+0x3240], R16 ;  /* 0x0032401001007387 */ /* 0x0001e80000100800 */
[----:B0-----:R-:W2:Y:S04]  /*4aa60*/  LDL.LU R16, [R1+0x230] ;  /* 0x0002300001107983 */ /* 0x001ea80000300800 */
[----:B------:R-:W2:Y:S04]  /*4aa70*/  LDL.LU R17, [R1+0x234] ;  /* 0x0002340001117983 */ /* 0x000ea80000300800 */
[----:B------:R-:W2:Y:S04]  /*4aa80*/  LDL.LU R18, [R1+0x238] ;  /* 0x0002380001127983 */ /* 0x000ea80000300800 */
[----:B------:R-:W2:Y:S04]  /*4aa90*/  LDL.LU R19, [R1+0x23c] ;  /* 0x00023c0001137983 */ /* 0x000ea80000300800 */
[----:B------:R-:W-:Y:S04]  /*4aaa0*/  STL [R1+0x3230], R9 ;  /* 0x0032300901007387 */ /* 0x000fe80000100800 */
[----:B------:R-:W3:Y:S04]  /*4aab0*/  LDL.LU.64 R10, [R1+0x28] ;  /* 0x00002800010a7983 */ /* 0x000ee80000300a00 */
[----:B------:R-:W4:Y:S04]  /*4aac0*/  LDL.LU R20, [R1+0x200] ;  /* 0x0002000001147983 */ /* 0x000f280000300800 */
[----:B------:R-:W4:Y:S04]  /*4aad0*/  LDL.LU R21, [R1+0x204] ;  /* 0x0002040001157983 */ /* 0x000f280000300800 */
[----:B------:R-:W4:Y:S04]  /*4aae0*/  LDL.LU R22, [R1+0x208] ;  /* 0x0002080001167983 */ /* 0x000f280000300800 */
[----:B------:R-:W4:Y:S04]  /*4aaf0*/  LDL.LU R23, [R1+0x20c] ;  /* 0x00020c0001177983 */ /* 0x000f280000300800 */
[----:B------:R-:W-:Y:S01]  /*4ab00*/  STL.64 [R1+0x240], R24 ;  /* 0x0002401801007387 */ /* 0x000fe20000100a00 */
[----:B------:R-:W-:-:S03]  /*4ab10*/  MOV R0, R6 ;  /* 0x0000000600007202 */ /* 0x000fc60000000f00 */
[----:B------:R0:W-:Y:S01]  /*4ab20*/  STL.64 [R1+0x248], R26 ;  /* 0x0002481a01007387 */ /* 0x0001e20000100a00 */
[----:B------:R-:W-:-:S03]  /*4ab30*/  MOV R2, R7 ;  /* 0x0000000700027202 */ /* 0x000fc60000000f00 */
[----:B0-----:R-:W2:Y:S04]  /*4ab40*/  LDL.LU.64 R26, [R1+0x3250] ;  /* 0x00325000011a7983 */ /* 0x001ea80000300a00 */
        /* <DEDUP_REMOVED lines=9> */
[----:B------:R-:W2:Y:S01]  /*4abe0*/  LDL.LU R7, [R1+0x1dc] ;  /* 0x0001dc0001077983 */ /* 0x000ea20000300800 */
[----:B------:R-:W-:Y:S03]  /*4abf0*/  HMMA.16816.F32 R16, R12, R26, R16 ;  /* 0x0000001a0c10723c */ /* 0x000fe60000001810 */
[----:B--2---:R0:W-:Y:S04]  /*4ac00*/  STL.64 [R1+0x3208], R6 ;  /* 0x0032080601007387 */ /* 0x0041e80000100a00 */
[----:B------:R-:W-:Y:S04]  /*4ac10*/  STL.64 [R1+0x3200], R4 ;  /* 0x0032000401007387 */ /* 0x000fe80000100a00 */
[----:B0-----:R-:W2:Y:S01]  /*4ac20*/  LDL.LU.64 R6, [R1+0x8] ;  /* 0x0000080001067983 */ /* 0x001ea20000300a00 */
[----:B------:R-:W-:-:S03]  /*4ac30*/  MOV R24, R27 ;  /* 0x0000001b00187202 */ /* 0x000fc60000000f00 */
[----:B--2---:R0:W-:Y:S04]  /*4ac40*/  STL.64 [R1+0x3220], R6 ;  /* 0x0032200601007387 */ /* 0x0041e80000100a00 */
[----:B0-----:R-:W4:Y:S04]  /*4ac50*/  LDL.LU.64 R6, [R1+0x18] ;  /* 0x0000180001067983 */ /* 0x001f280000300a00 */
[----:B------:R0:W-:Y:S04]  /*4ac60*/  STL.64 [R1+0x230], R16 ;  /* 0x0002301001007387 */ /* 0x0001e80000100a00 */
[----:B------:R1:W-:Y:S01]  /*4ac70*/  STL.64 [R1+0x238], R18 ;  /* 0x0002381201007387 */ /* 0x0003e20000100a00 */
[----:B0-----:R-:W-:-:S03]  /*4ac80*/  IMAD.MOV.U32 R17, RZ, RZ, R26 ;  /* 0x000000ffff117224 */ /* 0x001fc600078e001a */
[----:B-1----:R-:W2:Y:S04]  /*4ac90*/  LDL.LU.64 R18, [R1+0x3248] ;  /* 0x0032480001127983 */ /* 0x002ea80000300a00 */
[----:B------:R-:W2:Y:S04]  /*4aca0*/  LDL.LU R16, [R1+0x3240] ;  /* 0x0032400001107983 */ /* 0x000ea80000300800 */
[----:B------:R-:W2:Y:S04]  /*4acb0*/  LDL.LU.64 R26, [R1+0x3238] ;  /* 0x00323800011a7983 */ /* 0x000ea80000300a00 */
[----:B------:R-:W3:Y:S04]  /*4acc0*/  LDL.LU R25, [R1+0x3234] ;  /* 0x0032340001197983 */ /* 0x000ee80000300800 */
[----:B--2---:R-:W-:Y:S04]  /*4acd0*/  STL.64 [R1+0x3218], R26 ;  /* 0x0032181a01007387 */ /* 0x004fe80000100a00 */
[----:B---3--:R0:W-:Y:S04]  /*4ace0*/  STL.64 [R1+0x3210], R24 ;  /* 0x0032101801007387 */ /* 0x0081e80000100a00 */
[----:B0-----:R-:W2:Y:S04]  /*4acf0*/  LDL.LU R24, [R1+0x1f0] ;  /* 0x0001f00001187983 */ /* 0x001ea80000300800 */
        /* <DEDUP_REMOVED lines=8> */
[----:B------:R-:W3:Y:S01]  /*4ad80*/  LDL.LU R19, [R1+0x22c] ;  /* 0x00022c0001137983 */ /* 0x000ee20000300800 */
[----:B----4-:R-:W-:Y:S01]  /*4ad90*/  HMMA.16816.F32 R20, R12, R6, R20 ;  /* 0x000000060c14723c */ /* 0x010fe20000001814 */
[----:B------:R-:W-:-:S07]  /*4ada0*/  IMAD.MOV.U32 R8, RZ, RZ, R7 ;  /* 0x000000ffff087224 */ /* 0x000fce00078e0007 */
[----:B---3--:R-:W-:Y:S11]  /*4adb0*/  HMMA.16816.F32 R16, R12, R10, R16 ;  /* 0x0000000a0c10723c */ /* 0x008ff60000001810 */
[----:B------:R-:W-:Y:S11]  /*4adc0*/  @!UPT UIADD3 URZ, URZ, URZ, URZ ;  /* 0x0000003f3f3ff290 */ /* 0x000ff6000fffe03f */
[----:B------:R-:W-:Y:S01]  /*4add0*/  @!UPT UIADD3 URZ, URZ, URZ, URZ ;  /* 0x0000003f3f3ff290 */ /* 0x000fe2000fffe03f */
[----:B------:R-:W-:Y:S04]  /*4ade0*/  STL.64 [R1+0x320], R16 ;  /* 0x0003201001007387 */ /* 0x000fe80000100a00 */
[----:B------:R-:W-:Y:S04]  /*4adf0*/  STL.64 [R1+0x328], R18 ;  /* 0x0003281201007387 */ /* 0x000fe80000100a00 */
[----:B------:R-:W3:Y:S04]  /*4ae00*/  LDL.LU R9, [R1+0x3230] ;  /* 0x0032300001097983 */ /* 0x000ee80000300800 */
[----:B------:R0:W-:Y:S04]  /*4ae10*/  STL.64 [R1+0x310], R20 ;  /* 0x0003101401007387 */ /* 0x0001e80000100a00 */
[----:B------:R1:W-:Y:S01]  /*4ae20*/  STL.64 [R1+0x318], R22 ;  /* 0x0003181601007387 */ /* 0x0003e20000100a00 */
[----:B0-----:R-:W-:-:S03]  /*4ae30*/  MOV R20, R6 ;  /* 0x0000000600147202 */ /* 0x001fc60000000f00 */
[----:B-1----:R-:W4:Y:S04]  /*4ae40*/  LDL.LU.64 R22, [R1+0x3228] ;  /* 0x0032280001167983 */ /* 0x002f280000300a00 */
[----:B------:R-:W2:Y:S02]  /*4ae50*/  LDL.LU.64 R6, [R1+0x3220] ;  /* 0x0032200001067983 */ /* 0x000ea40000300a00 */
[----:B--2---:R-:W-:Y:S01]  /*4ae60*/  HMMA.16816.F32 R24, R12, R6, R24 ;  /* 0x000000060c18723c */ /* 0x004fe20000001818 */
        /* <DEDUP_REMOVED lines=8> */
[----:B------:R-:W2:Y:S04]  /*4aef0*/  LDL.LU.64 R4, [R1+0x3200] ;  /* 0x0032000001047983 */ /* 0x000ea80000300a00 */
[----:B------:R-:W2:Y:S01]  /*4af00*/  LDL.LU.64 R18, [R1+0x1e8] ;  /* 0x0001e80001127983 */ /* 0x000ea20000300a00 */
[----:B------:R-:W-:-:S03]  /*4af10*/  MOV R16, R10 ;  /* 0x0000000a00107202 */ /* 0x000fc60000000f00 */
[----:B--2---:R0:W-:Y:S04]  /*4af20*/  STL.64 [R1+0x31b8], R18 ;  /* 0x0031b81201007387 */ /* 0x0041e80000100a00 */
[----:B------:R1:W-:Y:S01]  /*4af30*/  STL [R1+0x31b0], R16 ;  /* 0x0031b01001007387 */ /* 0x0003e20000100800 */
[----:B0-----:R-:W-:-:S03]  /*4af40*/  MOV R18, R26 ;  /* 0x0000001a00127202 */ /* 0x001fc60000000f00 */
[----:B-1----:R-:W2:Y:S01]  /*4af50*/  LDL.LU R16, [R1+0x1a0] ;  /* 0x0001a00001107983 */ /* 0x002ea20000300800 */
[----:B------:R-:W-:-:S03]  /*4af60*/  MOV R19, R27 ;  /* 0x0000001b00137202 */ /* 0x000fc60000000f00 */
[----:B------:R-:W2:Y:S04]  /*4af70*/  LDL.LU R17, [R1+0x1a4] ;  /* 0x0001a40001117983 */ /* 0x000ea80000300800 */
[----:B------:R-:W2:Y:S04]  /*4af80*/  LDL.LU R26, [R1+0x31fc] ;  /* 0x0031fc00011a7983 */ /* 0x000ea80000300800 */
[----:B------:R-:W2:Y:S04]  /*4af90*/  LDL.LU R27, [R1+0x31f8] ;  /* 0x0031f800011b7983 */ /* 0x000ea80000300800 */
[----:B------:R4:W-:Y:S01]  /*4afa0*/  STL.64 [R1+0x31d0], R18 ;  /* 0x0031d01201007387 */ /* 0x0009e20000100a00 */
[----:B------:R-:W-:-:S02]  /*4afb0*/  MOV R10, R11 ;  /* 0x0000000b000a7202 */ /* 0x000fc40000000f00 */
[----:B----4-:R-:W-:Y:S01]  /*4afc0*/  MOV R18, R23 ;  /* 0x0000001700127202 */ /* 0x010fe20000000f00 */
[----:B--2---:R-:W-:Y:S01]  /*4afd0*/  HMMA.16816.F32 R4, R12, R26, R4 ;  /* 0x0000001a0c04723c */ /* 0x004fe20000001804 */
[----:B------:R0:W-:Y:S04]  /*4afe0*/  STL.64 [R1+0x31c8], R16 ;  /* 0x0031c81001007387 */ /* 0x0001e80000100a00 */
[----:B0-----:R-:W2:Y:S01]  /*4aff0*/  LDL.LU R16, [R1+0x1b0] ;  /* 0x0001b00001107983 */ /* 0x001ea20000300800 */
[----:B------:R-:W-:-:S03]  /*4b000*/  IMAD.MOV.U32 R17, RZ, RZ, R22 ;  /* 0x000000ffff117224 */ /* 0x000fc600078e0016 */
[----:B------:R-:W4:Y:S04]  /*4b010*/  LDL.LU R22, [R1+0x31f4] ;  /* 0x0031f40001167983 */ /* 0x000f280000300800 */
[----:B------:R-:W4:Y:S04]  /*4b020*/  LDL.LU R23, [R1+0x31f0] ;  /* 0x0031f00001177983 */ /* 0x000f280000300800 */
[----:B------:R-:W2:Y:S04]  /*4b030*/  LDL.LU R19, [R1+0x1bc] ;  /* 0x0001bc0001137983 */ /* 0x000ea80000300800 */
[----:B------:R-:W2:Y:S04]  /*4b040*/  LDL R11, [R1+0xa84] ;  /* 0x000a8400010b7983 */ /* 0x000ea80000100800 */
[----:B------:R-:W-:Y:S04]  /*4b050*/  STL.64 [R1+0x220], R4 ;  /* 0x0002200401007387 */ /* 0x000fe80000100a00 */
[----:B------:R0:W-:Y:S04]  /*4b060*/  STL.64 [R1+0x228], R6 ;  /* 0x0002280601007387 */ /* 0x0001e80000100a00 */
[----:B0-----:R-:W4:Y:S04]  /*4b070*/  LDL.LU.64 R6, [R1+0x31e8] ;  /* 0x0031e80001067983 */ /* 0x001f280000300a00 */
[----:B------:R-:W4:Y:S04]  /*4b080*/  LDL.LU.64 R4, [R1+0x31e0] ;  /* 0x0031e00001047983 */ /* 0x000f280000300a00 */
[----:B------:R-:W-:Y:S04]  /*4b090*/  STL.64 [R1+0x3140], R26 ;  /* 0x0031401a01007387 */ /* 0x000fe80000100a00 */
[----:B------:R-:W-:Y:S01]  /*4b0a0*/  STL [R1+0x3138], R25 ;  /* 0x0031381901007387 */ /* 0x000fe20000100800 */
[C---:B----4-:R-:W-:Y:S11]  /*4b0b0*/  HMMA.16816.F32 R4, R12.reuse, R22, R4 ;  /* 0x000000160c04723c */ /* 0x050ff60000001804 */
[----:B------:R-:W-:Y:S11]  /*4b0c0*/  @!UPT UIADD3 URZ, URZ, URZ, URZ ;  /* 0x0000003f3f3ff290 */ /* 0x000ff6000fffe03f */
[----:B------:R-:W-:Y:S01]  /*4b0d0*/  @!UPT UIADD3 URZ, URZ, URZ, URZ ;  /* 0x0000003f3f3ff290 */ /* 0x000fe2000fffe03f */
[----:B------:R-:W-:Y:S04]  /*4b0e0*/  STL.64 [R1+0x2e0], R4 ;  /* 0x0002e00401007387 */ /* 0x000fe80000100a00 */
[----:B------:R0:W-:Y:S04]  /*4b0f0*/  STL.64 [R1+0x2e8], R6 ;  /* 0x0002e80601007387 */ /* 0x0001e80000100a00 */
[----:B0-----:R-:W2:Y:S02]  /*4b100*/  LDL.LU.64 R6, [R1+0x31d8] ;  /* 0x0031d80001067983 */ /* 0x001ea40000300a00 */
[----:B--2---:R-:W-:Y:S11]  /*4b110*/  HMMA.16816.F32 R16, R12, R6, R16 ;  /* 0x000000060c10723c */ /* 0x004ff60000001810 */
[----:B------:R-:W-:Y:S11]  /*4b120*/  @!UPT UIADD3 URZ, URZ, URZ, URZ ;  /* 0x0000003f3f3ff290 */ /* 0x000ff6000fffe03f */
[----:B------:R-:W-:Y:S01]  /*4b130*/  @!UPT UIADD3 URZ, URZ, URZ, URZ ;  /* 0x0000003f3f3ff290 */ /* 0x000fe2000fffe03f */
[----:B------:R-:W-:Y:S04]  /*4b140*/  STL.64 [R1+0x200], R16 ;  /* 0x0002001001007387 */ /* 0x000fe80000100a00 */
[----:B------:R0:W-:Y:S04]  /*4b150*/  STL.64 [R1+0x208], R18 ;  /* 0x0002081201007387 */ /* 0x0001e80000100a00 */
[----:B0-----:R-:W2:Y:S04]  /*4b160*/  LDL.LU.64 R18, [R1+0x31d0] ;  /* 0x0031d00001127983 */ /* 0x001ea80000300a00 */
[----:B------:R-:W2:Y:S04]  /*4b170*/  LDL.LU.64 R16, [R1+0x31c8] ;  /* 0x0031c80001107983 */ /* 0x000ea80000300a00 */
[----:B------:R0:W-:Y:S04]  /*4b180*/  STL.64 [R1+0x3018], R6 ;  /* 0x0030180601007387 */ /* 0x0001e80000100a00 */
[----:B------:R-:W4:Y:S04]  /*4b190*/  LDL.LU R4, [R1+0xb0] ;  /* 0x0000b00001047983 */ /* 0x000f280000300800 */
[----:B------:R-:W4:Y:S04]  /*4b1a0*/  LDL.LU R5, [R1+0xb4] ;  /* 0x0000b40001057983 */ /* 0x000f280000300800 */
[----:B0-----:R-:W2:Y:S04]  /*4b1b0*/  LDL.LU R6, [R1+0xb8] ;  /* 0x0000b80001067983 */ /* 0x001ea80000300800 */
[----:B------:R-:W2:Y:S04]  /*4b1c0*/  LDL.LU R7, [R1+0xbc] ;  /* 0x0000bc0001077983 */ /* 0x000ea80000300800 */
[----:B--2---:R-:W-:Y:S04]  /*4b1d0*/  STL.64 [R1+0x3028], R6 ;  /* 0x0030280601007387 */ /* 0x004fe80000100a00 */
[----:B----4-:R0:W-:Y:S04]  /*4b1e0*/  STL.64 [R1+0x3020], R4 ;  /* 0x0030200401007387 */ /* 0x0101e80000100a00 */
[----:B0-----:R-:W2:Y:S04]  /*4b1f0*/  LDL.LU R4, [R1+0xc0] ;  /* 0x0000c00001047983 */ /* 0x001ea80000300800 */
[----:B------:R-:W2:Y:S04]  /*4b200*/  LDL.LU R5, [R1+0xc4] ;  /* 0x0000c40001057983 */ /* 0x000ea80000300800 */
[----:B------:R-:W4:Y:S04]  /*4b210*/  LDL.LU R6, [R1+0xc8] ;  /* 0x0000c80001067983 */ /* 0x000f280000300800 */
[----:B------:R-:W4:Y:S04]  /*4b220*/  LDL.LU R7, [R1+0xcc] ;  /* 0x0000cc0001077983 */ /* 0x000f280000300800 */
[----:B----4-:R0:W-:Y:S04]  /*4b230*/  STL.64 [R1+0x3038], R6 ;  /* 0x0030380601007387 */ /* 0x0101e80000100a00 */
[----:B--2---:R-:W-:Y:S01]  /*4b240*/  STL.64 [R1+0x3030], R4 ;  /* 0x0030300401007387 */ /* 0x004fe20000100a00 */
[----:B0-----:R-:W-:-:S02]  /*4b250*/  MOV R6, R3 ;  /* 0x0000000300067202 */ /* 0x001fc40000000f00 */
[----:B------:R-:W-:Y:S01]  /*4b260*/  MOV R7, R21 ;  /* 0x0000001500077202 */ /* 0x000fe20000000f00 */
[----:B------:R-:W2:Y:S04]  /*4b270*/  LDL.LU R3, [R1+0x31c0] ;  /* 0x0031c00001037983 */ /* 0x000ea80000300800 */
[----:B------:R0:W-:Y:S02]  /*4b280*/  STL.64 [R1+0x3050], R6 ;  /* 0x0030500601007387 */ /* 0x0001e40000100a00 */
[----:B0-----:R-:W-:Y:S01]  /*4b290*/  MOV R6, R20 ;  /* 0x0000001400067202 */ /* 0x001fe20000000f00 */
[----:B------:R-:W-:-:S05]  /*4b2a0*/  IMAD.MOV.U32 R7, RZ, RZ, R8 ;  /* 0x000000ffff077224 */ /* 0x000fca00078e0008 */
[----:B------:R0:W-:Y:S04]  /*4b2b0*/  STL.64 [R1+0x3068], R6 ;  /* 0x0030680601007387 */ /* 0x0001e80000100a00 */
[----:B0-----:R-:W4:Y:S02]  /*4b2c0*/  LDL.LU.64 R6, [R1+0xd8] ;  /* 0x0000d80001067983 */ /* 0x001f240000300a00 */
[----:B----4-:R-:W-:Y:S11]  /*4b2d0*/  HMMA.16816.F32 R16, R12, R6, R16 ;  /* 0x000000060c10723c */ /* 0x010ff60000001810 */
[----:B------:R-:W-:Y:S11]  /*4b2e0*/  @!UPT UIADD3 URZ, URZ, URZ, URZ ;  /* 0x0000003f3f3ff290 */ /* 0x000ff6000fffe03f */
[----:B------:R-:W-:Y:S01]  /*4b2f0*/  @!UPT UIADD3 URZ, URZ, URZ, URZ ;  /* 0x0000003f3f3ff290 */ /* 0x000fe2000fffe03f */
[----:B------:R-:W-:Y:S04]  /*4b300*/  STL.64 [R1+0x1f0], R16 ;  /* 0x0001f01001007387 */ /* 0x000fe80000100a00 */
[----:B------:R0:W-:Y:S04]  /*4b310*/  STL.64 [R1+0x1f8], R18 ;  /* 0x0001f81201007387 */ /* 0x0001e80000100a00 */
[----:B0-----:R-:W4:Y:S04]  /*4b320*/  LDL.LU.64 R18, [R1+0x31b8] ;  /* 0x0031b80001127983 */ /* 0x001f280000300a00 */
[----:B------:R-:W2:Y:S01]  /*4b330*/  LDL.LU R16, [R1+0x31b0] ;  /* 0x0031b00001107983 */ /* 0x000ea20000300800 */
[----:B------:R-:W-:-:S02]  /*4b340*/  MOV R8, R6 ;  /* 0x0000000600087202 */ /* 0x000fc40000000f00 */
[----:B------:R-:W-:Y:S02]  /*4b350*/  MOV R21, R7 ;  /* 0x0000000700157202 */ /* 0x000fe40000000f00 */
[----:B------:R-:W-:Y:S02]  /*4b360*/  MOV R7, R10 ;  /* 0x0000000a00077202 */ /* 0x000fe40000000f00 */
[----:B--2---:R-:W-:-:S05]  /*4b370*/  MOV R6, R16 ;  /* 0x0000001000067202 */ /* 0x004fca0000000f00 */
[----:B------:R0:W-:Y:S04]  /*4b380*/  STL.64 [R1+0x3080], R6 ;  /* 0x0030800601007387 */ /* 0x0001e80000100a00 */
[----:B------:R-:W2:Y:S04]  /*4b390*/  LDL.LU R4, [R1+0x190] ;  /* 0x0001900001047983 */ /* 0x000ea80000300800 */
[----:B------:R-:W2:Y:S04]  /*4b3a0*/  LDL.LU R5, [R1+0x194] ;  /* 0x0001940001057983 */ /* 0x000ea80000300800 */
[----:B0-----:R-:W2:Y:S01]  /*4b3b0*/  LDL.LU R6, [R1+0x198] ;  /* 0x0001980001067983 */ /* 0x001ea20000300800 */
[----:B------:R-:W-:Y:S01]  /*4b3c0*/  IMAD.MOV.U32 R7, RZ, RZ, R3 ;  /* 0x000000ffff077224 */ /* 0x000fe200078e0003 */
[----:B----4-:R-:W-:-:S02]  /*4b3d0*/  MOV R10, R18 ;  /* 0x00000012000a7202 */ /* 0x010fc40000000f00 */
[----:B------:R-:W-:-:S04]  /*4b3e0*/  MOV R20, R19 ;  /* 0x0000001300147202 */ /* 0x000fc80000000f00 */
[----:B--2---:R-:W-:Y:S01]  /*4b3f0*/  HMMA.16816.F32 R4, R12, R18, R4 ;  /* 0x000000120c04723c */ /* 0x004fe20000001804 */
[----:B------:R-:W2:Y:S04]  /*4b400*/  LDL.LU.64 R18, [R1+0x31a8] ;  /* 0x0031a80001127983 */ /* 0x000ea80000300a00 */
[----:B------:R-:W4:Y:S11]  /*4b410*/  LDL.LU.64 R16, [R1+0x31a0] ;  /* 0x0031a00001107983 */ /* 0x000f360000300a00 */
[----:B------:R-:W-:Y:S07]  /*4b420*/  @!UPT UIADD3 URZ, URZ, URZ, URZ ;  /* 0x0000003f3f3ff290 */ /* 0x000fee000fffe03f */
[----:B------:R-:W-:Y:S01]  /*4b430*/  STL.64 [R1+0x2d0], R4 ;  /* 0x0002d00401007387 */ /* 0x000fe20000100a00 */
[----:B------:R-:W-:Y:S01]  /*4b440*/  MOV R3, R7 ;  /* 0x0000000700037202 */ /* 0x000fe20000000f00 */
[----:B------:R-:W-:Y:S02]  /*4b450*/  IMAD.MOV.U32 R7, RZ, RZ, R24 ;  /* 0x000000ffff077224 */ /* 0x000fe400078e0018 */
[----:B------:R4:W-:Y:S02]  /*4b460*/  STL [R1+0x2d8], R6 ;  /* 0x0002d80601007387 */ /* 0x0009e40000100800 */
[----:B----4-:R-:W-:Y:S02]  /*4b470*/  MOV R6, R17 ;  /* 0x0000001100067202 */ /* 0x010fe40000000f00 */
[----:B------:R-:W4:Y:S04]  /*4b480*/  LDL.LU R17, [R1+0x319c] ;  /* 0x00319c0001117983 */ /* 0x000f280000300800 */
[----:B------:R-:W2:Y:S04]  /*4b490*/  LDL.LU R24, [R1+0x3198] ;  /* 0x0031980001187983 */ /* 0x000ea80000300800 */
[----:B------:R-:W-:Y:S04]  /*4b4a0*/  STL.64 [R1+0x3098], R6 ;  /* 0x0030980601007387 */ /* 0x000fe80000100a00 */
[----:B------:R-:W-:Y:S04]  /*4b4b0*/  STL.64 [R1+0x3048], R22 ;  /* 0x0030481601007387 */ /* 0x000fe80000100a00 */
[----:B------:R0:W-:Y:S04]  /*4b4c0*/  STL.64 [R1+0x3040], R20 ;  /* 0x0030401401007387 */ /* 0x0001e80000100a00 */
[----:B0-----:R-:W2:Y:S04]  /*4b4d0*/  LDL.LU R20, [R1+0xe0] ;  /* 0x0000e00001147983 */ /* 0x001ea80000300800 */
[----:B------:R-:W2:Y:S04]  /*4b4e0*/  LDL.LU R21, [R1+0xe4] ;  /* 0x0000e40001157983 */ /* 0x000ea80000300800 */
[----:B------:R-:W2:Y:S04]  /*4b4f0*/  LDL.LU R22, [R1+0xe8] ;  /* 0x0000e80001167983 */ /* 0x000ea80000300800 */
[----:B------:R-:W2:Y:S01]  /*4b500*/  LDL.LU R23, [R1+0xec] ;  /* 0x0000ec0001177983 */ /* 0x000ea20000300800 */
[----:B------:R-:W-:-:S02]  /*4b510*/  MOV R6, R0 ;  /* 0x0000000000067202 */ /* 0x000fc40000000f00 */
        /* <DEDUP_REMOVED lines=21> */
[----:B------:R-:W-:Y:S01]  /*4b670*/  IMAD.MOV.U32 R6, RZ, RZ, R29 ;  /* 0x000000ffff067224 */ /* 0x000fe200078e001d */
[----:B------:R-:W-:-:S02]  /*4b680*/  MOV R7, R28 ;  /* 0x0000001c00077202 */ /* 0x000fc40000000f00 */
[----:B------:R-:W3:Y:S04]  /*4b690*/  LDL.LU R29, [R1+0x3184] ;  /* 0x00318400011d7983 */ /* 0x000ee80000300800 */
[----:B------:R-:W3:Y:S04]  /*4b6a0*/  LDL.LU R28, [R1+0x3180] ;  /* 0x00318000011c7983 */ /* 0x000ee80000300800 */
[----:B------:R0:W-:Y:S02]  /*4b6b0*/  STL.64 [R1+0x30e0], R6 ;  /* 0x0030e00601007387 */ /* 0x0001e40000100a00 */
[----:B0-----:R-:W-:-:S02]  /*4b6c0*/  MOV R6, R19 ;  /* 0x0000001300067202 */ /* 0x001fc40000000f00 */
[----:B------:R-:W-:Y:S01]  /*4b6d0*/  MOV R7, R18 ;  /* 0x0000001200077202 */ /* 0x000fe20000000f00 */
[----:B------:R-:W4:Y:S04]  /*4b6e0*/  LDL.LU R19, [R1+0x317c] ;  /* 0x00317c0001137983 */ /* 0x000f280000300800 */
[----:B------:R-:W4:Y:S04]  /*4b6f0*/  LDL.LU R18, [R1+0x3178] ;  /* 0x0031780001127983 */ /* 0x000f280000300800 */
[----:B------:R-:W-:Y:S04]  /*4b700*/  STL.64 [R1+0x30f8], R6 ;  /* 0x0030f80601007387 */ /* 0x000fe80000100a00 */
[----:B--2---:R-:W-:Y:S04]  /*4b710*/  STL.64 [R1+0x3090], R22 ;  /* 0x0030901601007387 */ /* 0x004fe80000100a00 */
[----:B------:R0:W-:Y:S04]  /*4b720*/  STL.64 [R1+0x3088], R20 ;  /* 0x0030881401007387 */ /* 0x0001e80000100a00 */
[----:B0-----:R-:W2:Y:S04]  /*4b730*/  LDL.LU R20, [R1+0x110] ;  /* 0x0001100001147983 */ /* 0x001ea80000300800 */
[----:B------:R-:W2:Y:S01]  /*4b740*/  LDL.LU R21, [R1+0x114] ;  /* 0x0001140001157983 */ /* 0x000ea20000300800 */
[----:B------:R-:W-:Y:S01]  /*4b750*/  MOV R6, R24 ;  /* 0x0000001800067202 */ /* 0x000fe20000000f00 */
[----:B---3--:R-:W-:Y:S01]  /*4b760*/  IMAD.MOV.U32 R23, RZ, RZ, R29 ;  /* 0x000000ffff177224 */ /* 0x008fe200078e001d */
[----:B----4-:R-:W-:-:S02]  /*4b770*/  MOV R7, R17 ;  /* 0x0000001100077202 */ /* 0x010fc40000000f00 */
[----:B------:R-:W-:Y:S02]  /*4b780*/  MOV R22, R28 ;  /* 0x0000001c00167202 */ /* 0x000fe40000000f00 */
[----:B------:R-:W3:Y:S04]  /*4b790*/  LDL.LU R28, [R1+0x3174] ;  /* 0x00317400011c7983 */ /* 0x000ee80000300800 */
[----:B------:R-:W4:Y:S04]  /*4b7a0*/  LDL.LU R29, [R1+0x3170] ;  /* 0x00317000011d7983 */ /* 0x000f280000300800 */
[----:B------:R-:W-:Y:S04]  /*4b7b0*/  STL.64 [R1+0x3110], R6 ;  /* 0x0031100601007387 */ /* 0x000fe80000100a00 */
[----:B------:R-:W-:Y:S04]  /*4b7c0*/  STL.64 [R1+0x30a8], R22 ;  /* 0x0030a81601007387 */ /* 0x000fe80000100a00 */
[----:B--2---:R0:W-:Y:S04]  /*4b7d0*/  STL.64 [R1+0x30a0], R20 ;  /* 0x0030a01401007387 */ /* 0x0041e80000100a00 */
[----:B0-----:R-:W2:Y:S04]  /*4b7e0*/  LDL.LU R20, [R1+0x120] ;  /* 0x0001200001147983 */ /* 0x001ea80000300800 */
[----:B------:R-:W2:Y:S01]  /*4b7f0*/  LDL.LU R21, [R1+0x124] ;  /* 0x0001240001157983 */ /* 0x000ea20000300800 */
[----:B------:R-:W-:Y:S01]  /*4b800*/  IMAD.MOV.U32 R22, RZ, RZ, R18 ;  /* 0x000000ffff167224 */ /* 0x000fe200078e0012 */
[----:B------:R-:W-:-:S02]  /*4b810*/  MOV R23, R19 ;  /* 0x0000001300177202 */ /* 0x000fc40000000f00 */
[----:B------:R-:W3:Y:S04]  /*4b820*/  LDL.LU R18, [R1+0x316c] ;  /* 0x00316c0001127983 */ /* 0x000ee80000300800 */
[----:B------:R-:W3:Y:S04]  /*4b830*/  LDL.LU R19, [R1+0x3168] ;  /* 0x0031680001137983 */ /* 0x000ee80000300800 */
[----:B------:R-:W3:Y:S04]  /*4b840*/  LDL.LU R24, [R1+0x180] ;  /* 0x0001800001187983 */ /* 0x000ee80000300800 */
[----:B------:R-:W3:Y:S04]  /*4b850*/  LDL.LU R25, [R1+0x184] ;  /* 0x0001840001197983 */ /* 0x000ee80000300800 */
[----:B------:R-:W3:Y:S04]  /*4b860*/  LDL.LU R26, [R1+0x188] ;  /* 0x00018800011a7983 */ /* 0x000ee80000300800 */
[----:B------:R-:W3:Y:S04]  /*4b870*/  LDL.LU R27, [R1+0x18c] ;  /* 0x00018c00011b7983 */ /* 0x000ee80000300800 */
[----:B------:R-:W-:Y:S04]  /*4b880*/  STL.64 [R1+0x30c0], R22 ;  /* 0x0030c01601007387 */ /* 0x000fe80000100a00 */
[----:B--2---:R0:W-:Y:S04]  /*4b890*/  STL.64 [R1+0x30b8], R20 ;  /* 0x0030b81401007387 */ /* 0x0041e80000100a00 */
[----:B0-----:R-:W2:Y:S04]  /*4b8a0*/  LDL.LU R20, [R1+0x130] ;  /* 0x0001300001147983 */ /* 0x001ea80000300800 */
[----:B------:R-:W2:Y:S01]  /*4b8b0*/  LDL.LU R21, [R1+0x134] ;  /* 0x0001340001157983 */ /* 0x000ea20000300800 */
[----:B----4-:R-:W-:-:S02]  /*4b8c0*/  MOV R22, R29 ;  /* 0x0000001d00167202 */ /* 0x010fc40000000f00 */
[----:B---3--:R-:W-:Y:S01]  /*4b8d0*/  MOV R23, R28 ;  /* 0x0000001c00177202 */ /* 0x008fe20000000f00 */
[----:B------:R-:W3:Y:S04]  /*4b8e0*/  LDL.LU R29, [R1+0x3164] ;  /* 0x00316400011d7983 */ /* 0x000ee80000300800 */
[----:B------:R-:W4:Y:S04]  /*4b8f0*/  LDL.LU R28, [R1+0x3160] ;  /* 0x00316000011c7983 */ /* 0x000f280000300800 */
[----:B------:R-:W-:Y:S04]  /*4b900*/  STL.64 [R1+0x30d8], R22 ;  /* 0x0030d81601007387 */ /* 0x000fe80000100a00 */
[----:B--2---:R0:W-:Y:S04]  /*4b910*/  STL.64 [R1+0x30d0], R20 ;  /* 0x0030d01401007387 */ /* 0x0041e80000100a00 */
[----:B0-----:R-:W2:Y:S04]  /*4b920*/  LDL.LU R20, [R1+0x140] ;  /* 0x0001400001147983 */ /* 0x001ea80000300800 */
[----:B------:R-:W2:Y:S01]  /*4b930*/  LDL.LU R21, [R1+0x144] ;  /* 0x0001440001157983 */ /* 0x000ea20000300800 */
[----:B------:R-:W-:Y:S01]  /*4b940*/  MOV R22, R19 ;  /* 0x0000001300167202 */ /* 0x000fe20000000f00 */
[----:B------:R-:W-:-:S02]  /*4b950*/  IMAD.MOV.U32 R23, RZ, RZ, R18 ;  /* 0x000000ffff177224 */ /* 0x000fc400078e0012 */
        /* <DEDUP_REMOVED lines=10> */
[----:B------:R0:W-:Y:S02]  /*4ba00*/  STL.64 [R1+0x3108], R22 ;  /* 0x0031081601007387 */ /* 0x0001e40000100a00 */
[----:B0-----:R-:W-:-:S02]  /*4ba10*/  MOV R22, R19 ;  /* 0x0000001300167202 */ /* 0x001fc40000000f00 */
[----:B--2---:R0:W-:Y:S04]  /*4ba20*/  STL.64 [R1+0x3100], R20 ;  /* 0x0031001401007387 */ /* 0x0041e80000100a00 */
[----:B0-----:R-:W2:Y:S01]  /*4ba30*/  LDL.LU R20, [R1+0x160] ;  /* 0x0001600001147983 */ /* 0x001ea20000300800 */
[----:B------:R-:W-:-:S03]  /*4ba40*/  MOV R21, R18 ;  /* 0x0000001200157202 */ /* 0x000fc60000000f00 */
[----:B------:R-:W2:Y:S04]  /*4ba50*/  LDL.LU R18, [R1+0x314c] ;  /* 0x00314c0001127983 */ /* 0x000ea80000300800 */
[----:B------:R-:W2:Y:S04]  /*4ba60*/  LDL.LU R19, [R1+0x3148] ;  /* 0x0031480001137983 */ /* 0x000ea80000300800 */
[----:B------:R-:W3:Y:S01]  /*4ba70*/  LDL.LU R23, [R1+0x16c] ;  /* 0x00016c0001177983 */ /* 0x000ee20000300800 */
[----:B------:R-:W-:Y:S02]  /*4ba80*/  MOV R7, R9 ;  /* 0x0000000900077202 */ /* 0x000fe40000000f00 */
[----:B------:R-:W-:Y:S01]  /*4ba90*/  MOV R6, R16 ;  /* 0x0000001000067202 */ /* 0x000fe20000000f00 */
[----:B--2---:R-:W-:Y:S01]  /*4baa0*/  HMMA.16816.F32 R12, R12, R18, R24 ;  /* 0x000000120c0c723c */ /* 0x004fe20000001818 */
[----:B---3--:R-:W-:Y:S04]  /*4bab0*/  STL.64 [R1+0x3120], R22 ;  /* 0x0031201601007387 */ /* 0x008fe80000100a00 */
[----:B------:R0:W-:Y:S02]  /*4bac0*/  STL.64 [R1+0x3118], R20 ;  /* 0x0031181401007387 */ /* 0x0001e40000100a00 */
[----:B------:R-:W-:-:S02]  /*4bad0*/  MOV R24, R18 ;  /* 0x0000001200187202 */ /* 0x000fc40000000f00 */
[----:B------:R-:W-:Y:S01]  /*4bae0*/  MOV R9, R19 ;  /* 0x0000001300097202 */ /* 0x000fe20000000f00 */
[----:B0-----:R-:W2:Y:S04]  /*4baf0*/  LDL.LU R20, [R1+0x170] ;  /* 0x0001700001147983 */ /* 0x001ea80000300800 */
[----:B------:R-:W2:Y:S04]  /*4bb00*/  LDL.LU R21, [R1+0x174] ;  /* 0x0001740001157983 */ /* 0x000ea80000300800 */
[----:B------:R-:W-:Y:S04]  /*4bb10*/  STL [R1+0x2f9c], R3 ;  /* 0x002f9c0301007387 */ /* 0x000fe80000100800 */
[----:B------:R-:W3:Y:S04]  /*4bb20*/  LDL.LU.64 R26, [R1+0x3140] ;  /* 0x00314000011a7983 */ /* 0x000ee80000300a00 */
[----:B------:R-:W2:Y:S04]  /*4bb30*/  LDL.LU R25, [R1+0x3138] ;  /* 0x0031380001197983 */ /* 0x000ea80000300800 */
[----:B------:R-:W-:Y:S04]  /*4bb40*/  STL.64 [R1+0x1c0], R12 ;  /* 0x0001c00c01007387 */ /* 0x000fe80000100a00 */
[----:B------:R0:W-:Y:S04]  /*4bb50*/  STL.64 [R1+0x1c8], R14 ;  /* 0x0001c80e01007387 */ /* 0x0001e80000100a00 */
[----:B------:R-:W2:Y:S04]  /*4bb60*/  LDL.LU.64 R18, [R1+0x3130] ;  /* 0x0031300001127983 */ /* 0x000ea80000300a00 */
[----:B------:R-:W2:Y:S01]  /*4bb70*/  LDL.LU.64 R16, [R1+0x3128] ;  /* 0x0031280001107983 */ /* 0x000ea20000300a00 */
[----:B----4-:R-:W-:Y:S01]  /*4bb80*/  IMAD.MOV.U32 R22, RZ, RZ, R29 ;  /* 0x000000ffff167224 */ /* 0x010fe200078e001d */
[----:B------:R-:W-:-:S02]  /*4bb90*/  MOV R23, R28 ;  /* 0x0000001c00177202 */ /* 0x000fc40000000f00 */
[----:B0-----:R-:W4:Y:S05]  /*4bba0*/  LDL R15, [R1+0x2a7c] ;  /* 0x002a7c00010f7983 */ /* 0x001f2a0000100800 */
[C---:B--2---:R-:W-:Y:S01]  /*4bbb0*/  HMMA.16816.F32 R4, R16.reuse, R6, R20 ;  /* 0x000000061004723c */ /* 0x044fe20000001814 */
[----:B------:R-:W2:Y:S04]  /*4bbc0*/  LDL.LU.64 R22, [R1+0x3120] ;  /* 0x0031200001167983 */ /* 0x000ea80000300a00 */
[----:B------:R-:W2:Y:S11]  /*4bbd0*/  LDL.LU.64 R20, [R1+0x3118] ;  /* 0x0031180001147983 */ /* 0x000eb60000300a00 */
[----:B------:R-:W-:Y:S07]  /*4bbe0*/  @!UPT UIADD3 URZ, URZ, URZ, URZ ;  /* 0x0000003f3f3ff290 */ /* 0x000fee000fffe03f */
[----:B------:R-:W-:Y:S04]  /*4bbf0*/  STL.64 [R1+0x1b0], R4 ;  /* 0x0001b00401007387 */ /* 0x000fe80000100a00 */
[----:B------:R0:W-:Y:S04]  /*4bc00*/  STL.64 [R1+0x1b8], R6 ;  /* 0x0001b80601007387 */ /* 0x0001e80000100a00 */
[----:B0-----:R-:W2:Y:S02]  /*4bc10*/  LDL.LU.64 R6, [R1+0x3110] ;  /* 0x0031100001067983 */ /* 0x001ea40000300a00 */
[C---:B--2---:R-:W-:Y:S02]  /*4bc20*/  HMMA.16816.F32 R4, R16.reuse, R6, R20 ;  /* 0x000000061004723c */ /* 0x044fe40000001814 */
[----:B------:R-:W2:Y:S04]  /*4bc30*/  LDL.LU.64 R22, [R1+0x3108] ;  /* 0x0031080001167983 */ /* 0x000ea80000300a00 */
[----:B------:R-:W2:Y:S11]  /*4bc40*/  LDL.LU.64 R20, [R1+0x3100] ;  /* 0x0031000001147983 */ /* 0x000eb60000300a00 */
[----:B------:R-:W-:Y:S06]  /*4bc50*/  @!UPT UIADD3 URZ, URZ, URZ, URZ ;  /* 0x0000003f3f3ff290 */ /* 0x000fec000fffe03f */
[----:B------:R2:W-:Y:S01]  /*4bc60*/  STL.64 [R1+0x1a0], R4 ;  /* 0x0001a00401007387 */ /* 0x0005e20000100a00 */
[----:B------:R-:W-:Y:S01]  /*4bc70*/  MOV R29, R6 ;  /* 0x00000006001d7202 */ /* 0x000fe20000000f00 */
[----:B------:R-:W-:Y:S02]  /*4bc80*/  IMAD.MOV.U32 R28, RZ, RZ, R7 ;  /* 0x000000ffff1c7224 */ /* 0x000fe400078e0007 */
        /* <DEDUP_REMOVED lines=58> */
[----:B0-----:R-:W3:Y:S04]  /*4c030*/  LDL.LU.64 R6, [R1+0x3038] ;  /* 0x0030380001067983 */ /* 0x001ee80000300a00 */
[----:B------:R-:W3:Y:S02]  /*4c040*/  LDL.LU.64 R4, [R1+0x3030] ;  /* 0x0030300001047983 */ /* 0x000ee40000300a00 */
[C---:B---3--:R-:W-:Y:S11]  /*4c050*/  HMMA.16816.F32 R4, R16.reuse, R26, R4 ;  /* 0x0000001a1004723c */ /* 0x048ff60000001804 */
[----:B------:R-:W-:Y:S11]  /*4c060*/  @!UPT UIADD3 URZ, URZ, URZ, URZ ;  /* 0x0000003f3f3ff290 */ /* 0x000ff6000fffe03f */
[----:B------:R-:W-:Y:S01]  /*4c070*/  @!UPT UIADD3 URZ, URZ, URZ, URZ ;  /* 0x0000003f3f3ff290 */ /* 0x000fe2000fffe03f */
[----:B------:R-:W-:Y:S04]  /*4c080*/  STL.64 [R1+0x110], R4 ;  /* 0x0001100401007387 */ /* 0x000fe80000100a00 */
[----:B------:R0:W-:Y:S04]  /*4c090*/  STL.64 [R1+0x118], R6 ;  /* 0x0001180601007387 */ /* 0x0001e80000100a00 */
[----:B0-----:R-:W2:Y:S04]  /*4c0a0*/  LDL.LU.64 R6, [R1+0x3028] ;  /* 0x0030280001067983 */ /* 0x001ea80000300a00 */
[----:B------:R-:W2:Y:S04]  /*4c0b0*/  LDL.LU.64 R4, [R1+0x3020] ;  /* 0x0030200001047983 */ /* 0x000ea80000300a00 */
[----:B------:R0:W-:Y:S04]  /*4c0c0*/  STL.64 [R1+0x3008], R24 ;  /* 0x0030081801007387 */ /* 0x0001e80000100a00 */
[----:B0-----:R-:W3:Y:S04]  /*4c0d0*/  LDL.LU R24, [R1+0xa0] ;  /* 0x0000a00001187983 */ /* 0x001ee80000300800 */
[----:B------:R-:W3:Y:S04]  /*4c0e0*/  LDL.LU R25, [R1+0xa4] ;  /* 0x0000a40001197983 */ /* 0x000ee80000300800 */
[----:B------:R-:W3:Y:S04]  /*4c0f0*/  LDL.LU R26, [R1+0xa8] ;  /* 0x0000a800011a7983 */ /* 0x000ee80000300800 */
[----:B------:R-:W3:Y:S01]  /*4c100*/  LDL.LU R27, [R1+0xac] ;  /* 0x0000ac00011b7983 */ /* 0x000ee20000300800 */
[C---:B--2---:R-:W-:Y:S11]  /*4c110*/  HMMA.16816.F32 R4, R16.reuse, R22, R4 ;  /* 0x000000161004723c */ /* 0x044ff60000001804 */
[----:B------:R-:W-:Y:S11]  /*4c120*/  @!UPT UIADD3 URZ, URZ, URZ, URZ ;  /* 0x0000003f3f3ff290 */ /* 0x000ff6000fffe03f */
[----:B------:R-:W-:Y:S01]  /*4c130*/  @!UPT UIADD3 URZ, URZ, URZ, URZ ;  /* 0x0000003f3f3ff290 */ /* 0x000fe2000fffe03f */
[----:B------:R-:W-:Y:S04]  /*4c140*/  STL.64 [R1+0x100], R4 ;  /* 0x0001000401007387 */ /* 0x000fe80000100a00 */
[----:B------:R0:W-:Y:S04]  /*4c150*/  STL.64 [R1+0x108], R6 ;  /* 0x0001080601007387 */ /* 0x0001e80000100a00 */
[----:B0-----:R-:W3:Y:S04]  /*4c160*/  LDL.LU.64 R6, [R1+0x3018] ;  /* 0x0030180001067983 */ /* 0x001ee80000300a00 */
[----:B----4-:R-:W-:Y:S01]  /*4c170*/  STL [R1+0x2fe8], R15 ;  /* 0x002fe80f01007387 */ /* 0x010fe20000100800 */
[----:B------:R-:W-:Y:S01]  /*4c180*/  MOV R14, R8 ;  /* 0x00000008000e7202 */ /* 0x000fe20000000f00 */
[----:B---3--:R-:W-:Y:S02]  /*4c190*/  HMMA.16816.F32 R24, R16, R6, R24 ;  /* 0x000000061018723c */ /* 0x008fe40000001818 */
[----:B------:R0:W1:Y:S11]  /*4c1a0*/  LDSM.16.M88.4 R4, [R15+0x28080] ;  /* 0x028080000f04783b */ /* 0x0000760000000200 */
[----:B------:R-:W-:Y:S10]  /*4c1b0*/  @!UPT UIADD3 URZ, URZ, URZ, URZ ;  /* 0x0000003f3f3ff290 */ /* 0x000ff4000fffe03f */
[----:B------:R-:W-:Y:S04]  /*4c1c0*/  STL.64 [R1+0xf0], R24 ;  /* 0x0000f01801007387 */ /* 0x000fe80000100a00 */
[----:B------:R-:W-:Y:S04]  /*4c1d0*/  STL.64 [R1+0xf8], R26 ;  /* 0x0000f81a01007387 */ /* 0x000fe80000100a00 */
[----:B------:R-:W2:Y:S01]  /*4c1e0*/  LDSM.16.M88.4 R24, [R11+0x80] ;  /* 0x000080000b18783b */ /* 0x000ea20000000200 */
[----:B0-----:R-:W-:-:S03]  /*4c1f0*/  MOV R15, R21 ;  /* 0x00000015000f7202 */ /* 0x001fc60000000f00 */
[----:B------:R-:W3:Y:S04]  /*4c200*/  LDL.LU R8, [R1+0x3014] ;  /* 0x0030140001087983 */ /* 0x000ee80000300800 */
[----:B------:R-:W4:Y:S04]  /*4c210*/  LDL.LU R21, [R1+0x3010] ;  /* 0x0030100001157983 */ /* 0x000f280000300800 */
[----:B-1----:R-:W-:Y:S04]  /*4c220*/  STL.64 [R1+0x2fd8], R6 ;  /* 0x002fd80601007387 */ /* 0x002fe80000100a00 */
[----:B------:R0:W-:Y:S04]  /*4c230*/  STL.64 [R1+0x2fd0], R4 ;  /* 0x002fd00401007387 */ /* 0x0001e80000100a00 */
[----:B0-----:R-:W3:Y:S04]  /*4c240*/  LDL.LU R4, [R1+0x2c0] ;  /* 0x0002c00001047983 */ /* 0x001ee80000300800 */
[----:B------:R-:W3:Y:S04]  /*4c250*/  LDL.LU R5, [R1+0x2c4] ;  /* 0x0002c40001057983 */ /* 0x000ee80000300800 */
[----:B------:R-:W3:Y:S04]  /*4c260*/  LDL.LU R6, [R1+0x2c8] ;  /* 0x0002c80001067983 */ /* 0x000ee80000300800 */
[----:B------:R-:W3:Y:S04]  /*4c270*/  LDL.LU R7, [R1+0x2cc] ;  /* 0x0002cc0001077983 */ /* 0x000ee80000300800 */
[----:B--2---:R-:W-:Y:S04]  /*4c280*/  STL.64 [R1+0xc0], R24 ;  /* 0x0000c01801007387 */ /* 0x004fe80000100a00 */
[----:B------:R-:W-:Y:S04]  /*4c290*/  STL.64 [R1+0xc8], R26 ;  /* 0x0000c81a01007387 */ /* 0x000fe80000100a00 */
[----:B------:R-:W0:Y:S04]  /*4c2a0*/  LDSM.16.M88.4 R24, [R11+0x2080] ;  /* 0x002080000b18783b */ /* 0x000e280000000200 */
[----:B0-----:R-:W-:Y:S04]  /*4c2b0*/  STL.64 [R1+0xb0], R24 ;  /* 0x0000b01801007387 */ /* 0x001fe80000100a00 */
[----:B------:R-:W-:Y:S04]  /*4c2c0*/  STL.64 [R1+0xb8], R26 ;  /* 0x0000b81a01007387 */ /* 0x000fe80000100a00 */
[----:B------:R-:W0:Y:S04]  /*4c2d0*/  LDSM.16.M88.4 R24, [R11+0x4080] ;  /* 0x004080000b18783b */ /* 0x000e280000000200 */
[----:B0-----:R-:W-:Y:S01]  /*4c2e0*/  STL.64 [R1+0xa0], R24 ;  /* 0x0000a01801007387 */ /* 0x001fe20000100a00 */
[----:B------:R-:W-:-:S02]  /*4c2f0*/  MOV R29, R24 ;  /* 0x00000018001d7202 */ /* 0x000fc40000000f00 */
[----:B------:R-:W-:Y:S01]  /*4c300*/  MOV R3, R25 ;  /* 0x0000001900037202 */ /* 0x000fe20000000f00 */
[----:B------:R-:W-:Y:S04]  /*4c310*/  STL.64 [R1+0xa8], R26 ;  /* 0x0000a81a01007387 */ /* 0x000fe80000100a00 */
[----:B------:R-:W0:Y:S04]  /*4c320*/  LDSM.16.M88.4 R24, [R11+0x6080] ;  /* 0x006080000b18783b */ /* 0x000e280000000200 */
[----:B------:R-:W-:Y:S04]  /*4c330*/  STL [R1+0x2fac], R3 ;  /* 0x002fac0301007387 */ /* 0x000fe80000100800 */
[----:B------:R-:W-:Y:S04]  /*4c340*/  STL [R1+0x2fa8], R29 ;  /* 0x002fa81d01007387 */ /* 0x000fe80000100800 */
[----:B0-----:R-:W-:Y:S01]  /*4c350*/  STL.64 [R1+0x90], R24 ;  /* 0x0000901801007387 */ /* 0x001fe20000100a00 */
[----:B------:R-:W-:-:S03]  /*4c360*/  IMAD.MOV.U32 R28, RZ, RZ, R25 ;  /* 0x000000ffff1c7224 */ /* 0x000fc600078e0019 */
[----:B------:R-:W-:Y:S04]  /*4c370*/  STL.64 [R1+0x98], R26 ;  /* 0x0000981a01007387 */ /* 0x000fe80000100a00 */
[----:B------:R-:W0:Y:S04]  /*4c380*/  LDSM.16.M88.4 R24, [R11+0x8080] ;  /* 0x008080000b18783b */ /* 0x000e280000000200 */
[----:B------:R-:W-:Y:S04]  /*4c390*/  STL [R1+0x2fb0], R28 ;  /* 0x002fb01c01007387 */ /* 0x000fe80000100800 */
        /* <DEDUP_REMOVED lines=8> */
[----:B------:R-:W-:-:S03]  /*4c420*/  MOV R28, R25 ;  /* 0x00000019001c7202 */ /* 0x000fc60000000f00 */
[----:B------:R-:W-:Y:S04]  /*4c430*/  STL.64 [R1+0x78], R26 ;  /* 0x0000781a01007387 */ /* 0x000fe80000100a00 */
[----:B------:R-:W0:Y:S04]  /*4c440*/  LDSM.16.M88.4 R24, [R11+0xc080] ;  /* 0x00c080000b18783b */ /* 0x000e280000000200 */
[----:B------:R-:W-:Y:S04]  /*4c450*/  STL [R1+0x2fbc], R28 ;  /* 0x002fbc1c01007387 */ /* 0x000fe80000100800 */
[----:B0-----:R0:W-:Y:S01]  /*4c460*/  STL.64 [R1+0x60], R24 ;  /* 0x0000601801007387 */ /* 0x0011e20000100a00 */
[----:B------:R-:W-:Y:S01]  /*4c470*/  MOV R29, R24 ;  /* 0x00000018001d7202 */ /* 0x000fe20000000f00 */
[----:B------:R-:W-:-:S02]  /*4c480*/  IMAD.MOV.U32 R3, RZ, RZ, R25 ;  /* 0x000000ffff037224 */ /* 0x000fc400078e0019 */
[----:B------:R-:W-:Y:S04]  /*4c490*/  STL.64 [R1+0x68], R26 ;  /* 0x0000681a01007387 */ /* 0x000fe80000100a00 */
[----:B0-----:R-:W2:Y:S01]  /*4c4a0*/  LDL.LU.64 R24, [R1+0x3008] ;  /* 0x0030080001187983 */ /* 0x001ea20000300a00 */
[----:B---3--:R-:W-:Y:S03]  /*4c4b0*/  HMMA.16816.F32 R4, R16, R14, R4 ;  /* 0x0000000e1004723c */ /* 0x008fe60000001804 */
[----:B------:R-:W-:Y:S04]  /*4c4c0*/  STL [R1+0x2fc4], R3 ;  /* 0x002fc40301007387 */ /* 0x000fe80000100800 */
[----:B------:R-:W-:Y:S04]  /*4c4d0*/  STL [R1+0x2fc0], R29 ;  /* 0x002fc01d01007387 */ /* 0x000fe80000100800 */
[----:B------:R-:W0:Y:S11]  /*4c4e0*/  LDSM.16.M88.4 R12, [R11+0xe080] ;  /* 0x00e080000b0c783b */ /* 0x000e360000000200 */
[----:B------:R-:W-:Y:S01]  /*4c4f0*/  @!UPT UIADD3 URZ, URZ, URZ, URZ ;  /* 0x0000003f3f3ff290 */ /* 0x000fe2000fffe03f */
[----:B------:R-:W-:Y:S04]  /*4c500*/  STL.64 [R1+0xe0], R4 ;  /* 0x0000e00401007387 */ /* 0x000fe80000100a00 */
[----:B------:R-:W-:Y:S04]  /*4c510*/  STL.64 [R1+0xe8], R6 ;  /* 0x0000e80601007387 */ /* 0x000fe80000100a00 */
[----:B------:R-:W1:Y:S04]  /*4c520*/  LDSM.16.M88.4 R4, [R11+0x10080] ;  /* 0x010080000b04783b */ /* 0x000e680000000200 */
[----:B0-----:R-:W-:Y:S04]  /*4c530*/  STL.64 [R1+0x50], R12 ;  /* 0x0000500c01007387 */ /* 0x001fe80000100a00 */
[----:B------:R-:W-:Y:S04]  /*4c540*/  STL.64 [R1+0x58], R14 ;  /* 0x0000580e01007387 */ /* 0x000fe80000100a00 */
[----:B------:R-:W0:Y:S04]  /*4c550*/  LDSM.16.M88.4 R12, [R11+0x12080] ;  /* 0x012080000b0c783b */ /* 0x000e280000000200 */
[----:B-1----:R-:W-:Y:S04]  /*4c560*/  STL.64 [R1+0x40], R4 ;  /* 0x0000400401007387 */ /* 0x002fe80000100a00 */
[----:B------:R2:W-:Y:S02]  /*4c570*/  STL.64 [R1+0x48], R6 ;  /* 0x0000480601007387 */ /* 0x0005e40000100a00 */
[----:B--2---:R-:W-:-:S02]  /*4c580*/  MOV R6, R24 ;  /* 0x0000001800067202 */ /* 0x004fc40000000f00 */
[----:B------:R-:W2:Y:S01]  /*4c590*/  LDL.LU R24, [R1+0x3004] ;  /* 0x0030040001187983 */ /* 0x000ea20000300800 */
[----:B------:R-:W-:-:S03]  /*4c5a0*/  MOV R7, R9 ;  /* 0x0000000900077202 */ /* 0x000fc60000000f00 */
[----:B0-----:R-:W-:Y:S01]  /*4c5b0*/  STL.64 [R1+0x30], R12 ;  /* 0x0000300c01007387 */ /* 0x001fe20000100a00 */
[----:B------:R-:W-:-:S03]  /*4c5c0*/  IMAD.MOV.U32 R5, RZ, RZ, R25 ;  /* 0x000000ffff057224 */ /* 0x000fc600078e0019 */
[----:B------:R0:W-:Y:S04]  /*4c5d0*/  STL.64 [R1+0x38], R14 ;  /* 0x0000380e01007387 */ /* 0x0001e80000100a00 */
[----:B------:R-:W3:Y:S04]  /*4c5e0*/  LDL.LU R9, [R1+0x3000] ;  /* 0x0030000001097983 */ /* 0x000ee80000300800 */
[----:B------:R2:W-:Y:S01]  /*4c5f0*/  STL.64 [R1+0x2ff0], R6 ;  /* 0x002ff00601007387 */ /* 0x0005e20000100a00 */
[----:B0-----:R-:W-:-:S03]  /*4c600*/  MOV R14, R10 ;  /* 0x0000000a000e7202 */ /* 0x001fc60000000f00 */
[----:B------:R-:W3:Y:S01]  /*4c610*/  LDL.LU R10, [R1+0x2ffc] ;  /* 0x002ffc00010a7983 */ /* 0x000ee20000300800 */
[----:B------:R-:W-:-:S03]  /*4c620*/  MOV R15, R20 ;  /* 0x00000014000f7202 */ /* 0x000fc60000000f00 */
[----:B------:R-:W3:Y:S04]  /*4c630*/  LDL.LU R20, [R1+0x2ff8] ;  /* 0x002ff80001147983 */ /* 0x000ee80000300800 */
[----:B------:R-:W3:Y:S01]  /*4c640*/  LDL.LU R4, [R1+0x2b0] ;  /* 0x0002b00001047983 */ /* 0x000ee20000300800 */
[----:B--2---:R-:W-:-:S03]  /*4c650*/  MOV R6, R24 ;  /* 0x0000001800067202 */ /* 0x004fc60000000f00 */
[----:B------:R-:W0:Y:S04]  /*4c660*/  LDSM.16.M88.4 R24, [R11+0x14080] ;  /* 0x014080000b18783b */ /* 0x000e280000000200 */
[----:B0-----:R-:W-:Y:S01]  /*4c670*/  STL.64 [R1+0x20], R24 ;  /* 0x0000201801007387 */ /* 0x001fe20000100a00 */
[----:B------:R-:W-:Y:S02]  /*4c680*/  MOV R29, R24 ;  /* 0x00000018001d7202 */ /* 0x000fe40000000f00 */
        /* <DEDUP_REMOVED lines=9> */
[----:B0-----:R-:W-:Y:S01]  /*4c720*/  STL.64 [R1], R24 ;  /* 0x0000001801007387 */ /* 0x001fe20000100a00 */
[----:B------:R-:W-:Y:S02]  /*4c730*/  MOV R28, R24 ;  /* 0x00000018001c7202 */ /* 0x000fe40000000f00 */
[----:B------:R-:W-:Y:S01]  /*4c740*/  MOV R29, R25 ;  /* 0x00000019001d7202 */ /* 0x000fe20000000f00 */
[----:B------:R-:W-:Y:S04]  /*4c750*/  STL.64 [R1+0x8], R26 ;  /* 0x0000081a01007387 */ /* 0x000fe80000100a00 */
[----:B------:R-:W0:Y:S04]  /*4c760*/  LDSM.16.M88.4 R24, [R11+0x1a080] ;  /* 0x01a080000b18783b */ /* 0x000e280000000200 */
[----:B0-----:R-:W-:Y:S04]  /*4c770*/  STL.64 [R1+0x2eb8], R26 ;  /* 0x002eb81a01007387 */ /* 0x001fe80000100a00 */
[----:B------:R0:W-:Y:S04]  /*4c780*/  STL.64 [R1+0x2eb0], R24 ;  /* 0x002eb01801007387 */ /* 0x0001e80000100a00 */
[----:B0-----:R-:W2:Y:S01]  /*4c790*/  LDL.LU.64 R24, [R1+0xb0] ;  /* 0x0000b00001187983 */ /* 0x001ea20000300a00 */
[----:B----4-:R-:W-:Y:S01]  /*4c7a0*/  MOV R7, R21 ;  /* 0x0000001500077202 */ /* 0x010fe20000000f00 */
[----:B---3--:R-:W-:Y:S01]  /*4c7b0*/  IMAD.MOV.U32 R26, RZ, RZ, R9 ;  /* 0x000000ffff1a7224 */ /* 0x008fe200078e0009 */
[----:B------:R-:W-:-:S05]  /*4c7c0*/  MOV R27, R8 ;  /* 0x00000008001b7202 */ /* 0x000fca0000000f00 */
[----:B------:R-:W-:Y:S01]  /*4c7d0*/  HMMA.16816.F32 R12, R16, R14, R4 ;  /* 0x0000000e100c723c */ /* 0x000fe20000001804 */
[----:B--2---:R0:W-:Y:S02]  /*4c7e0*/  STL.64 [R1+0x2fe0], R24 ;  /* 0x002fe01801007387 */ /* 0x0041e40000100a00 */
[----:B0-----:R-:W-:Y:S02]  /*4c7f0*/  MOV R24, R20 ;  /* 0x0000001400187202 */ /* 0x001fe40000000f00 */
[----:B------:R-:W0:Y:S01]  /*4c800*/  LDSM.16.M88.4 R20, [R11+0x1c080] ;  /* 0x01c080000b14783b */ /* 0x000e220000000200 */
[----:B------:R-:W-:-:S03]  /*4c810*/  MOV R25, R10 ;  /* 0x0000000a00197202 */ /* 0x000fc60000000f00 */
[----:B------:R-:W1:Y:S04]  /*4c820*/  LDSM.16.M88.4 R8, [R11+0x1e080] ;  /* 0x01e080000b08783b */ /* 0x000e680000000200 */
[----:B0-----:R-:W-:Y:S04]  /*4c830*/  STL [R1+0x2c18], R22 ;  /* 0x002c181601007387 */ /* 0x001fe80000100800 */
[----:B------:R-:W-:Y:S04]  /*4c840*/  STL [R1+0x2c14], R23 ;  /* 0x002c141701007387 */ /* 0x000fe80000100800 */
[----:B-1----:R-:W-:Y:S04]  /*4c850*/  STL [R1+0x2dcc], R10 ;  /* 0x002dcc0a01007387 */ /* 0x002fe80000100800 */
[----:B------:R-:W-:Y:S04]  /*4c860*/  STL [R1+0x2dc8], R11 ;  /* 0x002dc80b01007387 */ /* 0x000fe80000100800 */
[----:B------:R0:W-:Y:S04]  /*4c870*/  STL.64 [R1+0x2f90], R8 ;  /* 0x002f900801007387 */ /* 0x0001e80000100a00 */
[----:B0-----:R-:W2:Y:S04]  /*4c880*/  LDL.LU R8, [R1+0x280] ;  /* 0x0002800001087983 */ /* 0x001ea80000300800 */
[----:B------:R-:W2:Y:S04]  /*4c890*/  LDL.LU R9, [R1+0x284] ;  /* 0x0002840001097983 */ /* 0x000ea80000300800 */
[----:B------:R-:W2:Y:S04]  /*4c8a0*/  LDL.LU R10, [R1+0x288] ;  /* 0x00028800010a7983 */ /* 0x000ea80000300800 */
[----:B------:R-:W2:Y:S04]  /*4c8b0*/  LDL.LU R11, [R1+0x28c] ;  /* 0x00028c00010b7983 */ /* 0x000ea80000300800 */
[----:B------:R-:W3:Y:S04]  /*4c8c0*/  LDL.LU.64 R6, [R1+0x2ff0] ;  /* 0x002ff00001067983 */ /* 0x000ee80000300a00 */
[----:B------:R-:W-:Y:S04]  /*4c8d0*/  STL.64 [R1+0xd0], R12 ;  /* 0x0000d00c01007387 */ /* 0x000fe80000100a00 */
[----:B------:R0:W-:Y:S04]  /*4c8e0*/  STL.64 [R1+0xd8], R14 ;  /* 0x0000d80e01007387 */ /* 0x0001e80000100a00 */
[----:B0-----:R-:W4:Y:S04]  /*4c8f0*/  LDL.LU R15, [R1+0x2fe8] ;  /* 0x002fe800010f7983 */ /* 0x001f280000300800 */
[----:B----4-:R-:W0:Y:S01]  /*4c900*/  LDSM.16.M88.4 R12, [R15+0x29080] ;  /* 0x029080000f0c783b */ /* 0x010e220000000200 */
[----:B---3--:R-:W-:Y:S03]  /*4c910*/  HMMA.16816.F32 R16, R16, R6, R24 ;  /* 0x000000061010723c */ /* 0x008fe60000001818 */
[----:B0-----:R-:W-:Y:S04]  /*4c920*/  STL.64 [R1+0x2e88], R14 ;  /* 0x002e880e01007387 */ /* 0x001fe80000100a00 */
[----:B------:R0:W-:Y:S04]  /*4c930*/  STL.64 [R1+0x2e80], R12 ;  /* 0x002e800c01007387 */ /* 0x0001e80000100a00 */
[----:B0-----:R-:W3:Y:S04]  /*4c940*/  LDL.LU.64 R12, [R1+0xc0] ;  /* 0x0000c000010c7983 */ /* 0x001ee80000300a00 */
[----:B------:R-:W2:Y:S04]  /*4c950*/  LDL.LU.64 R24, [R1+0x2fe0] ;  /* 0x002fe00001187983 */ /* 0x000ea80000300a00 */
[----:B------:R-:W2:Y:S04]  /*4c960*/  LDL.LU.64 R6, [R1+0x2fd8] ;  /* 0x002fd80001067983 */ /* 0x000ea80000300a00 */
[----:B------:R-:W2:Y:S04]  /*4c970*/  LDL.LU.64 R4, [R1+0x2fd0] ;  /* 0x002fd00001047983 */ /* 0x000ea80000300a00 */
[----:B------:R0:W-:Y:S04]  /*4c980*/  STL.64 [R1+0x1d0], R16 ;  /* 0x0001d01001007387 */ /* 0x0001e80000100a00 */
[----:B------:R1:W-:Y:S04]  /*4c990*/  STL.64 [R1+0x1d8], R18 ;  /* 0x0001d81201007387 */ /* 0x0003e80000100a00 */
[----:B0-----:R-:W3:Y:S04]  /*4c9a0*/  LDL.LU R16, [R1+0x290] ;  /* 0x0002900001107983 */ /* 0x001ee80000300800 */
[----:B------:R-:W3:Y:S01]  /*4c9b0*/  LDL.LU R17, [R1+0x294] ;  /* 0x0002940001117983 */ /* 0x000ee20000300800 */
[----:B-1----:R-:W-:-:S02]  /*4c9c0*/  MOV R18, R2 ;  /* 0x0000000200127202 */ /* 0x002fc40000000f00 */
[----:B------:R-:W-:Y:S01]  /*4c9d0*/  MOV R19, R0 ;  /* 0x0000000000137202 */ /* 0x000fe20000000f00 */
[C---:B--2---:R-:W-:Y:S08]  /*4c9e0*/  HMMA.16816.F32 R8, R4.reuse, R24, R8 ;  /* 0x000000180408723c */ /* 0x044ff00000001808 */
[----:B---3--:R-:W-:Y:S01]  /*4c9f0*/  HMMA.16816.F32 R16, R4, R12, R16 ;  /* 0x0000000c0410723c */ /* 0x008fe20000001810 */
[----:B------:R-:W-:-:S02]  /*4ca00*/  MOV R23, R24 ;  /* 0x0000001800177202 */ /* 0x000fc40000000f00 */
[----:B------:R-:W-:Y:S02]  /*4ca10*/  MOV R22, R25 ;  /* 0x0000001900167202 */ /* 0x000fe40000000f00 */
[----:B------:R-:W-:Y:S01]  /*4ca20*/  MOV R2, R12 ;  /* 0x0000000c00027202 */ /* 0x000fe20000000f00 */
[----:B------:R-:W-:Y:S11]  /*4ca30*/  IMAD.MOV.U32 R0, RZ, RZ, R13 ;  /* 0x000000ffff007224 */ /* 0x000ff600078e000d */
[----:B------:R-:W-:Y:S06]  /*4ca40*/  @!UPT UIADD3 URZ, URZ, URZ, URZ ;  /* 0x0000003f3f3ff290 */ /* 0x000fec000fffe03f */
[----:B------:R-:W-:Y:S01]  /*4ca50*/  STL.64 [R1+0x2c0], R16 ;  /* 0x0002c01001007387 */ /* 0x000fe20000100a00 */
[----:B------:R-:W-:Y:S02]  /*4ca60*/  STL.64 [R1+0x2c8], R18 ;  /* 0x0002c81201007387 */ /* 0x000fe40000100a00 */
[----:B------:R-:W-:Y:S02]  /*4ca70*/  STL.64 [R1+0x2b0], R8 ;  /* 0x0002b00801007387 */ /* 0x000fe40000100a00 */
[----:B------:R-:W-:Y:S01]  /*4ca80*/  STL.64 [R1+0x2b8], R10 ;  /* 0x0002b80a01007387 */ /* 0x000fe20000100a00 */
[----:B------:R-:W-:Y:S01]  /*4ca90*/  STL.64 [R1+0x2ea8], R22 ;  /* 0x002ea81601007387 */ /* 0x000fe20000100a00 */
[----:B------:R0:W-:Y:S02]  /*4caa0*/  STL.64 [R1+0x2ea0], R20 ;  /* 0x002ea01401007387 */ /* 0x0001e40000100a00 */
[----:B------:R-:W2:Y:S02]  /*4cab0*/  LDL.LU R12, [R1+0x1c0] ;  /* 0x0001c000010c7983 */ /* 0x000ea40000300800 */
[----:B------:R-:W2:Y:S01]  /*4cac0*/  LDL.LU R13, [R1+0x1c4] ;  /* 0x0001c400010d7983 */ /* 0x000ea20000300800 */
[----:B------:R-:W3:Y:S01]  /*4cad0*/  LDL.LU R14, [R1+0x1c8] ;  /* 0x0001c800010e7983 */ /* 0x000ee20000300800 */
[----:B------:R-:W3:Y:S03]  /*4cae0*/  LDL.LU R15, [R1+0x1cc] ;  /* 0x0001cc00010f7983 */ /* 0x000ee60000300800 */
[----:B0-----:R-:W4:Y:S01]  /*4caf0*/  LDL.LU R20, [R1+0x1f0] ;  /* 0x0001f00001147983 */ /* 0x001f220000300800 */
[----:B------:R-:W4:Y:S02]  /*4cb00*/  LDL.LU R21, [R1+0x1f4] ;  /* 0x0001f40001157983 */ /* 0x000f240000300800 */
[----:B------:R-:W2:Y:S02]  /*4cb10*/  LDL.LU R22, [R1+0x1f8] ;  /* 0x0001f80001167983 */ /* 0x000ea40000300800 */
[----:B------:R-:W2:Y:S01]  /*4cb20*/  LDL.LU R23, [R1+0x1fc] ;  /* 0x0001fc0001177983 */ /* 0x000ea20000300800 */
[----:B------:R-:W-:-:S02]  /*4cb30*/  MOV R24, R28 ;  /* 0x0000001c00187202 */ /* 0x000fc40000000f00 */
[----:B------:R-:W-:Y:S01]  /*4cb40*/  MOV R25, R29 ;  /* 0x0000001d00197202 */ /* 0x000fe20000000f00 */
[----:B--2---:R-:W-:Y:S01]  /*4cb50*/  STL.64 [R1+0x2ec8], R22 ;  /* 0x002ec81601007387 */ /* 0x004fe20000100a00 */
[----:B----4-:R0:W-:Y:S02]  /*4cb60*/  STL.64 [R1+0x2ec0], R20 ;  /* 0x002ec01401007387 */ /* 0x0101e40000100a00 */
[----:B------:R-:W2:Y:S02]  /*4cb70*/  LDL.LU R28, [R1+0x2fcc] ;  /* 0x002fcc00011c7983 */ /* 0x000ea40000300800 */
[----:B------:R-:W4:Y:S01]  /*4cb80*/  LDL.LU R29, [R1+0x2fc8] ;  /* 0x002fc800011d7983 */ /* 0x000f220000300800 */
[----:B------:R1:W-:Y:S04]  /*4cb90*/  STL.64 [R1+0x2ed0], R24 ;  /* 0x002ed01801007387 */ /* 0x0003e80000100a00 */
[----:B0-----:R-:W2:Y:S01]  /*4cba0*/  LDL.LU R20, [R1+0x200] ;  /* 0x0002000001147983 */ /* 0x001ea20000300800 */
[----:B------:R-:W2:Y:S02]  /*4cbb0*/  LDL.LU R21, [R1+0x204] ;  /* 0x0002040001157983 */ /* 0x000ea40000300800 */
[----:B------:R-:W2:Y:S02]  /*4cbc0*/  LDL.LU R22, [R1+0x208] ;  /* 0x0002080001167983 */ /* 0x000ea40000300800 */
[----:B------:R-:W2:Y:S02]  /*4cbd0*/  LDL.LU R23, [R1+0x20c] ;  /* 0x00020c0001177983 */ /* 0x000ea40000300800 */
[----:B-1----:R-:W-:Y:S01]  /*4cbe0*/  IMAD.MOV.U32 R25, RZ, RZ, R3 ;  /* 0x000000ffff197224 */ /* 0x002fe200078e0003 */
[----:B--2---:R-:W-:Y:S01]  /*4cbf0*/  STL.64 [R1+0x2ee0], R22 ;  /* 0x002ee01601007387 */ /* 0x004fe20000100a00 */
[----:B------:R-:W-:Y:S02]  /*4cc00*/  STL.64 [R1+0x2ed8], R20 ;  /* 0x002ed81401007387 */ /* 0x000fe40000100a00 */
[----:B------:R-:W2:Y:S02]  /*4cc10*/  LDL R24, [R1+0x10] ;  /* 0x0000100001187983 */ /* 0x000ea40000100800 */
[----:B------:R-:W3:Y:S01]  /*4cc20*/  LDL.LU R3, [R1+0x2fc4] ;  /* 0x002fc40001037983 */ /* 0x000ee20000300800 */
[----:B--2---:R4:W-:Y:S02]  /*4cc30*/  STL.64 [R1+0x2ee8], R24 ;  /* 0x002ee81801007387 */ /* 0x0049e40000100a00 */
[----:B----4-:R-:W-:-:S02]  /*4cc40*/  MOV R24, R29 ;  /* 0x0000001d00187202 */ /* 0x010fc40000000f00 */
[----:B------:R-:W2:Y:S01]  /*4cc50*/  LDL.LU R29, [R1+0x2fc0] ;  /* 0x002fc000011d7983 */ /* 0x000ea20000300800 */
[----:B------:R-:W-:Y:S02]  /*4cc60*/  MOV R25, R28 ;  /* 0x0000001c00197202 */ /* 0x000fe40000000f00 */
[----:B------:R-:W4:Y:S01]  /*4cc70*/  LDL.LU R28, [R1+0x2fbc] ;  /* 0x002fbc00011c7983 */ /* 0x000f220000300800 */
[----:B---3--:R-:W-:Y:S02]  /*4cc80*/  MOV R17, R3 ;  /* 0x0000000300117202 */ /* 0x008fe40000000f00 */
[----:B------:R0:W-:Y:S01]  /*4cc90*/  STL.64 [R1+0x2f00], R24 ;  /* 0x002f001801007387 */ /* 0x0001e20000100a00 */
[----:B------:R-:W3:Y:S02]  /*4cca0*/  LDL.LU R20, [R1+0x2e0] ;  /* 0x0002e00001147983 */ /* 0x000ee40000300800 */
[----:B------:R-:W3:Y:S02]  /*4ccb0*/  LDL.LU R21, [R1+0x2e4] ;  /* 0x0002e40001157983 */ /* 0x000ee40000300800 */
[----:B------:R-:W3:Y:S01]  /*4ccc0*/  LDL.LU R22, [R1+0x2e8] ;  /* 0x0002e80001167983 */ /* 0x000ee20000300800 */
[----:B------:R-:W3:Y:S04]  /*4ccd0*/  LDL.LU R23, [R1+0x2ec] ;  /* 0x0002ec0001177983 */ /* 0x000ee80000300800 */
[----:B0-----:R-:W3:Y:S04]  /*4cce0*/  LDL R24, [R1+0x30] ;  /* 0x0000300001187983 */ /* 0x001ee80000100800 */
[----:B------:R-:W3:Y:S01]  /*4ccf0*/  LDL R25, [R1+0x34] ;  /* 0x0000340001197983 */ /* 0x000ee20000100800 */
[----:B--2---:R-:W-:-:S03]  /*4cd00*/  MOV R16, R29 ;  /* 0x0000001d00107202 */ /* 0x004fc60000000f00 */
[----:B------:R-:W2:Y:S01]  /*4cd10*/  LDL.LU R29, [R1+0x2fb8] ;  /* 0x002fb800011d7983 */ /* 0x000ea20000300800 */
[----:B------:R-:W2:Y:S02]  /*4cd20*/  LDL.LU R3, [R1+0x2fb4] ;  /* 0x002fb40001037983 */ /* 0x000ea40000300800 */
[----:B------:R0:W-:Y:S02]  /*4cd30*/  STL.64 [R1+0x2f40], R16 ;  /* 0x002f401001007387 */ /* 0x0001e40000100a00 */
[----:B0-----:R-:W2:Y:S01]  /*4cd40*/  LDL R16, [R1+0x70] ;  /* 0x0000700001107983 */ /* 0x001ea20000100800 */
[----:B----4-:R-:W-:Y:S02]  /*4cd50*/  IMAD.MOV.U32 R17, RZ, RZ, R28 ;  /* 0x000000ffff117224 */ /* 0x010fe400078e001c */
[----:B------:R-:W4:Y:S03]  /*4cd60*/  LDL.LU R28, [R1+0x2fb0] ;  /* 0x002fb000011c7983 */ /* 0x000f260000300800 */
[----:B--2---:R-:W-:Y:S01]  /*4cd70*/  STL.64 [R1+0x2f58], R16 ;  /* 0x002f581001007387 */ /* 0x004fe20000100a00 */
[----:B---3--:R0:W-:Y:S03]  /*4cd80*/  STL.64 [R1+0x2f18], R24 ;  /* 0x002f181801007387 */ /* 0x0081e60000100a00 */
[----:B0-----:R-:W2:Y:S04]  /*4cd90*/  LDL.LU.64 R24, [R1+0x40] ;  /* 0x0000400001187983 */ /* 0x001ea80000300a00 */
[----:B--2---:R0:W-:Y:S04]  /*4cda0*/  STL.64 [R1+0x2f30], R24 ;  /* 0x002f301801007387 */ /* 0x0041e80000100a00 */
[----:B0-----:R-:W2:Y:S01]  /*4cdb0*/  LDL.LU.64 R24, [R1+0x50] ;  /* 0x0000500001187983 */ /* 0x001ea20000300a00 */
[----:B------:R-:W-:-:S02]  /*4cdc0*/  MOV R16, R3 ;  /* 0x0000000300107202 */ /* 0x000fc40000000f00 */
[----:B------:R-:W-:Y:S01]  /*4cdd0*/  MOV R17, R29 ;  /* 0x0000001d00117202 */ /* 0x000fe20000000f00 */
[----:B--2---:R0:W-:Y:S04]  /*4cde0*/  STL.64 [R1+0x2f38], R24 ;  /* 0x002f381801007387 */ /* 0x0041e80000100a00 */
[----:B0-----:R-:W2:Y:S01]  /*4cdf0*/  LDL.LU R24, [R1+0x230] ;  /* 0x0002300001187983 */ /* 0x001ea20000300800 */
[----:B------:R-:W2:Y:S02]  /*4ce00*/  LDL.LU R25, [R1+0x234] ;  /* 0x0002340001197983 */ /* 0x000ea40000300800 */
[----:B------:R-:W3:Y:S02]  /*4ce10*/  LDL.LU R26, [R1+0x238] ;  /* 0x00023800011a7983 */ /* 0x000ee40000300800 */
[----:B------:R-:W3:Y:S01]  /*4ce20*/  LDL.LU R27, [R1+0x23c] ;  /* 0x00023c00011b7983 */ /* 0x000ee20000300800 */
[----:B------:R-:W2:Y:S01]  /*4ce30*/  LDL.LU R3, [R1+0x2fac] ;  /* 0x002fac0001037983 */ /* 0x000ea20000300800 */
[----:B------:R-:W4:Y:S02]  /*4ce40*/  LDL.LU R29, [R1+0x2fa8] ;  /* 0x002fa800011d7983 */ /* 0x000f240000300800 */
[----:B------:R-:W-:Y:S01]  /*4ce50*/  STL.64 [R1+0x2f70], R16 ;  /* 0x002f701001007387 */ /* 0x000fe20000100a00 */
[----:B---3--:R-:W-:Y:S01]  /*4ce60*/  STL.64 [R1+0x2f50], R26 ;  /* 0x002f501a01007387 */ /* 0x008fe20000100a00 */
[----:B--2---:R0:W-:Y:S03]  /*4ce70*/  STL.64 [R1+0x2f48], R24 ;  /* 0x002f481801007387 */ /* 0x0041e60000100a00 */
[----:B0-----:R-:W2:Y:S01]  /*4ce80*/  LDL.LU R24, [R1+0x240] ;  /* 0x0002400001187983 */ /* 0x001ea20000300800 */
[----:B------:R-:W2:Y:S02]  /*4ce90*/  LDL.LU R25, [R1+0x244] ;  /* 0x0002440001197983 */ /* 0x000ea40000300800 */
[----:B------:R-:W3:Y:S02]  /*4cea0*/  LDL.LU R26, [R1+0x248] ;  /* 0x00024800011a7983 */ /* 0x000ee40000300800 */
[----:B------:R-:W3:Y:S01]  /*4ceb0*/  LDL.LU R27, [R1+0x24c] ;  /* 0x00024c00011b7983 */ /* 0x000ee20000300800 */
[----:B------:R-:W2:Y:S01]  /*4cec0*/  LDL R16, [R1+0x90] ;  /* 0x0000900001107983 */ /* 0x000ea20000100800 */
[----:B----4-:R-:W-:-:S02]  /*4ced0*/  MOV R17, R28 ;  /* 0x0000001c00117202 */ /* 0x010fc40000000f00 */
[----:B------:R-:W4:Y:S03]  /*4cee0*/  LDL.LU R28, [R1+0x2fa4] ;  /* 0x002fa400011c7983 */ /* 0x000f260000300800 */
[----:B--2---:R-:W-:Y:S01]  /*4cef0*/  STL.64 [R1+0x2f88], R16 ;  /* 0x002f881001007387 */ /* 0x004fe20000100a00 */
[----:B---3--:R-:W-:Y:S02]  /*4cf00*/  STL.64 [R1+0x2f68], R26 ;  /* 0x002f681a01007387 */ /* 0x008fe40000100a00 */
[----:B------:R0:W-:Y:S02]  /*4cf10*/  STL.64 [R1+0x2f60], R24 ;  /* 0x002f601801007387 */ /* 0x0001e40000100a00 */
[----:B0-----:R-:W2:Y:S01]  /*4cf20*/  LDL.LU R24, [R1+0x250] ;  /* 0x0002500001187983 */ /* 0x001ea20000300800 */
[----:B------:R-:W2:Y:S02]  /*4cf30*/  LDL.LU R25, [R1+0x254] ;  /* 0x0002540001197983 */ /* 0x000ea40000300800 */
[----:B------:R-:W3:Y:S02]  /*4cf40*/  LDL.LU R26, [R1+0x258] ;  /* 0x00025800011a7983 */ /* 0x000ee40000300800 */
[----:B------:R-:W3:Y:S01]  /*4cf50*/  LDL.LU R27, [R1+0x25c] ;  /* 0x00025c00011b7983 */ /* 0x000ee20000300800 */
[----:B------:R-:W-:Y:S01]  /*4cf60*/  MOV R16, R29 ;  /* 0x0000001d00107202 */ /* 0x000fe20000000f00 */
[----:B------:R-:W-:Y:S01]  /*4cf70*/  IMAD.MOV.U32 R17, RZ, RZ, R3 ;  /* 0x000000ffff117224 */ /* 0x000fe200078e0003 */
[----:B------:R-:W4:Y:S01]  /*4cf80*/  LDL.LU R29, [R1+0x2fa0] ;  /* 0x002fa000011d7983 */ /* 0x000f220000300800 */
[----:B------:R-:W4:Y:S02]  /*4cf90*/  LDL.LU R3, [R1+0x2f9c] ;  /* 0x002f9c0001037983 */ /* 0x000f240000300800 */
[----:B------:R-:W4:Y:S02]  /*4cfa0*/  LDL.LU R8, [R1+0x270] ;  /* 0x0002700001087983 */ /* 0x000f240000300800 */
[----:B------:R-:W4:Y:S01]  /*4cfb0*/  LDL.LU R9, [R1+0x274] ;  /* 0x0002740001097983 */ /* 0x000f220000300800 */
[----:B------:R-:W4:Y:S01]  /*4cfc0*/  LDL.LU R10, [R1+0x278] ;  /* 0x00027800010a7983 */ /* 0x000f220000300800 */
[----:B------:R-:W4:Y:S03]  /*4cfd0*/  LDL.LU R11, [R1+0x27c] ;  /* 0x00027c00010b7983 */ /* 0x000f260000300800 */
[----:B---3--:R-:W-:Y:S01]  /*4cfe0*/  STL.64 [R1+0x2f80], R26 ;  /* 0x002f801a01007387 */ /* 0x008fe20000100a00 */
[----:B--2---:R0:W-:Y:S03]  /*4cff0*/  STL.64 [R1+0x2f78], R24 ;  /* 0x002f781801007387 */ /* 0x0041e60000100a00 */
[----:B0-----:R-:W2:Y:S01]  /*4d000*/  LDL.LU R24, [R1+0x260] ;  /* 0x0002600001187983 */ /* 0x001ea20000300800 */
[----:B------:R-:W2:Y:S02]  /*4d010*/  LDL.LU R25, [R1+0x264] ;  /* 0x0002640001197983 */ /* 0x000ea40000300800 */
[----:B------:R-:W2:Y:S02]  /*4d020*/  LDL.LU R26, [R1+0x268] ;  /* 0x00026800011a7983 */ /* 0x000ea40000300800 */
[----:B------:R-:W2:Y:S01]  /*4d030*/  LDL.LU R27, [R1+0x26c] ;  /* 0x00026c00011b7983 */ /* 0x000ea20000300800 */
[----:B------:R-:W-:Y:S01]  /*4d040*/  STL.64 [R1+0x2ef8], R22 ;  /* 0x002ef81601007387 */ /* 0x000fe20000100a00 */
[----:B------:R0:W-:Y:S03]  /*4d050*/  STL.64 [R1+0x2ef0], R20 ;  /* 0x002ef01401007387 */ /* 0x0001e60000100a00 */
[----:B0-----:R-:W3:Y:S01]  /*4d060*/  LDL.LU R20, [R1+0x220] ;  /* 0x0002200001147983 */ /* 0x001ee20000300800 */
[----:B------:R-:W3:Y:S02]  /*4d070*/  LDL.LU R21, [R1+0x224] ;  /* 0x0002240001157983 */ /* 0x000ee40000300800 */
[----:B------:R-:W2:Y:S02]  /*4d080*/  LDL.LU R22, [R1+0x228] ;  /* 0x0002280001167983 */ /* 0x000ea40000300800 */
[----:B------:R-:W2:Y:S01]  /*4d090*/  LDL.LU R23, [R1+0x22c] ;  /* 0x00022c0001177983 */ /* 0x000ea20000300800 */
[----:B----4-:R-:W-:Y:S01]  /*4d0a0*/  HMMA.16816.F32 R16, R4, R16, R8 ;  /* 0x000000100410723c */ /* 0x010fe20000001808 */
[----:B--2---:R-:W-:Y:S01]  /*4d0b0*/  STL.64 [R1+0x2f10], R22 ;  /* 0x002f101601007387 */ /* 0x004fe20000100a00 */
[----:B---3--:R0:W-:Y:S03]  /*4d0c0*/  STL.64 [R1+0x2f08], R20 ;  /* 0x002f081401007387 */ /* 0x0081e60000100a00 */
[----:B0-----:R-:W2:Y:S01]  /*4d0d0*/  LDL.LU R20, [R1+0x2f0] ;  /* 0x0002f00001147983 */ /* 0x001ea20000300800 */
[----:B------:R-:W2:Y:S02]  /*4d0e0*/  LDL.LU R21, [R1+0x2f4] ;  /* 0x0002f40001157983 */ /* 0x000ea40000300800 */
[----:B------:R-:W3:Y:S02]  /*4d0f0*/  LDL.LU R22, [R1+0x2f8] ;  /* 0x0002f80001167983 */ /* 0x000ee40000300800 */
[----:B------:R-:W3:Y:S02]  /*4d100*/  LDL.LU R23, [R1+0x2fc] ;  /* 0x0002fc0001177983 */ /* 0x000ee40000300800 */
        /* <DEDUP_REMOVED lines=10> */
[----:B------:R-:W3:Y:S01]  /*4d1b0*/  LDL.LU R14, [R1+0x2d8] ;  /* 0x0002d800010e7983 */ /* 0x000ee20000300800 */
[----:B------:R-:W-:-:S02]  /*4d1c0*/  MOV R15, R3 ;  /* 0x00000003000f7202 */ /* 0x000fc40000000f00 */
[----:B------:R-:W4:Y:S01]  /*4d1d0*/  LDL.LU R3, [R1+0x2f98] ;  /* 0x002f980001037983 */ /* 0x000f220000300800 */
[----:B------:R-:W2:Y:S02]  /*4d1e0*/  LDL.LU.64 R8, [R1+0x2f90] ;  /* 0x002f900001087983 */ /* 0x000ea40000300a00 */
[----:B------:R0:W-:Y:S02]  /*4d1f0*/  STL.64 [R1+0x2a0], R16 ;  /* 0x0002a01001007387 */ /* 0x0001e40000100a00 */
[----:B0-----:R-:W2:Y:S01]  /*4d200*/  LDL.LU.64 R16, [R1+0x2f88] ;  /* 0x002f880001107983 */ /* 0x001ea20000300a00 */
[----:B------:R-:W-:Y:S02]  /*4d210*/  MOV R10, R18 ;  /* 0x00000012000a7202 */ /* 0x000fe40000000f00 */
[----:B------:R-:W-:Y:S02]  /*4d220*/  MOV R11, R19 ;  /* 0x00000013000b7202 */ /* 0x000fe40000000f00 */
[C---:B--2---:R-:W-:Y:S01]  /*4d230*/  HMMA.16816.F32 R16, R4.reuse, R16, R24 ;  /* 0x000000100410723c */ /* 0x044fe20000001818 */
[----:B------:R-:W2:Y:S01]  /*4d240*/  LDL.LU.64 R26, [R1+0x2f80] ;  /* 0x002f8000011a7983 */ /* 0x000ea20000300a00 */
[----:B------:R-:W2:Y:S11]  /*4d250*/  LDL.LU.64 R24, [R1+0x2f78] ;  /* 0x002f780001187983 */ /* 0x000eb60000300a00 */
[----:B------:R-:W-:Y:S10]  /*4d260*/  @!UPT UIADD3 URZ, URZ, URZ, URZ ;  /* 0x0000003f3f3ff290 */ /* 0x000ff4000fffe03f */
[----:B------:R0:W-:Y:S01]  /*4d270*/  STL.64 [R1+0x290], R16 ;  /* 0x0002901001007387 */ /* 0x0001e20000100a00 */
[----:B------:R2:W-:Y:S03]  /*4d280*/  STL.64 [R1+0x298], R18 ;  /* 0x0002981201007387 */ /* 0x0005e60000100a00 */
[----:B0-----:R-:W2:Y:S02]  /*4d290*/  LDL.LU.64 R16, [R1+0x2f70] ;  /* 0x002f700001107983 */ /* 0x001ea40000300a00 */
[C---:B--2---:R-:W-:Y:S02]  /*4d2a0*/  HMMA.16816.F32 R16, R4.reuse, R16, R24 ;  /* 0x000000100410723c */ /* 0x044fe40000001818 */
[----:B------:R-:W2:Y:S01]  /*4d2b0*/  LDL.LU.64 R26, [R1+0x2f68] ;  /* 0x002f6800011a7983 */ /* 0x000ea20000300a00 */
[----:B------:R-:W2:Y:S11]  /*4d2c0*/  LDL.LU.64 R24, [R1+0x2f60] ;  /* 0x002f600001187983 */ /* 0x000eb60000300a00 */
[----:B------:R-:W-:Y:S09]  /*4d2d0*/  @!UPT UIADD3 URZ, URZ, URZ, URZ ;  /* 0x0000003f3f3ff290 */ /* 0x000ff2000fffe03f */
        /* <DEDUP_REMOVED lines=11> */
[----:B------:R-:W2:Y:S11]  /*4d390*/  LDL.LU.64 R24, [R1+0x2f38] ;  /* 0x002f380001187983 */ /* 0x000eb60000300a00 */
[----:B------:R-:W-:Y:S10]  /*4d3a0*/  @!UPT UIADD3 URZ, URZ, URZ, URZ ;  /* 0x0000003f3f3ff290 */ /* 0x000ff4000fffe03f */
[----:B------:R-:W-:Y:S01]  /*4d3b0*/  STL.64 [R1+0x260], R16 ;  /* 0x0002601001007387 */ /* 0x000fe20000100a00 */
[----:B------:R-:W-:Y:S02]  /*4d3c0*/  STL.64 [R1+0x268], R18 ;  /* 0x0002681201007387 */ /* 0x000fe40000100a00 */
[----:B----4-:R-:W0:Y:S02]  /*4d3d0*/  LDSM.16.M88.4 R16, [R3+0x28080] ;  /* 0x028080000310783b */ /* 0x010e240000000200 */
[----:B0-----:R-:W-:Y:S02]  /*4d3e0*/  STL.64 [R1+0x2dc0], R18 ;  /* 0x002dc01201007387 */ /* 0x001fe40000100a00 */
        /* <DEDUP_REMOVED lines=8> */
[----:B------:R-:W-:Y:S01]  /*4d470*/  STL.64 [R1+0x250], R16 ;  /* 0x0002501001007387 */ /* 0x000fe20000100a00 */
[----:B------:R0:W-:Y:S02]  /*4d480*/  STL.64 [R1+0x258], R18 ;  /* 0x0002581201007387 */ /* 0x0001e40000100a00 */
[----:B0-----:R-:W-:Y:S01]  /*4d490*/  MOV R19, R24 ;  /* 0x0000001800137202 */ /* 0x001fe20000000f00 */
[----:B------:R-:W-:Y:S02]  /*4d4a0*/  IMAD.MOV.U32 R18, RZ, RZ, R25 ;  /* 0x000000ffff127224 */ /* 0x000fe400078e0019 */
[----:B------:R-:W2:Y:S02]  /*4d4b0*/  LDL.LU.64 R24, [R1+0x2f30] ;  /* 0x002f300001187983 */ /* 0x000ea40000300a00 */
[C---:B--2---:R-:W-:Y:S01]  /*4d4c0*/  HMMA.16816.F32 R20, R4.reuse, R24, R20 ;  /* 0x000000180414723c */ /* 0x044fe20000001814 */
[----:B------:R-:W-:Y:S02]  /*4d4d0*/  MOV R17, R24 ;  /* 0x0000001800117202 */ /* 0x000fe40000000f00 */
[----:B------:R-:W-:Y:S11]  /*4d4e0*/  MOV R16, R25 ;  /* 0x0000001900107202 */ /* 0x000ff60000000f00 */
[----:B------:R-:W-:Y:S09]  /*4d4f0*/  @!UPT UIADD3 URZ, URZ, URZ, URZ ;  /* 0x0000003f3f3ff290 */ /* 0x000ff2000fffe03f */
[----:B------:R-:W-:Y:S01]  /*4d500*/  STL.64 [R1+0x240], R20 ;  /* 0x0002401401007387 */ /* 0x000fe20000100a00 */
[----:B------:R0:W-:Y:S03]  /*4d510*/  STL.64 [R1+0x248], R22 ;  /* 0x0002481601007387 */ /* 0x0001e60000100a00 */
[----:B0-----:R-:W2:Y:S01]  /*4d520*/  LDL.LU.64 R22, [R1+0x2f28] ;  /* 0x002f280001167983 */ /* 0x001ea20000300a00 */
[----:B------:R-:W2:Y:S02]  /*4d530*/  LDL.LU.64 R20, [R1+0x2f20] ;  /* 0x002f200001147983 */ /* 0x000ea40000300a00 */
[----:B------:R-:W2:Y:S02]  /*4d540*/  LDL.LU.64 R24, [R1+0x2f18] ;  /* 0x002f180001187983 */ /* 0x000ea40000300a00 */
[----:B------:R0:W-:Y:S01]  /*4d550*/  STL.64 [R1+0x2e28], R16 ;  /* 0x002e281001007387 */ /* 0x0001e20000100a00 */
[----:B------:R1:W-:Y:S04]  /*4d560*/  STL.64 [R1+0x2e78], R18 ;  /* 0x002e781201007387 */ /* 0x0003e80000100a00 */
[----:B0-----:R-:W4:Y:S01]  /*4d570*/  LDL.LU R16, [R1+0x1b0] ;  /* 0x0001b00001107983 */ /* 0x001f220000300800 */
[----:B------:R-:W4:Y:S02]  /*4d580*/  LDL.LU R17, [R1+0x1b4] ;  /* 0x0001b40001117983 */ /* 0x000f240000300800 */
[----:B-1----:R-:W4:Y:S02]  /*4d590*/  LDL.LU R18, [R1+0x1b8] ;  /* 0x0001b80001127983 */ /* 0x002f240000300800 */
[----:B------:R-:W4:Y:S01]  /*4d5a0*/  LDL.LU R19, [R1+0x1bc] ;  /* 0x0001bc0001137983 */ /* 0x000f220000300800 */
        /* <DEDUP_REMOVED lines=25> */
[----:B------:R-:W-:Y:S01]  /*4d740*/  STL.64 [R1+0x200], R24 ;  /* 0x0002001801007387 */ /* 0x000fe20000100a00 */
[----:B------:R0:W-:Y:S03]  /*4d750*/  STL.64 [R1+0x208], R26 ;  /* 0x0002081a01007387 */ /* 0x0001e60000100a00 */
[----:B0-----:R-:W2:Y:S01]  /*4d760*/  LDL.LU.64 R26, [R1+0x2eb8] ;  /* 0x002eb800011a7983 */ /* 0x001ea20000300a00 */
[----:B------:R-:W2:Y:S02]  /*4d770*/  LDL.LU.64 R24, [R1+0x2eb0] ;  /* 0x002eb00001187983 */ /* 0x000ea40000300a00 */
[C---:B--2---:R-:W-:Y:S11]  /*4d780*/  HMMA.16816.F32 R20, R4.reuse, R24, R20 ;  /* 0x000000180414723c */ /* 0x044ff60000001814 */
[----:B------:R-:W-:Y:S11]  /*4d790*/  @!UPT UIADD3 URZ, URZ, URZ, URZ ;  /* 0x0000003f3f3ff290 */ /* 0x000ff6000fffe03f */
[----:B------:R-:W-:Y:S01]  /*4d7a0*/  @!UPT UIADD3 URZ, URZ, URZ, URZ ;  /* 0x0000003f3f3ff290 */ /* 0x000fe2000fffe03f */
[----:B------:R-:W-:Y:S01]  /*4d7b0*/  STL.64 [R1+0x1f0], R20 ;  /* 0x0001f01401007387 */ /* 0x000fe20000100a00 */
[----:B------:R0:W-:Y:S03]  /*4d7c0*/  STL.64 [R1+0x1f8], R22 ;  /* 0x0001f81601007387 */ /* 0x0001e60000100a00 */
[----:B0-----:R-:W2:Y:S01]  /*4d7d0*/  LDL.LU.64 R22, [R1+0x2ea8] ;  /* 0x002ea80001167983 */ /* 0x001ea20000300a00 */
[----:B------:R-:W3:Y:S02]  /*4d7e0*/  LDL.LU.64 R20, [R1+0x2ea0] ;  /* 0x002ea00001147983 */ /* 0x000ee40000300a00 */
[----:B------:R-:W-:Y:S02]  /*4d7f0*/  STL.64 [R1+0x2de8], R26 ;  /* 0x002de81a01007387 */ /* 0x000fe40000100a00 */
[----:B------:R-:W-:Y:S01]  /*4d800*/  STL.64 [R1+0x2de0], R24 ;  /* 0x002de01801007387 */ /* 0x000fe20000100a00 */
[C---:B---3--:R-:W-:Y:S11]  /*4d810*/  HMMA.16816.F32 R12, R4.reuse, R20, R12 ;  /* 0x00000014040c723c */ /* 0x048ff6000000180c */
[----:B------:R-:W-:Y:S11]  /*4d820*/  @!UPT UIADD3 URZ, URZ, URZ, URZ ;  /* 0x0000003f3f3ff290 */ /* 0x000ff6000fffe03f */
[----:B------:R-:W-:Y:S01]  /*4d830*/  @!UPT UIADD3 URZ, URZ, URZ, URZ ;  /* 0x0000003f3f3ff290 */ /* 0x000fe2000fffe03f */
[----:B------:R-:W-:Y:S01]  /*4d840*/  STL.64 [R1+0x1e0], R12 ;  /* 0x0001e00c01007387 */ /* 0x000fe20000100a00 */
[----:B------:R0:W-:Y:S03]  /*4d850*/  STL.64 [R1+0x1e8], R14 ;  /* 0x0001e80e01007387 */ /* 0x0001e60000100a00 */
[----:B0-----:R-:W3:Y:S01]  /*4d860*/  LDL.LU.64 R14, [R1+0x2e98] ;  /* 0x002e9800010e7983 */ /* 0x001ee20000300a00 */
[----:B------:R-:W3:Y:S02]  /*4d870*/  LDL.LU.64 R12, [R1+0x2e90] ;  /* 0x002e9000010c7983 */ /* 0x000ee40000300a00 */
[----:B---3--:R-:W-:Y:S01]  /*4d880*/  HMMA.16816.F32 R4, R4, R8, R12 ;  /* 0x000000080404723c */ /* 0x008fe2000000180c */
[----:B------:R-:W4:Y:S01]  /*4d890*/  LDL.LU.64 R14, [R1+0x2e88] ;  /* 0x002e8800010e7983 */ /* 0x000f220000300a00 */
[----:B------:R-:W4:Y:S02]  /*4d8a0*/  LDL.LU.64 R12, [R1+0x2e80] ;  /* 0x002e8000010c7983 */ /* 0x000f240000300a00 */
[----:B------:R-:W-:Y:S02]  /*4d8b0*/  STL.64 [R1+0x2dd8], R10 ;  /* 0x002dd80a01007387 */ /* 0x000fe40000100a00 */
[----:B------:R0:W-:Y:S11]  /*4d8c0*/  STL.64 [R1+0x2dd0], R8 ;  /* 0x002dd00801007387 */ /* 0x0001f60000100a00 */
[----:B------:R-:W-:Y:S06]  /*4d8d0*/  @!UPT UIADD3 URZ, URZ, URZ, URZ ;  /* 0x0000003f3f3ff290 */ /* 0x000fec000fffe03f */
[----:B------:R-:W-:Y:S01]  /*4d8e0*/  STL.64 [R1+0x1c0], R4 ;  /* 0x0001c00401007387 */ /* 0x000fe20000100a00 */
[----:B------:R-:W-:Y:S02]  /*4d8f0*/  STL.64 [R1+0x1c8], R6 ;  /* 0x0001c80601007387 */ /* 0x000fe40000100a00 */
[----:B0-----:R-:W3:Y:S02]  /*4d900*/  LDL.LU R8, [R1+0x1a0] ;  /* 0x0001a00001087983 */ /* 0x001ee40000300800 */
[----:B------:R-:W3:Y:S01]  /*4d910*/  LDL.LU R9, [R1+0x1a4] ;  /* 0x0001a40001097983 */ /* 0x000ee20000300800 */
[----:B------:R-:W0:Y:S01]  /*4d920*/  LDSM.16.M88.4 R4, [R3+0x29080] ;  /* 0x029080000304783b */ /* 0x000e220000000200 */
[----:B--2---:R-:W-:Y:S02]  /*4d930*/  MOV R24, R23 ;  /* 0x0000001700187202 */ /* 0x004fe40000000f00 */
[----:B------:R-:W-:Y:S01]  /*4d940*/  MOV R25, R22 ;  /* 0x0000001600197202 */ /* 0x000fe20000000f00 */
[----:B------:R-:W-:Y:S01]  /*4d950*/  IMAD.MOV.U32 R10, RZ, RZ, R29 ;  /* 0x000000ffff0a7224 */ /* 0x000fe200078e001d */
[----:B------:R-:W-:Y:S01]  /*4d960*/  MOV R11, R28 ;  /* 0x0000001c000b7202 */ /* 0x000fe20000000f00 */
[----:B0-----:R-:W-:Y:S01]  /*4d970*/  STL.64 [R1+0x2be8], R6 ;  /* 0x002be80601007387 */ /* 0x001fe20000100a00 */
[----:B------:R0:W-:Y:S02]  /*4d980*/  STL.64 [R1+0x2be0], R4 ;  /* 0x002be00401007387 */ /* 0x0001e40000100a00 */
[----:B0-----:R-:W-:-:S02]  /*4d990*/  MOV R4, R2 ;  /* 0x0000000200047202 */ /* 0x001fc40000000f00 */
[----:B------:R-:W-:-:S07]  /*4d9a0*/  MOV R5, R0 ;  /* 0x0000000000057202 */ /* 0x000fce0000000f00 */
[C---:B----4-:R-:W-:Y:S01]  /*4d9b0*/  HMMA.16816.F32 R4, R12.reuse, R4, R16 ;  /* 0x000000040c04723c */ /* 0x050fe20000001810 */
[----:B------:R-:W2:Y:S11]  /*4d9c0*/  LDL.LU.64 R18, [R1+0x2e78] ;  /* 0x002e780001127983 */ /* 0x000eb60000300a00 */
[----:B------:R-:W-:Y:S11]  /*4d9d0*/  @!UPT UIADD3 URZ, URZ, URZ, URZ ;  /* 0x0000003f3f3ff290 */ /* 0x000ff6000fffe03f */
[----:B------:R-:W-:Y:S01]  /*4d9e0*/  @!UPT UIADD3 URZ, URZ, URZ, URZ ;  /* 0x0000003f3f3ff290 */ /* 0x000fe2000fffe03f */
[----:B------:R-:W-:Y:S01]  /*4d9f0*/  MOV R28, R4 ;  /* 0x00000004001c7202 */ /* 0x000fe20000000f00 */
[----:B------:R-:W-:Y:S01]  /*4da00*/  IMAD.MOV.U32 R29, RZ, RZ, R5 ;  /* 0x000000ffff1d7224 */ /* 0x000fe200078e0005 */
[----:B------:R-:W-:Y:S02]  /*4da10*/  MOV R0, R6 ;  /* 0x0000000600007202 */ /* 0x000fe40000000f00 */
[----:B------:R-:W-:Y:S02]  /*4da20*/  MOV R2, R7 ;  /* 0x0000000700027202 */ /* 0x000fe40000000f00 */
[----:B---3--:R-:W-:Y:S03]  /*4da30*/  HMMA.16816.F32 R4, R12, R24, R8 ;  /* 0x000000180c04723c */ /* 0x008fe60000001808 */
[----:B------:R-:W-:Y:S01]  /*4da40*/  STL [R1+0x2c28], R2 ;  /* 0x002c280201007387 */ /* 0x000fe20000100800 */
[----:B------:R-:W-:Y:S02]  /*4da50*/  STL [R1+0x2c24], R0 ;  /* 0x002c240001007387 */ /* 0x000fe40000100800 */
[----:B------:R-:W-:Y:S02]  /*4da60*/  STL [R1+0x2c20], R29 ;  /* 0x002c201d01007387 */ /* 0x000fe40000100800 */
[----:B------:R-:W-:Y:S11]  /*4da70*/  STL [R1+0x2c1c], R28 ;  /* 0x002c1c1c01007387 */ /* 0x000ff60000100800 */
[----:B------:R-:W-:Y:S04]  /*4da80*/  @!UPT UIADD3 URZ, URZ, URZ, URZ ;  /* 0x0000003f3f3ff290 */ /* 0x000fe8000fffe03f */
[----:B------:R-:W-:Y:S01]  /*4da90*/  STL [R1+0x1a0], R4 ;  /* 0x0001a00401007387 */ /* 0x000fe20000100800 */
[----:B------:R-:W3:Y:S02]  /*4daa0*/  LDL.LU R16, [R1+0x60] ;  /* 0x0000600001107983 */ /* 0x000ee40000300800 */
[----:B------:R-:W3:Y:S02]  /*4dab0*/  LDL.LU R17, [R1+0x64] ;  /* 0x0000640001117983 */ /* 0x000ee40000300800 */
[----:B---3--:R0:W-:Y:S04]  /*4dac0*/  STL.64 [R1+0x2e30], R16 ;  /* 0x002e301001007387 */ /* 0x0081e80000100a00 */
[----:B0-----:R-:W3:Y:S01]  /*4dad0*/  LDL.LU R16, [R1+0x70] ;  /* 0x0000700001107983 */ /* 0x001ee20000300800 */
[----:B------:R-:W3:Y:S02]  /*4dae0*/  LDL.LU R17, [R1+0x74] ;  /* 0x0000740001117983 */ /* 0x000ee40000300800 */
[----:B------:R-:W4:Y:S02]  /*4daf0*/  LDL.LU R24, [R1+0xa0] ;  /* 0x0000a00001187983 */ /* 0x000f240000300800 */
[----:B------:R-:W4:Y:S01]  /*4db00*/  LDL.LU R25, [R1+0xa4] ;  /* 0x0000a40001197983 */ /* 0x000f220000300800 */
[----:B------:R-:W4:Y:S01]  /*4db10*/  LDL.LU R8, [R1+0x190] ;  /* 0x0001900001087983 */ /* 0x000f220000300800 */
[----:B------:R-:W4:Y:S02]  /*4db20*/  LDL.LU R9, [R1+0x194] ;  /* 0x0001940001097983 */ /* 0x000f240000300800 */
[----:B------:R-:W4:Y:S02]  /*4db30*/  LDL.LU R10, [R1+0x198] ;  /* 0x00019800010a7983 */ /* 0x000f240000300800 */
[----:B------:R-:W4:Y:S01]  /*4db40*/  LDL.LU R11, [R1+0x19c] ;  /* 0x00019c00010b7983 */ /* 0x000f220000300800 */
[----:B---3--:R0:W-:Y:S04]  /*4db50*/  STL.64 [R1+0x2e48], R16 ;  /* 0x002e481001007387 */ /* 0x0081e80000100a00 */
[----:B0-----:R-:W3:Y:S01]  /*4db60*/  LDL.LU R16, [R1+0x80] ;  /* 0x0000800001107983 */ /* 0x001ee20000300800 */
[----:B------:R-:W3:Y:S01]  /*4db70*/  LDL.LU R17, [R1+0x84] ;  /* 0x0000840001117983 */ /* 0x000ee20000300800 */
[----:B------:R-:W-:-:S02]  /*4db80*/  MOV R22, R5 ;  /* 0x0000000500167202 */ /* 0x000fc40000000f00 */
[----:B------:R-:W-:Y:S01]  /*4db90*/  MOV R23, R6 ;  /* 0x0000000600177202 */ /* 0x000fe20000000f00 */
[----:B------:R-:W-:Y:S01]  /*4dba0*/  IMAD.MOV.U32 R3, RZ, RZ, R7 ;  /* 0x000000ffff037224 */ /* 0x000fe200078e0007 */
[----:B---3--:R0:W-:Y:S01]  /*4dbb0*/  STL.64 [R1+0x2e60], R16 ;  /* 0x002e601001007387 */ /* 0x0081e20000100a00 */
[----:B------:R-:W3:Y:S02]  /*4dbc0*/  LDL.LU R4, [R1+0x150] ;  /* 0x0001500001047983 */ /* 0x000ee40000300800 */
[----:B------:R-:W3:Y:S02]  /*4dbd0*/  LDL.LU R5, [R1+0x154] ;  /* 0x0001540001057983 */ /* 0x000ee40000300800 */
[----:B------:R-:W2:Y:S01]  /*4dbe0*/  LDL.LU R6, [R1+0x158] ;  /* 0x0001580001067983 */ /* 0x000ea20000300800 */
[----:B------:R-:W2:Y:S04]  /*4dbf0*/  LDL.LU R7, [R1+0x15c] ;  /* 0x00015c0001077983 */ /* 0x000ea80000300800 */
[----:B0-----:R-:W4:Y:S01]  /*4dc00*/  LDL.LU R16, [R1+0x90] ;  /* 0x0000900001107983 */ /* 0x001f220000300800 */
[----:B------:R-:W4:Y:S03]  /*4dc10*/  LDL.LU R17, [R1+0x94] ;  /* 0x0000940001117983 */ /* 0x000f260000300800 */
        /* <DEDUP_REMOVED lines=10> */
[----:B------:R-:W3:Y:S02]  /*4dcc0*/  LDL.LU R6, [R1+0x178] ;  /* 0x0001780001067983 */ /* 0x000ee40000300800 */
[----:B------:R-:W3:Y:S01]  /*4dcd0*/  LDL.LU R7, [R1+0x17c] ;  /* 0x00017c0001077983 */ /* 0x000ee20000300800 */
[----:B----4-:R-:W-:Y:S01]  /*4dce0*/  HMMA.16816.F32 R8, R12, R24, R8 ;  /* 0x000000180c08723c */ /* 0x010fe20000001808 */
[----:B---3--:R-:W-:Y:S01]  /*4dcf0*/  STL.64 [R1+0x2e70], R6 ;  /* 0x002e700601007387 */ /* 0x008fe20000100a00 */
[----:B--2---:R0:W-:Y:S03]  /*4dd00*/  STL.64 [R1+0x2e68], R4 ;  /* 0x002e680401007387 */ /* 0x0041e60000100a00 */
[----:B0-----:R-:W2:Y:S01]  /*4dd10*/  LDL.LU R4, [R1+0x180] ;  /* 0x0001800001047983 */ /* 0x001ea20000300800 */
[----:B------:R-:W2:Y:S02]  /*4dd20*/  LDL.LU R5, [R1+0x184] ;  /* 0x0001840001057983 */ /* 0x000ea40000300800 */
[----:B------:R-:W2:Y:S02]  /*4dd30*/  LDL.LU R6, [R1+0x188] ;  /* 0x0001880001067983 */ /* 0x000ea40000300800 */
[----:B------:R-:W2:Y:S02]  /*4dd40*/  LDL.LU R7, [R1+0x18c] ;  /* 0x00018c0001077983 */ /* 0x000ea40000300800 */
[----:B------:R-:W-:Y:S01]  /*4dd50*/  IMAD.MOV.U32 R24, RZ, RZ, R19 ;  /* 0x000000ffff187224 */ /* 0x000fe200078e0013 */
[----:B------:R-:W-:Y:S01]  /*4dd60*/  MOV R25, R18 ;  /* 0x0000001200197202 */ /* 0x000fe20000000f00 */
[----:B------:R-:W-:Y:S01]  /*4dd70*/  STL [R1+0x2c34], R3 ;  /* 0x002c340301007387 */ /* 0x000fe20000100800 */
[----:B------:R-:W-:Y:S02]  /*4dd80*/  STL [R1+0x2c30], R23 ;  /* 0x002c301701007387 */ /* 0x000fe40000100800 */
[----:B------:R-:W-:Y:S07]  /*4dd90*/  STL [R1+0x2c2c], R22 ;  /* 0x002c2c1601007387 */ /* 0x000fee0000100800 */
[----:B------:R-:W-:-:S02]  /*4dda0*/  MOV R2, R8 ;  /* 0x0000000800027202 */ /* 0x000fc40000000f00 */
[----:B------:R-:W-:Y:S02]  /*4ddb0*/  MOV R28, R11 ;  /* 0x0000000b001c7202 */ /* 0x000fe40000000f00 */
[----:B------:R-:W-:Y:S02]  /*4ddc0*/  MOV R0, R9 ;  /* 0x0000000900007202 */ /* 0x000fe40000000f00 */
[----:B------:R-:W-:Y:S01]  /*4ddd0*/  MOV R29, R10 ;  /* 0x0000000a001d7202 */ /* 0x000fe20000000f00 */
[----:B------:R-:W3:Y:S01]  /*4dde0*/  LDL.LU R8, [R1+0x140] ;  /* 0x0001400001087983 */ /* 0x000ee20000300800 */
[----:B------:R-:W3:Y:S02]  /*4ddf0*/  LDL.LU R9, [R1+0x144] ;  /* 0x0001440001097983 */ /* 0x000ee40000300800 */
[----:B------:R-:W3:Y:S02]  /*4de00*/  LDL.LU R10, [R1+0x148] ;  /* 0x00014800010a7983 */ /* 0x000ee40000300800 */
[----:B------:R-:W3:Y:S01]  /*4de10*/  LDL.LU R11, [R1+0x14c] ;  /* 0x00014c00010b7983 */ /* 0x000ee20000300800 */
[----:B------:R-:W-:Y:S01]  /*4de20*/  STL [R1+0x2c44], R28 ;  /* 0x002c441c01007387 */ /* 0x000fe20000100800 */
[----:B------:R-:W-:Y:S02]  /*4de30*/  STL [R1+0x2c40], R29 ;  /* 0x002c401d01007387 */ /* 0x000fe40000100800 */
[----:B------:R-:W-:Y:S02]  /*4de40*/  STL [R1+0x2c3c], R2 ;  /* 0x002c3c0201007387 */ /* 0x000fe40000100800 */
[----:B------:R-:W-:Y:S01]  /*4de50*/  STL [R1+0x2c38], R0 ;  /* 0x002c380001007387 */ /* 0x000fe20000100800 */
[C---:B--2---:R-:W-:Y:S01]  /*4de60*/  HMMA.16816.F32 R16, R12.reuse, R16, R4 ;  /* 0x000000100c10723c */ /* 0x044fe20000001804 */
[----:B------:R-:W2:Y:S01]  /*4de70*/  LDL.LU.64 R6, [R1+0x2e70] ;  /* 0x002e700001067983 */ /* 0x000ea20000300a00 */
[----:B------:R-:W2:Y:S11]  /*4de80*/  LDL.LU.64 R4, [R1+0x2e68] ;  /* 0x002e680001047983 */ /* 0x000eb60000300a00 */
[----:B------:R-:W-:Y:S10]  /*4de90*/  @!UPT UIADD3 URZ, URZ, URZ, URZ ;  /* 0x0000003f3f3ff290 */ /* 0x000ff4000fffe03f */
[----:B------:R0:W-:Y:S01]  /*4dea0*/  STL.64 [R1+0x180], R16 ;  /* 0x0001801001007387 */ /* 0x0001e20000100a00 */
[----:B------:R2:W-:Y:S03]  /*4deb0*/  STL.64 [R1+0x188], R18 ;  /* 0x0001881201007387 */ /* 0x0005e60000100a00 */
[----:B0-----:R-:W2:Y:S02]  /*4dec0*/  LDL.LU.64 R16, [R1+0x2e60] ;  /* 0x002e600001107983 */ /* 0x001ea40000300a00 */
[----:B--2---:R-:W-:Y:S02]  /*4ded0*/  HMMA.16816.F32 R16, R12, R16, R4 ;  /* 0x000000100c10723c */ /* 0x004fe40000001804 */
[----:B------:R-:W2:Y:S01]  /*4dee0*/  LDL.LU.64 R6, [R1+0x2e58] ;  /* 0x002e580001067983 */ /* 0x000ea20000300a00 */
[----:B------:R-:W2:Y:S11]  /*4def0*/  LDL.LU.64 R4, [R1+0x2e50] ;  /* 0x002e500001047983 */ /* 0x000eb60000300a00 */
[----:B------:R-:W-:Y:S10]  /*4df00*/  @!UPT UIADD3 URZ, URZ, URZ, URZ ;  /* 0x0000003f3f3ff290 */ /* 0x000ff4000fffe03f */
[----:B------:R-:W-:Y:S02]  /*4df10*/  MOV R0, R16 ;  /* 0x0000001000007202 */ /* 0x000fe40000000f00 */
[----:B------:R-:W-:Y:S02]  /*4df20*/  MOV R3, R17 ;  /* 0x0000001100037202 */ /* 0x000fe40000000f00 */
[----:B------:R-:W2:Y:S01]  /*4df30*/  LDL.LU.64 R16, [R1+0x2e48] ;  /* 0x002e480001107983 */ /* 0x000ea20000300a00 */
[----:B------:R-:W-:Y:S01]  /*4df40*/  MOV R23, R18 ;  /* 0x0000001200177202 */ /* 0x000fe20000000f00 */
[----:B------:R-:W-:-:S05]  /*4df50*/  IMAD.MOV.U32 R22, RZ, RZ, R19 ;  /* 0x000000ffff167224 */ /* 0x000fca00078e0013 */
[----:B------:R-:W-:Y:S01]  /*4df60*/  STL [R1+0x2c54], R22 ;  /* 0x002c541601007387 */ /* 0x000fe20000100800 */
[----:B------:R-:W-:Y:S02]  /*4df70*/  STL [R1+0x2c50], R23 ;  /* 0x002c501701007387 */ /* 0x000fe40000100800 */
[----:B------:R-:W-:Y:S02]  /*4df80*/  STL [R1+0x2c4c], R3 ;  /* 0x002c4c0301007387 */ /* 0x000fe40000100800 */
[----:B------:R-:W-:Y:S01]  /*4df90*/  STL [R1+0x2c48], R0 ;  /* 0x002c480001007387 */ /* 0x000fe20000100800 */
[----:B--2---:R-:W-:Y:S01]  /*4dfa0*/  HMMA.16816.F32 R16, R12, R16, R4 ;  /* 0x000000100c10723c */ /* 0x004fe20000001804 */
[----:B------:R-:W2:Y:S01]  /*4dfb0*/  LDL.LU.64 R6, [R1+0x2e40] ;  /* 0x002e400001067983 */ /* 0x000ea20000300a00 */
[----:B------:R-:W2:Y:S11]  /*4dfc0*/  LDL.LU.64 R4, [R1+0x2e38] ;  /* 0x002e380001047983 */ /* 0x000eb60000300a00 */
[----:B------:R-:W-:Y:S10]  /*4dfd0*/  @!UPT UIADD3 URZ, URZ, URZ, URZ ;  /* 0x0000003f3f3ff290 */ /* 0x000ff4000fffe03f */
[----:B------:R0:W-:Y:S01]  /*4dfe0*/  STL [R1+0x160], R16 ;  /* 0x0001601001007387 */ /* 0x0001e20000100800 */
[----:B------:R-:W-:-:S03]  /*4dff0*/  MOV R28, R17 ;  /* 0x00000011001c7202 */ /* 0x000fc60000000f00 */
[----:B0-----:R-:W2:Y:S01]  /*4e000*/  LDL.LU.64 R16, [R1+0x2e30] ;  /* 0x002e300001107983 */ /* 0x001ea20000300a00 */
[----:B------:R-:W-:Y:S02]  /*4e010*/  MOV R29, R18 ;  /* 0x00000012001d7202 */ /* 0x000fe40000000f00 */
[----:B------:R-:W-:-:S05]  /*4e020*/  MOV R2, R19 ;  /* 0x0000001300027202 */ /* 0x000fca0000000f00 */
[----:B------:R-:W-:Y:S01]  /*4e030*/  STL [R1+0x2c60], R2 ;  /* 0x002c600201007387 */ /* 0x000fe20000100800 */
[----:B------:R-:W-:Y:S02]  /*4e040*/  STL [R1+0x2c5c], R29 ;  /* 0x002c5c1d01007387 */ /* 0x000fe40000100800 */
[----:B------:R0:W-:Y:S01]  /*4e050*/  STL [R1+0x2c58], R28 ;  /* 0x002c581c01007387 */ /* 0x0001e20000100800 */
[C---:B--2---:R-:W-:Y:S11]  /*4e060*/  HMMA.16816.F32 R16, R12.reuse, R16, R4 ;  /* 0x000000100c10723c */ /* 0x044ff60000001804 */
[----:B------:R-:W-:Y:S11]  /*4e070*/  @!UPT UIADD3 URZ, URZ, URZ, URZ ;  /* 0x0000003f3f3ff290 */ /* 0x000ff6000fffe03f */
[----:B------:R-:W-:Y:S02]  /*4e080*/  @!UPT UIADD3 URZ, URZ, URZ, URZ ;  /* 0x0000003f3f3ff290 */ /* 0x000fe4000fffe03f */
[----:B------:R-:W-:Y:S01]  /*4e090*/  MOV R7, R16 ;  /* 0x0000001000077202 */ /* 0x000fe20000000f00 */
[----:B------:R-:W-:Y:S02]  /*4e0a0*/  IMAD.MOV.U32 R6, RZ, RZ, R17 ;  /* 0x000000ffff067224 */ /* 0x000fe400078e0011 */
[----:B------:R-:W2:Y:S01]  /*4e0b0*/  LDL.LU.64 R16, [R1+0x2e28] ;  /* 0x002e280001107983 */ /* 0x000ea20000300a00 */
[----:B---3--:R-:W-:Y:S01]  /*4e0c0*/  HMMA.16816.F32 R8, R12, R24, R8 ;  /* 0x000000180c08723c */ /* 0x008fe20000001808 */
[----:B------:R-:W-:Y:S02]  /*4e0d0*/  MOV R4, R19 ;  /* 0x0000001300047202 */ /* 0x000fe40000000f00 */
[----:B------:R-:W-:-:S03]  /*4e0e0*/  MOV R5, R18 ;  /* 0x0000001200057202 */ /* 0x000fc60000000f00 */
[----:B------:R-:W-:Y:S02]  /*4e0f0*/  STL [R1+0x2c70], R4 ;  /* 0x002c700401007387 */ /* 0x000fe40000100800 */
[----:B------:R2:W-:Y:S02]  /*4e100*/  STL [R1+0x2c6c], R5 ;  /* 0x002c6c0501007387 */ /* 0x0005e40000100800 */
[----:B------:R-:W-:Y:S02]  /*4e110*/  STL [R1+0x2c68], R6 ;  /* 0x002c680601007387 */ /* 0x000fe40000100800 */
[----:B------:R-:W-:Y:S11]  /*4e120*/  STL [R1+0x2c64], R7 ;  /* 0x002c640701007387 */ /* 0x000ff60000100800 */
[----:B------:R-:W-:Y:S01]  /*4e130*/  @!UPT UIADD3 URZ, URZ, URZ, URZ ;  /* 0x0000003f3f3ff290 */ /* 0x000fe2000fffe03f */
[----:B0-----:R-:W-:Y:S02]  /*4e140*/  MOV R28, R8 ;  /* 0x00000008001c7202 */ /* 0x001fe40000000f00 */
[----:B------:R-:W-:Y:S02]  /*4e150*/  MOV R22, R9 ;  /* 0x0000000900167202 */ /* 0x000fe40000000f00 */
[----:B--2---:R-:W-:Y:S02]  /*4e160*/  MOV R5, R16 ;  /* 0x0000001000057202 */ /* 0x004fe40000000f00 */
[----:B------:R-:W-:Y:S01]  /*4e170*/  MOV R4, R17 ;  /* 0x0000001100047202 */ /* 0x000fe20000000f00 */
[----:B------:R-:W2:Y:S01]  /*4e180*/  LDL.LU R16, [R1+0xe0] ;  /* 0x0000e00001107983 */ /* 0x000ea20000300800 */
[----:B------:R-:W2:Y:S02]  /*4e190*/  LDL.LU R17, [R1+0xe4] ;  /* 0x0000e40001117983 */ /* 0x000ea40000300800 */
[----:B------:R-:W3:Y:S02]  /*4e1a0*/  LDL.LU R18, [R1+0xe8] ;  /* 0x0000e80001127983 */ /* 0x000ee40000300800 */
[----:B------:R-:W3:Y:S01]  /*4e1b0*/  LDL.LU R19, [R1+0xec] ;  /* 0x0000ec0001137983 */ /* 0x000ee20000300800 */
[----:B------:R-:W4:Y:S01]  /*4e1c0*/  LDL.LU R8, [R1+0x30] ;  /* 0x0000300001087983 */ /* 0x000f220000300800 */
[----:B------:R-:W4:Y:S02]  /*4e1d0*/  LDL.LU R9, [R1+0x34] ;  /* 0x0000340001097983 */ /* 0x000f240000300800 */
[----:B------:R-:W-:Y:S01]  /*4e1e0*/  IMAD.MOV.U32 R23, RZ, RZ, R10 ;  /* 0x000000ffff177224 */ /* 0x000fe200078e000a */
[----:B------:R-:W-:Y:S01]  /*4e1f0*/  MOV R3, R11 ;  /* 0x0000000b00037202 */ /* 0x000fe20000000f00 */
[----:B----4-:R0:W-:Y:S04]  /*4e200*/  STL.64 [R1+0x2e20], R8 ;  /* 0x002e200801007387 */ /* 0x0101e80000100a00 */
[----:B0-----:R-:W4:Y:S01]  /*4e210*/  LDL.LU R8, [R1+0x130] ;  /* 0x0001300001087983 */ /* 0x001f220000300800 */
[----:B------:R-:W4:Y:S02]  /*4e220*/  LDL.LU R9, [R1+0x134] ;  /* 0x0001340001097983 */ /* 0x000f240000300800 */
[----:B------:R-:W4:Y:S02]  /*4e230*/  LDL.LU R10, [R1+0x138] ;  /* 0x00013800010a7983 */ /* 0x000f240000300800 */
[----:B------:R-:W4:Y:S01]  /*4e240*/  LDL.LU R11, [R1+0x13c] ;  /* 0x00013c00010b7983 */ /* 0x000f220000300800 */
[----:B---3--:R-:W-:Y:S01]  /*4e250*/  STL.64 [R1+0x2df8], R18 ;  /* 0x002df81201007387 */ /* 0x008fe20000100a00 */
[----:B--2---:R0:W-:Y:S03]  /*4e260*/  STL.64 [R1+0x2df0], R16 ;  /* 0x002df01001007387 */ /* 0x0041e60000100a00 */
[----:B0-----:R-:W2:Y:S01]  /*4e270*/  LDL.LU R16, [R1+0x10] ;  /* 0x0000100001107983 */ /* 0x001ea20000300800 */
[----:B------:R-:W2:Y:S03]  /*4e280*/  LDL.LU R17, [R1+0x14] ;  /* 0x0000140001117983 */ /* 0x000ea60000300800 */
[----:B--2---:R0:W-:Y:S04]  /*4e290*/  STL.64 [R1+0x2e10], R16 ;  /* 0x002e101001007387 */ /* 0x0041e80000100a00 */
[----:B0-----:R-:W2:Y:S01]  /*4e2a0*/  LDL.LU R16, [R1+0x20] ;  /* 0x0000200001107983 */ /* 0x001ea20000300800 */
[----:B------:R-:W2:Y:S01]  /*4e2b0*/  LDL.LU R17, [R1+0x24] ;  /* 0x0000240001117983 */ /* 0x000ea20000300800 */
[----:B----4-:R-:W-:Y:S02]  /*4e2c0*/  HMMA.16816.F32 R8, R12, R4, R8 ;  /* 0x000000040c08723c */ /* 0x010fe40000001808 */
[----:B--2---:R0:W-:Y:S04]  /*4e2d0*/  STL.64 [R1+0x2e18], R16 ;  /* 0x002e181001007387 */ /* 0x0041e80000100a00 */
[----:B0-----:R-:W2:Y:S01]  /*4e2e0*/  LDL.LU R16, [R1+0x120] ;  /* 0x0001200001107983 */ /* 0x001ea20000300800 */
[----:B------:R-:W2:Y:S02]  /*4e2f0*/  LDL.LU R17, [R1+0x124] ;  /* 0x0001240001117983 */ /* 0x000ea40000300800 */
[----:B------:R-:W2:Y:S02]  /*4e300*/  LDL.LU R18, [R1+0x128] ;  /* 0x0001280001127983 */ /* 0x000ea40000300800 */
[----:B------:R-:W2:Y:S01]  /*4e310*/  LDL.LU R19, [R1+0x12c] ;  /* 0x00012c0001137983 */ /* 0x000ea20000300800 */
[----:B------:R-:W3:Y:S01]  /*4e320*/  LDL.LU R24, [R1+0xf0] ;  /* 0x0000f00001187983 */ /* 0x000ee20000300800 */
[----:B------:R-:W3:Y:S02]  /*4e330*/  LDL.LU R25, [R1+0xf4] ;  /* 0x0000f40001197983 */ /* 0x000ee40000300800 */
[----:B------:R-:W4:Y:S02]  /*4e340*/  LDL.LU R26, [R1+0xf8] ;  /* 0x0000f800011a7983 */ /* 0x000f240000300800 */
[----:B------:R-:W4:Y:S02]  /*4e350*/  LDL.LU R27, [R1+0xfc] ;  /* 0x0000fc00011b7983 */ /* 0x000f240000300800 */
[----:B----4-:R-:W-:Y:S01]  /*4e360*/  STL.64 [R1+0x2e08], R26 ;  /* 0x002e081a01007387 */ /* 0x010fe20000100a00 */
[----:B---3--:R0:W-:Y:S03]  /*4e370*/  STL.64 [R1+0x2e00], R24 ;  /* 0x002e001801007387 */ /* 0x0081e60000100a00 */
[----:B0-----:R-:W3:Y:S01]  /*4e380*/  LDL.LU R24, [R1+0x100] ;  /* 0x0001000001187983 */ /* 0x001ee20000300800 */
[----:B------:R-:W3:Y:S02]  /*4e390*/  LDL.LU R25, [R1+0x104] ;  /* 0x0001040001197983 */ /* 0x000ee40000300800 */
[----:B------:R-:W3:Y:S02]  /*4e3a0*/  LDL.LU R26, [R1+0x108] ;  /* 0x00010800011a7983 */ /* 0x000ee40000300800 */
[----:B------:R-:W3:Y:S01]  /*4e3b0*/  LDL.LU R27, [R1+0x10c] ;  /* 0x00010c00011b7983 */ /* 0x000ee20000300800 */
[----:B------:R-:W-:Y:S01]  /*4e3c0*/  STL [R1+0x2c80], R3 ;  /* 0x002c800301007387 */ /* 0x000fe20000100800 */
[----:B------:R-:W-:Y:S02]  /*4e3d0*/  STL [R1+0x2c7c], R23 ;  /* 0x002c7c1701007387 */ /* 0x000fe40000100800 */
[----:B------:R-:W-:Y:S02]  /*4e3e0*/  STL [R1+0x2c78], R22 ;  /* 0x002c781601007387 */ /* 0x000fe40000100800 */
[----:B------:R-:W-:Y:S01]  /*4e3f0*/  STL [R1+0x2c74], R28 ;  /* 0x002c741c01007387 */ /* 0x000fe20000100800 */
[----:B------:R0:W-:Y:S04]  /*4e400*/  STL.64 [R1+0x130], R8 ;  /* 0x0001300801007387 */ /* 0x0001e80000100a00 */
[----:B0-----:R-:W2:Y:S01]  /*4e410*/  LDL.LU.64 R8, [R1+0x2e20] ;  /* 0x002e200001087983 */ /* 0x001ea20000300a00 */
[----:B------:R-:W-:Y:S01]  /*4e420*/  IMAD.MOV.U32 R5, RZ, RZ, R11 ;  /* 0x000000ffff057224 */ /* 0x000fe200078e000b */
[----:B------:R-:W-:-:S04]  /*4e430*/  MOV R4, R10 ;  /* 0x0000000a00047202 */ /* 0x000fc80000000f00 */
[----:B------:R-:W-:Y:S01]  /*4e440*/  STL [R1+0x2c88], R5 ;  /* 0x002c880501007387 */ /* 0x000fe20000100800 */
[----:B------:R0:W-:Y:S03]  /*4e450*/  STL [R1+0x2c84], R4 ;  /* 0x002c840401007387 */ /* 0x0001e60000100800 */
[----:B0-----:R-:W4:Y:S01]  /*4e460*/  LDL.LU R4, [R1+0x110] ;  /* 0x0001100001047983 */ /* 0x001f220000300800 */
[----:B------:R-:W4:Y:S02]  /*4e470*/  LDL.LU R5, [R1+0x114] ;  /* 0x0001140001057983 */ /* 0x000f240000300800 */
[----:B------:R-:W4:Y:S02]  /*4e480*/  LDL.LU R6, [R1+0x118] ;  /* 0x0001180001067983 */ /* 0x000f240000300800 */
[----:B------:R-:W4:Y:S01]  /*4e490*/  LDL.LU R7, [R1+0x11c] ;  /* 0x00011c0001077983 */ /* 0x000f220000300800 */
[C---:B--2---:R-:W-:Y:S01]  /*4e4a0*/  HMMA.16816.F32 R8, R12.reuse, R8, R16 ;  /* 0x000000080c08723c */ /* 0x044fe20000001810 */
[----:B------:R-:W4:Y:S11]  /*4e4b0*/  LDL.LU.64 R16, [R1+0x2e18] ;  /* 0x002e180001107983 */ /* 0x000f360000300a00 */
[----:B------:R-:W-:Y:S11]  /*4e4c0*/  @!UPT UIADD3 URZ, URZ, URZ, URZ ;  /* 0x0000003f3f3ff290 */ /* 0x000ff6000fffe03f */
[----:B------:R-:W-:Y:S01]  /*4e4d0*/  @!UPT UIADD3 URZ, URZ, URZ, URZ ;  /* 0x0000003f3f3ff290 */ /* 0x000fe2000fffe03f */
[----:B------:R-:W-:Y:S02]  /*4e4e0*/  MOV R3, R8 ;  /* 0x0000000800037202 */ /* 0x000fe40000000f00 */
[----:B------:R-:W-:Y:S02]  /*4e4f0*/  MOV R28, R11 ;  /* 0x0000000b001c7202 */ /* 0x000fe40000000f00 */
[----:B------:R-:W-:Y:S02]  /*4e500*/  MOV R23, R9 ;  /* 0x0000000900177202 */ /* 0x000fe40000000f00 */
[----:B------:R-:W-:Y:S01]  /*4e510*/  MOV R22, R10 ;  /* 0x0000000a00167202 */ /* 0x000fe20000000f00 */
[----:B------:R-:W2:Y:S01]  /*4e520*/  LDL.LU R8, [R1+0xd0] ;  /* 0x0000d00001087983 */ /* 0x000ea20000300800 */
[----:B------:R-:W2:Y:S02]  /*4e530*/  LDL.LU R9, [R1+0xd4] ;  /* 0x0000d40001097983 */ /* 0x000ea40000300800 */
[----:B------:R-:W2:Y:S02]  /*4e540*/  LDL.LU R10, [R1+0xd8] ;  /* 0x0000d800010a7983 */ /* 0x000ea40000300800 */
[----:B------:R-:W2:Y:S01]  /*4e550*/  LDL.LU R11, [R1+0xdc] ;  /* 0x0000dc00010b7983 */ /* 0x000ea20000300800 */
[----:B------:R-:W-:Y:S01]  /*4e560*/  STL [R1+0x2c98], R28 ;  /* 0x002c981c01007387 */ /* 0x000fe20000100800 */
[----:B------:R-:W-:Y:S02]  /*4e570*/  STL [R1+0x2c94], R22 ;  /* 0x002c941601007387 */ /* 0x000fe40000100800 */
[----:B------:R-:W-:Y:S02]  /*4e580*/  STL [R1+0x2c90], R23 ;  /* 0x002c901701007387 */ /* 0x000fe40000100800 */
[----:B------:R-:W-:Y:S01]  /*4e590*/  STL [R1+0x2c8c], R3 ;  /* 0x002c8c0301007387 */ /* 0x000fe20000100800 */
[----:B----4-:R-:W-:Y:S11]  /*4e5a0*/  HMMA.16816.F32 R16, R12, R16, R4 ;  /* 0x000000100c10723c */ /* 0x010ff60000001804 */
[----:B------:R-:W-:Y:S11]  /*4e5b0*/  @!UPT UIADD3 URZ, URZ, URZ, URZ ;  /* 0x0000003f3f3ff290 */ /* 0x000ff6000fffe03f */
[----:B------:R-:W-:Y:S01]  /*4e5c0*/  @!UPT UIADD3 URZ, URZ, URZ, URZ ;  /* 0x0000003f3f3ff290 */ /* 0x000fe2000fffe03f */
[----:B------:R0:W-:Y:S04]  /*4e5d0*/  STL.64 [R1+0x110], R16 ;  /* 0x0001101001007387 */ /* 0x0001e80000100a00 */
[----:B0-----:R-:W3:Y:S01]  /*4e5e0*/  LDL.LU.64 R16, [R1+0x2e10] ;  /* 0x002e100001107983 */ /* 0x001ee20000300a00 */
[----:B------:R-:W-:Y:S01]  /*4e5f0*/  MOV R4, R19 ;  /* 0x0000001300047202 */ /* 0x000fe20000000f00 */
[----:B------:R-:W-:-:S04]  /*4e600*/  IMAD.MOV.U32 R5, RZ, RZ, R18 ;  /* 0x000000ffff057224 */ /* 0x000fc800078e0012 */
[----:B------:R0:W-:Y:S01]  /*4e610*/  STL [R1+0x2ca0], R4 ;  /* 0x002ca00401007387 */ /* 0x0001e20000100800 */
[----:B------:R1:W-:Y:S03]  /*4e620*/  STL [R1+0x2c9c], R5 ;  /* 0x002c9c0501007387 */ /* 0x0003e60000100800 */
[----:B0-----:R-:W4:Y:S01]  /*4e630*/  LDL.LU R4, [R1] ;  /* 0x0000000001047983 */ /* 0x001f220000300800 */
[----:B-1----:R-:W4:Y:S01]  /*4e640*/  LDL.LU R5, [R1+0x4] ;  /* 0x0000040001057983 */ /* 0x002f220000300800 */
[C---:B---3--:R-:W-:Y:S02]  /*4e650*/  HMMA.16816.F32 R16, R12.reuse, R16, R24 ;  /* 0x000000100c10723c */ /* 0x048fe40000001818 */
[----:B------:R-:W4:Y:S01]  /*4e660*/  LDL.LU.64 R26, [R1+0x2e08] ;  /* 0x002e0800011a7983 */ /* 0x000f220000300a00 */
[----:B------:R-:W4:Y:S11]  /*4e670*/  LDL.LU.64 R24, [R1+0x2e00] ;  /* 0x002e000001187983 */ /* 0x000f360000300a00 */
[----:B------:R-:W-:Y:S10]  /*4e680*/  @!UPT UIADD3 URZ, URZ, URZ, URZ ;  /* 0x0000003f3f3ff290 */ /* 0x000ff4000fffe03f */
[----:B------:R-:W-:Y:S02]  /*4e690*/  MOV R22, R19 ;  /* 0x0000001300167202 */ /* 0x000fe40000000f00 */
[----:B------:R-:W-:Y:S01]  /*4e6a0*/  MOV R28, R18 ;  /* 0x00000012001c7202 */ /* 0x000fe20000000f00 */
[----:B------:R0:W-:Y:S01]  /*4e6b0*/  STL.64 [R1+0x100], R16 ;  /* 0x0001001001007387 */ /* 0x0001e20000100a00 */
[----:B------:R-:W3:Y:S03]  /*4e6c0*/  LDL.LU.64 R18, [R1+0x2df8] ;  /* 0x002df80001127983 */ /* 0x000ee60000300a00 */
[----:B0-----:R-:W3:Y:S01]  /*4e6d0*/  LDL.LU.64 R16, [R1+0x2df0] ;  /* 0x002df00001107983 */ /* 0x001ee20000300a00 */
[----:B------:R-:W-:Y:S02]  /*4e6e0*/  STL [R1+0x2ca8], R22 ;  /* 0x002ca81601007387 */ /* 0x000fe40000100800 */
[----:B------:R-:W-:Y:S01]  /*4e6f0*/  STL [R1+0x2ca4], R28 ;  /* 0x002ca41c01007387 */ /* 0x000fe20000100800 */
[C---:B----4-:R-:W-:Y:S01]  /*4e700*/  HMMA.16816.F32 R4, R12.reuse, R4, R24 ;  /* 0x000000040c04723c */ /* 0x050fe20000001818 */
[----:B------:R-:W4:Y:S01]  /*4e710*/  LDL.LU.64 R26, [R1+0x2de8] ;  /* 0x002de800011a7983 */ /* 0x000f220000300a00 */
[----:B------:R-:W3:Y:S11]  /*4e720*/  LDL.LU.64 R24, [R1+0x2de0] ;  /* 0x002de00001187983 */ /* 0x000ef60000300a00 */
[----:B------:R-:W-:Y:S10]  /*4e730*/  @!UPT UIADD3 URZ, URZ, URZ, URZ ;  /* 0x0000003f3f3ff290 */ /* 0x000ff4000fffe03f */
[----:B------:R-:W-:Y:S01]  /*4e740*/  STL.64 [R1+0xf0], R4 ;  /* 0x0000f00401007387 */ /* 0x000fe20000100a00 */
[----:B------:R3:W-:Y:S02]  /*4e750*/  STL.64 [R1+0xf8], R6 ;  /* 0x0000f80601007387 */ /* 0x0007e40000100a00 */
[C---:B---3--:R-:W-:Y:S11]  /*4e760*/  HMMA.16816.F32 R4, R12.reuse, R24, R16 ;  /* 0x000000180c04723c */ /* 0x048ff60000001810 */
[----:B------:R-:W-:Y:S11]  /*4e770*/  @!UPT UIADD3 URZ, URZ, URZ, URZ ;  /* 0x0000003f3f3ff290 */ /* 0x000ff6000fffe03f */
[----:B------:R-:W-:Y:S01]  /*4e780*/  @!UPT UIADD3 URZ, URZ, URZ, URZ ;  /* 0x0000003f3f3ff290 */ /* 0x000fe2000fffe03f */
[----:B------:R-:W-:Y:S01]  /*4e790*/  STL [R1+0xe0], R4 ;  /* 0x0000e00401007387 */ /* 0x000fe20000100800 */
[----:B------:R-:W-:Y:S01]  /*4e7a0*/  IMAD.MOV.U32 R25, RZ, RZ, R6 ;  /* 0x000000ffff197224 */ /* 0x000fe200078e0006 */
[----:B------:R-:W-:Y:S01]  /*4e7b0*/  MOV R24, R7 ;  /* 0x0000000700187202 */ /* 0x000fe20000000f00 */
[----:B------:R-:W3:Y:S01]  /*4e7c0*/  LDL.LU R16, [R1+0x1d0] ;  /* 0x0001d00001107983 */ /* 0x000ee20000300800 */
[----:B------:R-:W3:Y:S01]  /*4e7d0*/  LDL.LU R17, [R1+0x1d4] ;  /* 0x0001d40001117983 */ /* 0x000ee20000300800 */
[----:B------:R-:W3:Y:S02]  /*4e7e0*/  LDL.LU R18, [R1+0x1d8] ;  /* 0x0001d80001127983 */ /* 0x000ee40000300800 */
[----:B------:R-:W3:Y:S02]  /*4e7f0*/  LDL.LU R19, [R1+0x1dc] ;  /* 0x0001dc0001137983 */ /* 0x000ee40000300800 */
[----:B----4-:R0:W-:Y:S01]  /*4e800*/  STL.64 [R1+0x2d18], R26 ;  /* 0x002d181a01007387 */ /* 0x0101e20000100a00 */
[----:B------:R-:W-:Y:S04]  /*4e810*/  STL.64 [R1+0x2d58], R24 ;  /* 0x002d581801007387 */ /* 0x000fe80000100a00 */
[----:B0-----:R-:W4:Y:S04]  /*4e820*/  LDL.LU.64 R26, [R1+0x78] ;  /* 0x00007800011a7983 */ /* 0x001f280000300a00 */
[----:B----4-:R0:W-:Y:S04]  /*4e830*/  STL.64 [R1+0x2d68], R26 ;  /* 0x002d681a01007387 */ /* 0x0101e80000100a00 */
[----:B0-----:R-:W4:Y:S04]  /*4e840*/  LDL.LU.64 R26, [R1+0x88] ;  /* 0x00008800011a7983 */ /* 0x001f280000300a00 */
[----:B----4-:R0:W-:Y:S04]  /*4e850*/  STL.64 [R1+0x2d70], R26 ;  /* 0x002d701a01007387 */ /* 0x0101e80000100a00 */
[----:B0-----:R-:W4:Y:S04]  /*4e860*/  LDL.LU.64 R26, [R1+0x98] ;  /* 0x00009800011a7983 */ /* 0x001f280000300a00 */
[----:B----4-:R0:W-:Y:S04]  /*4e870*/  STL.64 [R1+0x2d80], R26 ;  /* 0x002d801a01007387 */ /* 0x0101e80000100a00 */
[----:B0-----:R-:W4:Y:S01]  /*4e880*/  LDL.LU.64 R26, [R1+0xa8] ;  /* 0x0000a800011a7983 */ /* 0x001f220000300a00 */
[----:B--2---:R-:W-:Y:S03]  /*4e890*/  HMMA.16816.F32 R8, R12, R20, R8 ;  /* 0x000000140c08723c */ /* 0x004fe60000001808 */
[----:B----4-:R0:W-:Y:S04]  /*4e8a0*/  STL.64 [R1+0x2d90], R26 ;  /* 0x002d901a01007387 */ /* 0x0101e80000100a00 */
[----:B0-----:R-:W2:Y:S01]  /*4e8b0*/  LDL.LU.64 R26, [R1+0xb8] ;  /* 0x0000b800011a7983 */ /* 0x001ea20000300a00 */
[----:B------:R-:W-:Y:S11]  /*4e8c0*/  MOV R28, R5 ;  /* 0x00000005001c7202 */ /* 0x000ff60000000f00 */
[----:B------:R-:W-:Y:S05]  /*4e8d0*/  @!UPT UIADD3 URZ, URZ, URZ, URZ ;  /* 0x0000003f3f3ff290 */ /* 0x000fea000fffe03f */
[----:B------:R-:W-:Y:S02]  /*4e8e0*/  MOV R5, R10 ;  /* 0x0000000a00057202 */ /* 0x000fe40000000f00 */
[----:B------:R-:W-:Y:S01]  /*4e8f0*/  IMAD.MOV.U32 R4, RZ, RZ, R11 ;  /* 0x000000ffff047224 */ /* 0x000fe200078e000b */
[----:B------:R-:W-:Y:S02]  /*4e900*/  MOV R22, R8 ;  /* 0x0000000800167202 */ /* 0x000fe40000000f00 */
[----:B------:R-:W-:Y:S01]  /*4e910*/  MOV R21, R9 ;  /* 0x0000000900157202 */ /* 0x000fe20000000f00 */
[----:B--2---:R0:W-:Y:S04]  /*4e920*/  STL.64 [R1+0x2da8], R26 ;  /* 0x002da81a01007387 */ /* 0x0041e80000100a00 */
[----:B0-----:R-:W2:Y:S01]  /*4e930*/  LDL.LU.64 R26, [R1+0xc8] ;  /* 0x0000c800011a7983 */ /* 0x001ea20000300a00 */
[----:B------:R-:W4:Y:S02]  /*4e940*/  LDL.LU.64 R10, [R1+0x2dd8] ;  /* 0x002dd800010a7983 */ /* 0x000f240000300a00 */
[----:B------:R-:W3:Y:S02]  /*4e950*/  LDL.LU.64 R8, [R1+0x2dd0] ;  /* 0x002dd00001087983 */ /* 0x000ee40000300a00 */
[----:B------:R-:W-:Y:S01]  /*4e960*/  STL [R1+0x2db4], R22 ;  /* 0x002db41601007387 */ /* 0x000fe20000100800 */
[----:B------:R0:W-:Y:S01]  /*4e970*/  STL [R1+0x2db0], R21 ;  /* 0x002db01501007387 */ /* 0x0001e20000100800 */
[----:B------:R-:W2:Y:S03]  /*4e980*/  LDL.LU R20, [R1+0x2c0] ;  /* 0x0002c00001147983 */ /* 0x000ea60000300800 */
[----:B0-----:R-:W2:Y:S01]  /*4e990*/  LDL.LU R21, [R1+0x2c4] ;  /* 0x0002c40001157983 */ /* 0x001ea20000300800 */
[----:B------:R-:W2:Y:S02]  /*4e9a0*/  LDL.LU R22, [R1+0x2c8] ;  /* 0x0002c80001167983 */ /* 0x000ea40000300800 */
[----:B------:R-:W2:Y:S02]  /*4e9b0*/  LDL.LU R23, [R1+0x2cc] ;  /* 0x0002cc0001177983 */ /* 0x000ea40000300800 */
[----:B------:R0:W-:Y:S02]  /*4e9c0*/  STL.64 [R1+0x2d88], R4 ;  /* 0x002d880401007387 */ /* 0x0001e40000100a00 */
[----:B0-----:R-:W2:Y:S01]  /*4e9d0*/  LDL.LU R4, [R1+0x2a0] ;  /* 0x0002a00001047983 */ /* 0x001ea20000300800 */
[----:B------:R-:W2:Y:S01]  /*4e9e0*/  LDL.LU R5, [R1+0x2a4] ;  /* 0x0002a40001057983 */ /* 0x000ea20000300800 */
[----:B----4-:R-:W-:-:S02]  /*4e9f0*/  MOV R6, R10 ;  /* 0x0000000a00067202 */ /* 0x010fc40000000f00 */
[----:B------:R-:W-:Y:S01]  /*4ea00*/  MOV R7, R11 ;  /* 0x0000000b00077202 */ /* 0x000fe20000000f00 */
[----:B------:R-:W4:Y:S01]  /*4ea10*/  LDL.LU R10, [R1+0x2dcc] ;  /* 0x002dcc00010a7983 */ /* 0x000f220000300800 */
[----:B------:R-:W4:Y:S01]  /*4ea20*/  LDL.LU R11, [R1+0x2dc8] ;  /* 0x002dc800010b7983 */ /* 0x000f220000300800 */
[----:B---3--:R-:W-:Y:S02]  /*4ea30*/  HMMA.16816.F32 R12, R12, R8, R16 ;  /* 0x000000080c0c723c */ /* 0x008fe40000001810 */
[----:B------:R-:W-:Y:S04]  /*4ea40*/  STL.64 [R1+0x2da0], R6 ;  /* 0x002da00601007387 */ /* 0x000fe80000100a00 */
[----:B--2---:R0:W-:Y:S04]  /*4ea50*/  STL.64 [R1+0x2d98], R4 ;  /* 0x002d980401007387 */ /* 0x0041e80000100a00 */
[----:B0-----:R-:W2:Y:S01]  /*4ea60*/  LDL.LU R4, [R1+0x2b0] ;  /* 0x0002b00001047983 */ /* 0x001ea20000300800 */
[----:B------:R-:W2:Y:S02]  /*4ea70*/  LDL.LU R5, [R1+0x2b4] ;  /* 0x0002b40001057983 */ /* 0x000ea40000300800 */
[----:B------:R-:W2:Y:S02]  /*4ea80*/  LDL.LU R6, [R1+0x2b8] ;  /* 0x0002b80001067983 */ /* 0x000ea40000300800 */
[----:B------:R-:W2:Y:S01]  /*4ea90*/  LDL.LU R7, [R1+0x2bc] ;  /* 0x0002bc0001077983 */ /* 0x000ea20000300800 */
[----:B------:R-:W3:Y:S01]  /*4eaa0*/  LDL.LU.64 R18, [R1+0x2dc0] ;  /* 0x002dc00001127983 */ /* 0x000ee20000300a00 */
[----:B------:R-:W3:Y:S03]  /*4eab0*/  LDL.LU.64 R16, [R1+0x2db8] ;  /* 0x002db80001107983 */ /* 0x000ee60000300a00 */
[----:B----4-:R0:W-:Y:S01]  /*4eac0*/  STL.64 [R1+0x2d78], R10 ;  /* 0x002d780a01007387 */ /* 0x0101e20000100a00 */
[----:B------:R-:W4:Y:S02]  /*4ead0*/  LDL.LU R8, [R1+0x290] ;  /* 0x0002900001087983 */ /* 0x000f240000300800 */
[----:B------:R-:W4:Y:S01]  /*4eae0*/  LDL.LU R9, [R1+0x294] ;  /* 0x0002940001097983 */ /* 0x000f220000300800 */
[----:B0-----:R-:W4:Y:S01]  /*4eaf0*/  LDL.LU R10, [R1+0x298] ;  /* 0x00029800010a7983 */ /* 0x001f220000300800 */
[----:B------:R-:W4:Y:S02]  /*4eb00*/  LDL.LU R11, [R1+0x29c] ;  /* 0x00029c00010b7983 */ /* 0x000f240000300800 */
[----:B------:R0:W-:Y:S02]  /*4eb10*/  STL.64 [R1+0x2a90], R14 ;  /* 0x002a900e01007387 */ /* 0x0001e40000100a00 */
[----:B------:R1:W-:Y:S01]  /*4eb20*/  STL.64 [R1+0x2a88], R12 ;  /* 0x002a880c01007387 */ /* 0x0003e20000100a00 */
[----:B0-----:R-:W2:Y:S01]  /*4eb30*/  LDL.LU.64 R14, [R1+0x68] ;  /* 0x00006800010e7983 */ /* 0x001ea20000300a00 */
[----:B---3--:R-:W-:Y:S01]  /*4eb40*/  HMMA.16816.F32 R20, R16, R26, R20 ;  /* 0x0000001a1014723c */ /* 0x008fe20000001814 */
[----:B------:R-:W-:-:S02]  /*4eb50*/  MOV R0, R26 ;  /* 0x0000001a00007202 */ /* 0x000fc40000000f00 */
[----:B--2---:R0:W-:Y:S01]  /*4eb60*/  STL.64 [R1+0x2d60], R14 ;  /* 0x002d600e01007387 */ /* 0x0041e20000100a00 */
[----:B-1----:R-:W2:Y:S02]  /*4eb70*/  LDL.LU R12, [R1+0x270] ;  /* 0x00027000010c7983 */ /* 0x002ea40000300800 */
[----:B------:R-:W2:Y:S01]  /*4eb80*/  LDL.LU R13, [R1+0x274] ;  /* 0x00027400010d7983 */ /* 0x000ea20000300800 */
[----:B0-----:R-:W2:Y:S01]  /*4eb90*/  LDL.LU R14, [R1+0x278] ;  /* 0x00027800010e7983 */ /* 0x001ea20000300800 */
[----:B------:R-:W2:Y:S11]  /*4eba0*/  LDL.LU R15, [R1+0x27c] ;  /* 0x00027c00010f7983 */ /* 0x000eb60000300800 */
[----:B------:R-:W-:Y:S04]  /*4ebb0*/  @!UPT UIADD3 URZ, URZ, URZ, URZ ;  /* 0x0000003f3f3ff290 */ /* 0x000fe8000fffe03f */
[----:B------:R0:W-:Y:S02]  /*4ebc0*/  STL.64 [R1+0x580], R20 ;  /* 0x0005801401007387 */ /* 0x0001e40000100a00 */
[----:B------:R1:W-:Y:S01]  /*4ebd0*/  STL.64 [R1+0x588], R22 ;  /* 0x0005881601007387 */ /* 0x0003e20000100a00 */
[----:B0-----:R-:W-:Y:S01]  /*4ebe0*/  MOV R20, R27 ;  /* 0x0000001b00147202 */ /* 0x001fe20000000f00 */
[----:B-1----:R-:W3:Y:S01]  /*4ebf0*/  LDL.LU R22, [R1+0x2db4] ;  /* 0x002db40001167983 */ /* 0x002ee20000300800 */
[----:B------:R-:W2:Y:S02]  /*4ec00*/  LDL.LU R21, [R1+0x2db0] ;  /* 0x002db00001157983 */ /* 0x000ea40000300800 */
[----:B------:R-:W2:Y:S01]  /*4ec10*/  LDL.LU.64 R26, [R1+0x2da8] ;  /* 0x002da800011a7983 */ /* 0x000ea20000300a00 */
[----:B------:R-:W-:Y:S01]  /*4ec20*/  STL [R1+0x2cc4], R20 ;  /* 0x002cc41401007387 */ /* 0x000fe20000100800 */
[----:B------:R-:W-:Y:S01]  /*4ec30*/  STL [R1+0x2cc0], R0 ;  /* 0x002cc00001007387 */ /* 0x000fe20000100800 */
[C---:B--2---:R-:W-:Y:S01]  /*4ec40*/  HMMA.16816.F32 R4, R16.reuse, R26, R4 ;  /* 0x0000001a1004723c */ /* 0x044fe20000001804 */
[----:B------:R-:W-:Y:S01]  /*4ec50*/  IMAD.MOV.U32 R2, RZ, RZ, R26 ;  /* 0x000000ffff027224 */ /* 0x000fe200078e001a */
[----:B------:R-:W-:Y:S11]  /*4ec60*/  MOV R29, R27 ;  /* 0x0000001b001d7202 */ /* 0x000ff60000000f00 */
[----:B------:R-:W-:Y:S10]  /*4ec70*/  @!UPT UIADD3 URZ, URZ, URZ, URZ ;  /* 0x0000003f3f3ff290 */ /* 0x000ff4000fffe03f */
[----:B------:R-:W-:Y:S01]  /*4ec80*/  STL.64 [R1+0x590], R4 ;  /* 0x0005900401007387 */ /* 0x000fe20000100a00 */
[----:B------:R0:W-:Y:S03]  /*4ec90*/  STL.64 [R1+0x598], R6 ;  /* 0x0005980601007387 */ /* 0x0001e60000100a00 */
[----:B0-----:R-:W2:Y:S01]  /*4eca0*/  LDL.LU.64 R6, [R1+0x2da0] ;  /* 0x002da00001067983 */ /* 0x001ea20000300a00 */
[----:B------:R-:W2:Y:S02]  /*4ecb0*/  LDL.LU.64 R4, [R1+0x2d98] ;  /* 0x002d980001047983 */ /* 0x000ea40000300a00 */
[----:B------:R-:W2:Y:S02]  /*4ecc0*/  LDL.LU.64 R26, [R1+0x2d90] ;  /* 0x002d9000011a7983 */ /* 0x000ea40000300a00 */
[----:B------:R-:W-:Y:S01]  /*4ecd0*/  STL [R1+0x2ccc], R29 ;  /* 0x002ccc1d01007387 */ /* 0x000fe20000100800 */
[----:B------:R-:W-:Y:S01]  /*4ece0*/  STL [R1+0x2cc8], R2 ;  /* 0x002cc80201007387 */ /* 0x000fe20000100800 */
[C---:B--2---:R-:W-:Y:S11]  /*4ecf0*/  HMMA.16816.F32 R4, R16.reuse, R26, R4 ;  /* 0x0000001a1004723c */ /* 0x044ff60000001804 */
[----:B------:R-:W-:Y:S11]  /*4ed00*/  @!UPT UIADD3 URZ, URZ, URZ, URZ ;  /* 0x0000003f3f3ff290 */ /* 0x000ff6000fffe03f */
[----:B------:R-:W-:Y:S01]  /*4ed10*/  @!UPT UIADD3 URZ, URZ, URZ, URZ ;  /* 0x0000003f3f3ff290 */ /* 0x000fe2000fffe03f */
[----:B------:R0:W-:Y:S01]  /*4ed20*/  STL.64 [R1+0x5a0], R4 ;  /* 0x0005a00401007387 */ /* 0x0001e20000100a00 */
[----:B------:R1:W-:Y:S03]  /*4ed30*/  STL.64 [R1+0x5a8], R6 ;  /* 0x0005a80601007387 */ /* 0x0003e60000100a00 */
[----:B0-----:R-:W2:Y:S01]  /*4ed40*/  LDL.LU.64 R4, [R1+0x2d88] ;  /* 0x002d880001047983 */ /* 0x001ea20000300a00 */
[----:B-1----:R-:W-:Y:S02]  /*4ed50*/  MOV R6, R26 ;  /* 0x0000001a00067202 */ /* 0x002fe40000000f00 */
[----:B------:R-:W-:Y:S02]  /*4ed60*/  MOV R7, R27 ;  /* 0x0000001b00077202 */ /* 0x000fe40000000f00 */
[----:B------:R-:W4:Y:S03]  /*4ed70*/  LDL.LU.64 R26, [R1+0x2d80] ;  /* 0x002d8000011a7983 */ /* 0x000f260000300a00 */
[----:B------:R-:W-:Y:S01]  /*4ed80*/  STL.64 [R1+0x2d38], R6 ;  /* 0x002d380601007387 */ /* 0x000fe20000100a00 */
[C---:B----4-:R-:W-:Y:S11]  /*4ed90*/  HMMA.16816.F32 R8, R16.reuse, R26, R8 ;  /* 0x0000001a1008723c */ /* 0x050ff60000001808 */
[----:B------:R-:W-:Y:S11]  /*4eda0*/  @!UPT UIADD3 URZ, URZ, URZ, URZ ;  /* 0x0000003f3f3ff290 */ /* 0x000ff6000fffe03f */
[----:B------:R-:W-:Y:S01]  /*4edb0*/  @!UPT UIADD3 URZ, URZ, URZ, URZ ;  /* 0x0000003f3f3ff290 */ /* 0x000fe2000fffe03f */
[----:B------:R-:W-:Y:S01]  /*4edc0*/  STL.64 [R1+0x5b0], R8 ;  /* 0x0005b00801007387 */ /* 0x000fe20000100a00 */
[----:B------:R0:W-:Y:S03]  /*4edd0*/  STL.64 [R1+0x5b8], R10 ;  /* 0x0005b80a01007387 */ /* 0x0001e60000100a00 */
[----:B0-----:R-:W4:Y:S01]  /*4ede0*/  LDL.LU.64 R10, [R1+0x2d78] ;  /* 0x002d7800010a7983 */ /* 0x001f220000300a00 */
[----:B------:R-:W-:Y:S01]  /*4edf0*/  MOV R9, R26 ;  /* 0x0000001a00097202 */ /* 0x000fe20000000f00 */
[----:B------:R-:W-:Y:S02]  /*4ee00*/  IMAD.MOV.U32 R8, RZ, RZ, R27 ;  /* 0x000000ffff087224 */ /* 0x000fe400078e001b */
[----:B------:R-:W2:Y:S04]  /*4ee10*/  LDL.LU.64 R26, [R1+0x2d70] ;  /* 0x002d7000011a7983 */ /* 0x000ea80000300a00 */
[----:B----4-:R-:W-:Y:S01]  /*4ee20*/  STL.64 [R1+0x2bf8], R10 ;  /* 0x002bf80a01007387 */ /* 0x010fe20000100a00 */
[----:B------:R0:W-:Y:S03]  /*4ee30*/  STL.64 [R1+0x2bf0], R8 ;  /* 0x002bf00801007387 */ /* 0x0001e60000100a00 */
[----:B0-----:R-:W2:Y:S01]  /*4ee40*/  LDL.LU R8, [R1+0x280] ;  /* 0x0002800001087983 */ /* 0x001ea20000300800 */
[----:B------:R-:W2:Y:S02]  /*4ee50*/  LDL.LU R9, [R1+0x284] ;  /* 0x0002840001097983 */ /* 0x000ea40000300800 */
[----:B------:R-:W2:Y:S02]  /*4ee60*/  LDL.LU R10, [R1+0x288] ;  /* 0x00028800010a7983 */ /* 0x000ea40000300800 */
[----:B------:R-:W2:Y:S02]  /*4ee70*/  LDL.LU R11, [R1+0x28c] ;  /* 0x00028c00010b7983 */ /* 0x000ea40000300800 */
[C---:B--2---:R-:W-:Y:S11]  /*4ee80*/  HMMA.16816.F32 R8, R16.reuse, R26, R8 ;  /* 0x0000001a1008723c */ /* 0x044ff60000001808 */
[----:B------:R-:W-:Y:S11]  /*4ee90*/  @!UPT UIADD3 URZ, URZ, URZ, URZ ;  /* 0x0000003f3f3ff290 */ /* 0x000ff6000fffe03f */
[----:B------:R-:W-:Y:S01]  /*4eea0*/  @!UPT UIADD3 URZ, URZ, URZ, URZ ;  /* 0x0000003f3f3ff290 */ /* 0x000fe2000fffe03f */
[----:B------:R0:W-:Y:S01]  /*4eeb0*/  STL.64 [R1+0x5c0], R8 ;  /* 0x0005c00801007387 */ /* 0x0001e20000100a00 */
[----:B------:R1:W-:Y:S01]  /*4eec0*/  STL.64 [R1+0x5c8], R10 ;  /* 0x0005c80a01007387 */ /* 0x0003e20000100a00 */
[----:B0-----:R-:W-:Y:S02]  /*4eed0*/  MOV R9, R26 ;  /* 0x0000001a00097202 */ /* 0x001fe40000000f00 */
[----:B------:R-:W-:Y:S02]  /*4eee0*/  MOV R8, R27 ;  /* 0x0000001b00087202 */ /* 0x000fe40000000f00 */
[----:B------:R-:W2:Y:S02]  /*4eef0*/  LDL.LU.64 R26, [R1+0x2d68] ;  /* 0x002d6800011a7983 */ /* 0x000ea40000300a00 */
[C---:B--2---:R-:W-:Y:S01]  /*4ef00*/  HMMA.16816.F32 R12, R16.reuse, R26, R12 ;  /* 0x0000001a100c723c */ /* 0x044fe2000000180c */
[----:B-1----:R-:W-:Y:S02]  /*4ef10*/  MOV R11, R26 ;  /* 0x0000001a000b7202 */ /* 0x002fe40000000f00 */
[----:B------:R-:W-:Y:S11]  /*4ef20*/  MOV R10, R27 ;  /* 0x0000001b000a7202 */ /* 0x000ff60000000f00 */
[----:B------:R-:W-:Y:S09]  /*4ef30*/  @!UPT UIADD3 URZ, URZ, URZ, URZ ;  /* 0x0000003f3f3ff290 */ /* 0x000ff2000fffe03f */
[----:B------:R-:W-:Y:S01]  /*4ef40*/  STL.64 [R1+0x5d0], R12 ;  /* 0x0005d00c01007387 */ /* 0x000fe20000100a00 */
[----:B------:R0:W-:Y:S03]  /*4ef50*/  STL.64 [R1+0x5d8], R14 ;  /* 0x0005d80e01007387 */ /* 0x0001e60000100a00 */
[----:B0-----:R-:W2:Y:S01]  /*4ef60*/  LDL.LU.64 R14, [R1+0x2d60] ;  /* 0x002d6000010e7983 */ /* 0x001ea20000300a00 */
[----:B------:R-:W4:Y:S02]  /*4ef70*/  LDL.LU.64 R24, [R1+0x2d58] ;  /* 0x002d580001187983 */ /* 0x000f240000300a00 */
[----:B------:R-:W-:Y:S02]  /*4ef80*/  STL.64 [R1+0x2cb8], R10 ;  /* 0x002cb80a01007387 */ /* 0x000fe40000100a00 */
[----:B------:R0:W-:Y:S02]  /*4ef90*/  STL.64 [R1+0x2cb0], R8 ;  /* 0x002cb00801007387 */ /* 0x0001e40000100a00 */
[----:B0-----:R-:W2:Y:S01]  /*4efa0*/  LDL.LU R8, [R1+0x260] ;  /* 0x0002600001087983 */ /* 0x001ea20000300800 */
[----:B------:R-:W2:Y:S02]  /*4efb0*/  LDL.LU R9, [R1+0x264] ;  /* 0x0002640001097983 */ /* 0x000ea40000300800 */
[----:B------:R-:W2:Y:S02]  /*4efc0*/  LDL.LU R10, [R1+0x268] ;  /* 0x00026800010a7983 */ /* 0x000ea40000300800 */
[----:B------:R-:W2:Y:S02]  /*4efd0*/  LDL.LU R11, [R1+0x26c] ;  /* 0x00026c00010b7983 */ /* 0x000ea40000300800 */
[----:B--2---:R-:W-:Y:S01]  /*4efe0*/  HMMA.16816.F32 R8, R16, R14, R8 ;  /* 0x0000000e1008723c */ /* 0x004fe20000001808 */
[----:B------:R-:W-:Y:S11]  /*4eff0*/  IMAD.MOV.U32 R23, RZ, RZ, R14 ;  /* 0x000000ffff177224 */ /* 0x000ff600078e000e */
[----:B------:R-:W-:Y:S11]  /*4f000*/  @!UPT UIADD3 URZ, URZ, URZ, URZ ;  /* 0x0000003f3f3ff290 */ /* 0x000ff6000fffe03f */
[----:B------:R0:W-:Y:S01]  /*4f010*/  STL.64 [R1+0x5e0], R8 ;  /* 0x0005e00801007387 */ /* 0x0001e20000100a00 */
[----:B------:R1:W-:Y:S02]  /*4f020*/  STL.64 [R1+0x5e8], R10 ;  /* 0x0005e80a01007387 */ /* 0x0003e40000100a00 */
[----:B------:R-:W-:Y:S01]  /*4f030*/  STL [R1+0x2d20], R23 ;  /* 0x002d201701007387 */ /* 0x000fe20000100800 */
[----:B0-----:R-:W2:Y:S01]  /*4f040*/  LDL.LU R8, [R1+0x1f0] ;  /* 0x0001f00001087983 */ /* 0x001ea20000300800 */
[----:B------:R-:W2:Y:S02]  /*4f050*/  LDL.LU R9, [R1+0x1f4] ;  /* 0x0001f40001097983 */ /* 0x000ea40000300800 */
[----:B-1----:R-:W2:Y:S02]  /*4f060*/  LDL.LU R10, [R1+0x1f8] ;  /* 0x0001f800010a7983 */ /* 0x002ea40000300800 */
[----:B------:R-:W2:Y:S01]  /*4f070*/  LDL.LU R11, [R1+0x1fc] ;  /* 0x0001fc00010b7983 */ /* 0x000ea20000300800 */
[----:B------:R-:W-:-:S02]  /*4f080*/  MOV R13, R21 ;  /* 0x00000015000d7202 */ /* 0x000fc40000000f00 */
[----:B---3--:R-:W-:Y:S02]  /*4f090*/  MOV R12, R22 ;  /* 0x00000016000c7202 */ /* 0x008fe40000000f00 */
[----:B------:R-:W-:Y:S01]  /*4f0a0*/  MOV R3, R15 ;  /* 0x0000000f00037202 */ /* 0x000fe20000000f00 */
[----:B------:R-:W-:Y:S01]  /*4f0b0*/  IMAD.MOV.U32 R15, RZ, RZ, R4 ;  /* 0x000000ffff0f7224 */ /* 0x000fe200078e0004 */
[----:B------:R-:W-:Y:S01]  /*4f0c0*/  MOV R14, R5 ;  /* 0x00000005000e7202 */ /* 0x000fe20000000f00 */
[----:B--2---:R-:W-:Y:S01]  /*4f0d0*/  STL.64 [R1+0x2cd8], R10 ;  /* 0x002cd80a01007387 */ /* 0x004fe20000100a00 */
[----:B------:R0:W-:Y:S03]  /*4f0e0*/  STL.64 [R1+0x2cd0], R8 ;  /* 0x002cd00801007387 */ /* 0x0001e60000100a00 */
[----:B0-----:R-:W2:Y:S01]  /*4f0f0*/  LDL.LU R8, [R1+0x200] ;  /* 0x0002000001087983 */ /* 0x001ea20000300800 */
[----:B------:R-:W2:Y:S02]  /*4f100*/  LDL.LU R9, [R1+0x204] ;  /* 0x0002040001097983 */ /* 0x000ea40000300800 */
[----:B------:R-:W3:Y:S02]  /*4f110*/  LDL.LU R10, [R1+0x208] ;  /* 0x00020800010a7983 */ /* 0x000ee40000300800 */
[----:B------:R-:W3:Y:S01]  /*4f120*/  LDL.LU R11, [R1+0x20c] ;  /* 0x00020c00010b7983 */ /* 0x000ee20000300800 */
[----:B------:R-:W2:Y:S01]  /*4f130*/  LDL.LU R20, [R1+0x230] ;  /* 0x0002300001147983 */ /* 0x000ea20000300800 */
[----:B------:R-:W2:Y:S02]  /*4f140*/  LDL.LU R21, [R1+0x234] ;  /* 0x0002340001157983 */ /* 0x000ea40000300800 */
[----:B------:R-:W2:Y:S02]  /*4f150*/  LDL.LU R22, [R1+0x238] ;  /* 0x0002380001167983 */ /* 0x000ea40000300800 */
[----:B------:R-:W2:Y:S01]  /*4f160*/  LDL.LU R23, [R1+0x23c] ;  /* 0x00023c0001177983 */ /* 0x000ea20000300800 */
[----:B------:R-:W2:Y:S01]  /*4f170*/  LDL.LU R4, [R1+0x240] ;  /* 0x0002400001047983 */ /* 0x000ea20000300800 */
[----:B------:R-:W2:Y:S02]  /*4f180*/  LDL.LU R5, [R1+0x244] ;  /* 0x0002440001057983 */ /* 0x000ea40000300800 */
[----:B------:R-:W2:Y:S02]  /*4f190*/  LDL.LU R6, [R1+0x248] ;  /* 0x0002480001067983 */ /* 0x000ea40000300800 */
[----:B------:R-:W2:Y:S02]  /*4f1a0*/  LDL.LU R7, [R1+0x24c] ;  /* 0x00024c0001077983 */ /* 0x000ea40000300800 */
[----:B--2---:R0:W-:Y:S01]  /*4f1b0*/  STL.64 [R1+0x2d48], R6 ;  /* 0x002d480601007387 */ /* 0x0041e20000100a00 */
[----:B------:R-:W-:Y:S03]  /*4f1c0*/  STL.64 [R1+0x2d40], R4 ;  /* 0x002d400401007387 */ /* 0x000fe60000100a00 */
[----:B0-----:R-:W2:Y:S01]  /*4f1d0*/  LDL.LU.64 R6, [R1+0x58] ;  /* 0x0000580001067983 */ /* 0x001ea20000300a00 */
[----:B------:R0:W-:Y:S02]  /*4f1e0*/  STL.64 [R1+0x2d30], R22 ;  /* 0x002d301601007387 */ /* 0x0001e40000100a00 */
[----:B------:R1:W-:Y:S01]  /*4f1f0*/  STL.64 [R1+0x2d28], R20 ;  /* 0x002d281401007387 */ /* 0x0003e20000100a00 */
[----:B0-----:R-:W2:Y:S04]  /*4f200*/  LDL.LU.64 R22, [R1+0x48] ;  /* 0x0000480001167983 */ /* 0x001ea80000300a00 */
[----:B--2---:R0:W-:Y:S01]  /*4f210*/  STL.64 [R1+0x2d50], R22 ;  /* 0x002d501601007387 */ /* 0x0041e20000100a00 */
[----:B-1----:R-:W2:Y:S02]  /*4f220*/  LDL.LU R20, [R1+0x250] ;  /* 0x0002500001147983 */ /* 0x002ea40000300800 */
[----:B------:R-:W2:Y:S01]  /*4f230*/  LDL.LU R21, [R1+0x254] ;  /* 0x0002540001157983 */ /* 0x000ea20000300800 */
[----:B0-----:R-:W2:Y:S01]  /*4f240*/  LDL.LU R22, [R1+0x258] ;  /* 0x0002580001167983 */ /* 0x001ea20000300800 */
[----:B------:R-:W2:Y:S02]  /*4f250*/  LDL.LU R23, [R1+0x25c] ;  /* 0x00025c0001177983 */ /* 0x000ea40000300800 */
[----:B------:R-:W2:Y:S02]  /*4f260*/  LDL.LU.64 R26, [R1+0x38] ;  /* 0x00003800011a7983 */ /* 0x000ea40000300a00 */
[----:B---3--:R0:W-:Y:S01]  /*4f270*/  STL.64 [R1+0x2ce8], R10 ;  /* 0x002ce80a01007387 */ /* 0x0081e20000100a00 */
[----:B------:R-:W-:Y:S04]  /*4f280*/  STL.64 [R1+0x2ce0], R8 ;  /* 0x002ce00801007387 */ /* 0x000fe80000100a00 */
[----:B0-----:R-:W3:Y:S04]  /*4f290*/  LDL.LU.64 R10, [R1+0x18] ;  /* 0x00001800010a7983 */ /* 0x001ee80000300a00 */
[----:B---3--:R0:W-:Y:S04]  /*4f2a0*/  STL.64 [R1+0x2d00], R10 ;  /* 0x002d000a01007387 */ /* 0x0081e80000100a00 */
[----:B0-----:R-:W3:Y:S01]  /*4f2b0*/  LDL.LU.64 R10, [R1+0x28] ;  /* 0x00002800010a7983 */ /* 0x001ee20000300a00 */
[----:B------:R-:W-:Y:S02]  /*4f2c0*/  STL.64 [R1+0x2aa0], R14 ;  /* 0x002aa00e01007387 */ /* 0x000fe40000100a00 */
[----:B------:R0:W-:Y:S02]  /*4f2d0*/  STL.64 [R1+0x2a98], R12 ;  /* 0x002a980c01007387 */ /* 0x0001e40000100a00 */
[----:B0-----:R-:W3:Y:S01]  /*4f2e0*/  LDL.LU R12, [R1+0xe0] ;  /* 0x0000e000010c7983 */ /* 0x001ee20000300800 */
[----:B----4-:R-:W-:-:S02]  /*4f2f0*/  MOV R14, R25 ;  /* 0x00000019000e7202 */ /* 0x010fc40000000f00 */
[----:B------:R-:W-:Y:S02]  /*4f300*/  MOV R15, R24 ;  /* 0x00000018000f7202 */ /* 0x000fe40000000f00 */
[----:B------:R-:W-:-:S03]  /*4f310*/  MOV R13, R28 ;  /* 0x0000001c000d7202 */ /* 0x000fc60000000f00 */
[----:B------:R0:W-:Y:S01]  /*4f320*/  STL.64 [R1+0x2ab0], R14 ;  /* 0x002ab00e01007387 */ /* 0x0001e20000100a00 */
[C---:B--2---:R-:W-:Y:S03]  /*4f330*/  HMMA.16816.F32 R20, R16.reuse, R6, R20 ;  /* 0x000000061014723c */ /* 0x044fe60000001814 */
[----:B---3--:R1:W-:Y:S01]  /*4f340*/  STL.64 [R1+0x2aa8], R12 ;  /* 0x002aa80c01007387 */ /* 0x0083e20000100a00 */
[----:B0-----:R-:W2:Y:S02]  /*4f350*/  LDL.LU R14, [R1+0x8] ;  /* 0x00000800010e7983 */ /* 0x001ea40000300800 */
[----:B------:R-:W2:Y:S11]  /*4f360*/  LDL.LU R15, [R1+0xc] ;  /* 0x00000c00010f7983 */ /* 0x000eb60000300800 */
[----:B------:R-:W-:Y:S06]  /*4f370*/  @!UPT UIADD3 URZ, URZ, URZ, URZ ;  /* 0x0000003f3f3ff290 */ /* 0x000fec000fffe03f */
[----:B------:R-:W-:Y:S01]  /*4f380*/  STL.64 [R1+0x5f0], R20 ;  /* 0x0005f01401007387 */ /* 0x000fe20000100a00 */
[----:B------:R0:W-:Y:S01]  /*4f390*/  STL.64 [R1+0x5f8], R22 ;  /* 0x0005f81601007387 */ /* 0x0001e20000100a00 */
[----:B-1----:R-:W-:Y:S01]  /*4f3a0*/  MOV R13, R6 ;  /* 0x00000006000d7202 */ /* 0x002fe20000000f00 */
[----:B------:R-:W-:Y:S02]  /*4f3b0*/  IMAD.MOV.U32 R12, RZ, RZ, R7 ;  /* 0x000000ffff0c7224 */ /* 0x000fe400078e0007 */
[----:B0-----:R-:W3:Y:S01]  /*4f3c0*/  LDL.LU.64 R22, [R1+0x2d50] ;  /* 0x002d500001167983 */ /* 0x001ee20000300a00 */
[----:B------:R-:W3:Y:S02]  /*4f3d0*/  LDL.LU.64 R6, [R1+0x2d48] ;  /* 0x002d480001067983 */ /* 0x000ee40000300a00 */
[----:B------:R-:W3:Y:S01]  /*4f3e0*/  LDL.LU.64 R4, [R1+0x2d40] ;  /* 0x002d400001047983 */ /* 0x000ee20000300a00 */
[----:B--2---:R-:W-:Y:S01]  /*4f3f0*/  STL.64 [R1+0x2cf8], R14 ;  /* 0x002cf80e01007387 */ /* 0x004fe20000100a00 */
[----:B------:R0:W-:Y:S03]  /*4f400*/  STL.64 [R1+0x2cf0], R12 ;  /* 0x002cf00c01007387 */ /* 0x0001e60000100a00 */
[----:B0-----:R-:W2:Y:S01]  /*4f410*/  LDL.LU R12, [R1+0x210] ;  /* 0x00021000010c7983 */ /* 0x001ea20000300800 */
[----:B------:R-:W2:Y:S02]  /*4f420*/  LDL.LU R13, [R1+0x214] ;  /* 0x00021400010d7983 */ /* 0x000ea40000300800 */
[----:B------:R-:W4:Y:S02]  /*4f430*/  LDL.LU R14, [R1+0x218] ;  /* 0x00021800010e7983 */ /* 0x000f240000300800 */
[----:B------:R-:W4:Y:S01]  /*4f440*/  LDL.LU R15, [R1+0x21c] ;  /* 0x00021c00010f7983 */ /* 0x000f220000300800 */
[----:B---3--:R-:W-:Y:S01]  /*4f450*/  HMMA.16816.F32 R4, R16, R22, R4 ;  /* 0x000000161004723c */ /* 0x008fe20000001804 */
[----:B----4-:R-:W-:Y:S01]  /*4f460*/  STL.64 [R1+0x2d10], R14 ;  /* 0x002d100e01007387 */ /* 0x010fe20000100a00 */
[----:B--2---:R0:W-:Y:S03]  /*4f470*/  STL.64 [R1+0x2d08], R12 ;  /* 0x002d080c01007387 */ /* 0x0041e60000100a00 */
[----:B0-----:R-:W2:Y:S01]  /*4f480*/  LDL.LU R12, [R1+0x220] ;  /* 0x00022000010c7983 */ /* 0x001ea20000300800 */
[----:B------:R-:W2:Y:S02]  /*4f490*/  LDL.LU R13, [R1+0x224] ;  /* 0x00022400010d7983 */ /* 0x000ea40000300800 */
[----:B------:R-:W2:Y:S02]  /*4f4a0*/  LDL.LU R14, [R1+0x228] ;  /* 0x00022800010e7983 */ /* 0x000ea40000300800 */
[----:B------:R-:W2:Y:S11]  /*4f4b0*/  LDL.LU R15, [R1+0x22c] ;  /* 0x00022c00010f7983 */ /* 0x000eb60000300800 */
[----:B------:R-:W-:Y:S02]  /*4f4c0*/  @!UPT UIADD3 URZ, URZ, URZ, URZ ;  /* 0x0000003f3f3ff290 */ /* 0x000fe4000fffe03f */
[----:B------:R0:W-:Y:S01]  /*4f4d0*/  STL.64 [R1+0x600], R4 ;  /* 0x0006000401007387 */ /* 0x0001e20000100a00 */
[----:B------:R1:W-:Y:S01]  /*4f4e0*/  STL.64 [R1+0x608], R6 ;  /* 0x0006080601007387 */ /* 0x0003e20000100a00 */
[----:B0-----:R-:W-:Y:S02]  /*4f4f0*/  MOV R4, R22 ;  /* 0x0000001600047202 */ /* 0x001fe40000000f00 */
[----:B-1----:R-:W3:Y:S01]  /*4f500*/  LDL.LU.64 R6, [R1+0x2d38] ;  /* 0x002d380001067983 */ /* 0x002ee20000300a00 */
[----:B------:R-:W-:Y:S02]  /*4f510*/  MOV R5, R23 ;  /* 0x0000001700057202 */ /* 0x000fe40000000f00 */
[----:B------:R-:W4:Y:S02]  /*4f520*/  LDL.LU.64 R22, [R1+0x2d30] ;  /* 0x002d300001167983 */ /* 0x000f240000300a00 */
[----:B------:R-:W4:Y:S01]  /*4f530*/  LDL.LU.64 R20, [R1+0x2d28] ;  /* 0x002d280001147983 */ /* 0x000f220000300a00 */
[----:B------:R-:W-:-:S02]  /*4f540*/  MOV R28, R27 ;  /* 0x0000001b001c7202 */ /* 0x000fc40000000f00 */
[----:B------:R-:W-:Y:S01]  /*4f550*/  MOV R0, R11 ;  /* 0x0000000b00007202 */ /* 0x000fe20000000f00 */
[C---:B--2---:R-:W-:Y:S08]  /*4f560*/  HMMA.16816.F32 R12, R16.reuse, R10, R12 ;  /* 0x0000000a100c723c */ /* 0x044ff0000000180c */
[C---:B----4-:R-:W-:Y:S11]  /*4f570*/  HMMA.16816.F32 R20, R16.reuse, R26, R20 ;  /* 0x0000001a1014723c */ /* 0x050ff60000001814 */
[----:B------:R-:W-:Y:S11]  /*4f580*/  @!UPT UIADD3 URZ, URZ, URZ, URZ ;  /* 0x0000003f3f3ff290 */ /* 0x000ff6000fffe03f */
[----:B------:R-:W-:Y:S01]  /*4f590*/  @!UPT UIADD3 URZ, URZ, URZ, URZ ;  /* 0x0000003f3f3ff290 */ /* 0x000fe2000fffe03f */
[----:B------:R-:W-:Y:S01]  /*4f5a0*/  STL.64 [R1+0x610], R20 ;  /* 0x0006101401007387 */ /* 0x000fe20000100a00 */
[----:B------:R0:W-:Y:S03]  /*4f5b0*/  STL.64 [R1+0x618], R22 ;  /* 0x0006181601007387 */ /* 0x0001e60000100a00 */
[----:B0-----:R-:W2:Y:S01]  /*4f5c0*/  LDL.LU R23, [R1+0x2d20] ;  /* 0x002d200001177983 */ /* 0x001ea20000300800 */
[----:B------:R-:W-:Y:S02]  /*4f5d0*/  MOV R22, R26 ;  /* 0x0000001a00167202 */ /* 0x000fe40000000f00 */
[----:B------:R-:W4:Y:S02]  /*4f5e0*/  LDL.LU.64 R26, [R1+0x2d18] ;  /* 0x002d1800011a7983 */ /* 0x000f240000300a00 */
[----:B------:R-:W2:Y:S01]  /*4f5f0*/  LDL.LU R21, [R1+0xa44] ;  /* 0x000a440001157983 */ /* 0x000ea20000300800 */
[----:B------:R-:W2:Y:S01]  /*4f600*/  LDL.LU R24, [R1+0xa40] ;  /* 0x000a400001187983 */ /* 0x000ea20000300800 */
[----:B------:R-:W2:Y:S02]  /*4f610*/  LDL.LU R25, [R1+0xa3c] ;  /* 0x000a3c0001197983 */ /* 0x000ea40000300800 */
[----:B------:R-:W-:Y:S02]  /*4f620*/  STL.64 [R1+0x620], R12 ;  /* 0x0006200c01007387 */ /* 0x000fe40000100a00 */
[----:B------:R0:W-:Y:S02]  /*4f630*/  STL.64 [R1+0x628], R14 ;  /* 0x0006280e01007387 */ /* 0x0001e40000100a00 */
[----:B------:R-:W-:Y:S01]  /*4f640*/  IMAD.MOV.U32 R20, RZ, RZ, R10 ;  /* 0x000000ffff147224 */ /* 0x000fe200078e000a */
[----:B0-----:R-:W2:Y:S01]  /*4f650*/  LDL.LU.64 R14, [R1+0x2d10] ;  /* 0x002d1000010e7983 */ /* 0x001ea20000300a00 */
[----:B------:R-:W2:Y:S02]  /*4f660*/  LDL.LU.64 R12, [R1+0x2d08] ;  /* 0x002d0800010c7983 */ /* 0x000ea40000300a00 */
[----:B------:R-:W2:Y:S02]  /*4f670*/  LDL.LU.64 R10, [R1+0x2d00] ;  /* 0x002d0000010a7983 */ /* 0x000ea40000300a00 */
[----:B--2---:R-:W-:Y:S01]  /*4f680*/  HMMA.16816.F32 R12, R16, R10, R12 ;  /* 0x0000000a100c723c */ /* 0x004fe2000000180c */
[----:B------:R-:W-:-:S02]  /*4f690*/  MOV R29, R10 ;  /* 0x0000000a001d7202 */ /* 0x000fc40000000f00 */
[----:B------:R-:W-:Y:S11]  /*4f6a0*/  MOV R2, R11 ;  /* 0x0000000b00027202 */ /* 0x000ff60000000f00 */
[----:B------:R-:W-:Y:S09]  /*4f6b0*/  @!UPT UIADD3 URZ, URZ, URZ, URZ ;  /* 0x0000003f3f3ff290 */ /* 0x000ff2000fffe03f */
[----:B------:R-:W-:Y:S01]  /*4f6c0*/  STL.64 [R1+0x630], R12 ;  /* 0x0006300c01007387 */ /* 0x000fe20000100a00 */
[----:B------:R0:W-:Y:S03]  /*4f6d0*/  STL.64 [R1+0x638], R14 ;  /* 0x0006380e01007387 */ /* 0x0001e60000100a00 */
[----:B0-----:R-:W2:Y:S01]  /*4f6e0*/  LDL.LU.64 R14, [R1+0x2cf8] ;  /* 0x002cf800010e7983 */ /* 0x001ea20000300a00 */
[----:B------:R-:W2:Y:S02]  /*4f6f0*/  LDL.LU.64 R12, [R1+0x2cf0] ;  /* 0x002cf000010c7983 */ /* 0x000ea40000300a00 */
[----:B------:R-:W2:Y:S02]  /*4f700*/  LDL.LU.64 R10, [R1+0x2ce8] ;  /* 0x002ce800010a7983 */ /* 0x000ea40000300a00 */
[----:B------:R-:W2:Y:S02]  /*4f710*/  LDL.LU.64 R8, [R1+0x2ce0] ;  /* 0x002ce00001087983 */ /* 0x000ea40000300a00 */
[----:B--2---:R-:W-:Y:S11]  /*4f720*/  HMMA.16816.F32 R8, R16, R14, R8 ;  /* 0x0000000e1008723c */ /* 0x004ff60000001808 */
[----:B------:R-:W-:Y:S11]  /*4f730*/  @!UPT UIADD3 URZ, URZ, URZ, URZ ;  /* 0x0000003f3f3ff290 */ /* 0x000ff6000fffe03f */
[----:B------:R-:W-:Y:S01]  /*4f740*/  @!UPT UIADD3 URZ, URZ, URZ, URZ ;  /* 0x0000003f3f3ff290 */ /* 0x000fe2000fffe03f */
[----:B------:R-:W-:Y:S01]  /*4f750*/  STL.64 [R1+0x640], R8 ;  /* 0x0006400801007387 */ /* 0x000fe20000100a00 */
[----:B------:R0:W-:Y:S03]  /*4f760*/  STL.64 [R1+0x648], R10 ;  /* 0x0006480a01007387 */ /* 0x0001e60000100a00 */
[----:B0-----:R-:W4:Y:S01]  /*4f770*/  LDL.LU.64 R10, [R1+0x2cd8] ;  /* 0x002cd800010a7983 */ /* 0x001f220000300a00 */
[----:B------:R-:W4:Y:S02]  /*4f780*/  LDL.LU.64 R8, [R1+0x2cd0] ;  /* 0x002cd00001087983 */ /* 0x000f240000300a00 */
[----:B------:R0:W-:Y:S02]  /*4f790*/  STL.64 [R1+0x2ac8], R14 ;  /* 0x002ac80e01007387 */ /* 0x0001e40000100a00 */
[----:B0-----:R-:W-:Y:S01]  /*4f7a0*/  MOV R14, R29 ;  /* 0x0000001d000e7202 */ /* 0x001fe20000000f00 */
[----:B------:R-:W-:Y:S01]  /*4f7b0*/  IMAD.MOV.U32 R15, RZ, RZ, R2 ;  /* 0x000000ffff0f7224 */ /* 0x000fe200078e0002 */
[----:B------:R-:W2:Y:S01]  /*4f7c0*/  LDL.LU R29, [R1+0x2ccc] ;  /* 0x002ccc00011d7983 */ /* 0x000ea20000300800 */
[----:B------:R-:W2:Y:S03]  /*4f7d0*/  LDL.LU R2, [R1+0x2cc8] ;  /* 0x002cc80001027983 */ /* 0x000ea60000300800 */
[----:B------:R0:W-:Y:S02]  /*4f7e0*/  STL.64 [R1+0x2ae0], R14 ;  /* 0x002ae00e01007387 */ /* 0x0001e40000100a00 */
[----:B0-----:R-:W-:-:S02]  /*4f7f0*/  MOV R14, R20 ;  /* 0x00000014000e7202 */ /* 0x001fc40000000f00 */
[----:B------:R-:W-:Y:S01]  /*4f800*/  MOV R15, R0 ;  /* 0x00000000000f7202 */ /* 0x000fe20000000f00 */
[----:B------:R-:W2:Y:S01]  /*4f810*/  LDL.LU R20, [R1+0x2cc4] ;  /* 0x002cc40001147983 */ /* 0x000ea20000300800 */
[----:B------:R-:W2:Y:S03]  /*4f820*/  LDL.LU R0, [R1+0x2cc0] ;  /* 0x002cc00001007983 */ /* 0x000ea60000300800 */
[----:B------:R0:W-:Y:S02]  /*4f830*/  STL.64 [R1+0x2af8], R14 ;  /* 0x002af80e01007387 */ /* 0x0001e40000100a00 */
[----:B0-----:R-:W-:Y:S02]  /*4f840*/  MOV R14, R22 ;  /* 0x00000016000e7202 */ /* 0x001fe40000000f00 */
[----:B------:R-:W-:Y:S01]  /*4f850*/  MOV R15, R28 ;  /* 0x0000001c000f7202 */ /* 0x000fe20000000f00 */
[----:B----4-:R-:W-:Y:S11]  /*4f860*/  HMMA.16816.F32 R8, R16, R26, R8 ;  /* 0x0000001a1008723c */ /* 0x010ff60000001808 */
[----:B------:R-:W-:Y:S11]  /*4f870*/  @!UPT UIADD3 URZ, URZ, URZ, URZ ;  /* 0x0000003f3f3ff290 */ /* 0x000ff6000fffe03f */
[----:B------:R-:W-:Y:S01]  /*4f880*/  @!UPT UIADD3 URZ, URZ, URZ, URZ ;  /* 0x0000003f3f3ff290 */ /* 0x000fe2000fffe03f */
[----:B------:R-:W-:Y:S01]  /*4f890*/  STL.64 [R1+0x650], R8 ;  /* 0x0006500801007387 */ /* 0x000fe20000100a00 */
[----:B------:R0:W-:Y:S03]  /*4f8a0*/  STL.64 [R1+0x658], R10 ;  /* 0x0006580a01007387 */ /* 0x0001e60000100a00 */
[----:B0-----:R-:W4:Y:S01]  /*4f8b0*/  LDL.LU.64 R10, [R1+0x2cb8] ;  /* 0x002cb800010a7983 */ /* 0x001f220000300a00 */
[----:B------:R-:W2:Y:S02]  /*4f8c0*/  LDL.LU.64 R8, [R1+0x2cb0] ;  /* 0x002cb00001087983 */ /* 0x000ea40000300a00 */
[----:B------:R-:W2:Y:S02]  /*4f8d0*/  LDL.LU R22, [R1+0x2ca8] ;  /* 0x002ca80001167983 */ /* 0x000ea40000300800 */
[----:B------:R-:W2:Y:S01]  /*4f8e0*/  LDL.LU R28, [R1+0x2ca4] ;  /* 0x002ca400011c7983 */ /* 0x000ea20000300800 */
[----:B------:R-:W-:Y:S01]  /*4f8f0*/  STL.64 [R1+0x2b10], R14 ;  /* 0x002b100e01007387 */ /* 0x000fe20000100a00 */
[----:B------:R-:W-:Y:S02]  /*4f900*/  STL.64 [R1+0x2ac0], R26 ;  /* 0x002ac01a01007387 */ /* 0x000fe40000100a00 */
[----:B------:R0:W-:Y:S02]  /*4f910*/  STL.64 [R1+0x2ab8], R24 ;  /* 0x002ab81801007387 */ /* 0x0001e40000100a00 */
[----:B0-----:R-:W2:Y:S01]  /*4f920*/  LDL.LU R24, [R1+0xf0] ;  /* 0x0000f00001187983 */ /* 0x001ea20000300800 */
[----:B------:R-:W2:Y:S02]  /*4f930*/  LDL.LU R25, [R1+0xf4] ;  /* 0x0000f40001197983 */ /* 0x000ea40000300800 */
[----:B------:R-:W2:Y:S02]  /*4f940*/  LDL.LU R26, [R1+0xf8] ;  /* 0x0000f800011a7983 */ /* 0x000ea40000300800 */
[----:B------:R-:W2:Y:S02]  /*4f950*/  LDL.LU R27, [R1+0xfc] ;  /* 0x0000fc00011b7983 */ /* 0x000ea40000300800 */
[----:B------:R-:W-:Y:S01]  /*4f960*/  IMAD.MOV.U32 R14, RZ, RZ, R4 ;  /* 0x000000ffff0e7224 */ /* 0x000fe200078e0004 */
[----:B------:R-:W-:Y:S01]  /*4f970*/  MOV R15, R5 ;  /* 0x00000005000f7202 */ /* 0x000fe20000000f00 */
[----:B------:R-:W3:Y:S01]  /*4f980*/  LDL.LU R4, [R1+0x2ca0] ;  /* 0x002ca00001047983 */ /* 0x000ee20000300800 */
[----:B------:R-:W3:Y:S03]  /*4f990*/  LDL.LU R5, [R1+0x2c9c] ;  /* 0x002c9c0001057983 */ /* 0x000ee60000300800 */
[----:B------:R-:W-:Y:S04]  /*4f9a0*/  STL.64 [R1+0x2b28], R14 ;  /* 0x002b280e01007387 */ /* 0x000fe80000100a00 */
[----:B--2---:R-:W-:Y:S01]  /*4f9b0*/  STL.64 [R1+0x2ad8], R26 ;  /* 0x002ad81a01007387 */ /* 0x004fe20000100a00 */
[----:B------:R0:W-:Y:S03]  /*4f9c0*/  STL.64 [R1+0x2ad0], R24 ;  /* 0x002ad01801007387 */ /* 0x0001e60000100a00 */
[----:B0-----:R-:W2:Y:S01]  /*4f9d0*/  LDL.LU R24, [R1+0x100] ;  /* 0x0001000001187983 */ /* 0x001ea20000300800 */
[----:B------:R-:W2:Y:S01]  /*4f9e0*/  LDL.LU R25, [R1+0x104] ;  /* 0x0001040001197983 */ /* 0x000ea20000300800 */
[----:B------:R-:W-:Y:S01]  /*4f9f0*/  MOV R14, R13 ;  /* 0x0000000d000e7202 */ /* 0x000fe20000000f00 */
[----:B------:R-:W-:Y:S01]  /*4fa00*/  IMAD.MOV.U32 R15, RZ, RZ, R12 ;  /* 0x000000ffff0f7224 */ /* 0x000fe200078e000c */
[----:B------:R-:W-:-:S02]  /*4fa10*/  MOV R26, R28 ;  /* 0x0000001c001a7202 */ /* 0x000fc40000000f00 */
[----:B------:R-:W-:Y:S01]  /*4fa20*/  MOV R27, R22 ;  /* 0x00000016001b7202 */ /* 0x000fe20000000f00 */
[----:B------:R-:W4:Y:S01]  /*4fa30*/  LDL.LU R28, [R1+0x2c98] ;  /* 0x002c9800011c7983 */ /* 0x000f220000300800 */
[----:B------:R-:W4:Y:S02]  /*4fa40*/  LDL.LU R22, [R1+0x2c94] ;  /* 0x002c940001167983 */ /* 0x000f240000300800 */
[----:B------:R0:W-:Y:S02]  /*4fa50*/  STL.64 [R1+0x2b40], R14 ;  /* 0x002b400e01007387 */ /* 0x0001e40000100a00 */
[----:B0-----:R-:W-:Y:S02]  /*4fa60*/  MOV R14, R23 ;  /* 0x00000017000e7202 */ /* 0x001fe40000000f00 */
[----:B------:R-:W-:Y:S01]  /*4fa70*/  MOV R15, R3 ;  /* 0x00000003000f7202 */ /* 0x000fe20000000f00 */
[----:B------:R-:W4:Y:S01]  /*4fa80*/  LDL.LU R23, [R1+0x2c90] ;  /* 0x002c900001177983 */ /* 0x000f220000300800 */
[----:B------:R-:W4:Y:S03]  /*4fa90*/  LDL.LU R3, [R1+0x2c8c] ;  /* 0x002c8c0001037983 */ /* 0x000f260000300800 */
[----:B------:R-:W-:Y:S01]  /*4faa0*/  STL.64 [R1+0x2b58], R14 ;  /* 0x002b580e01007387 */ /* 0x000fe20000100a00 */
[----:B------:R3:W-:Y:S02]  /*4fab0*/  STL.64 [R1+0x2af0], R26 ;  /* 0x002af01a01007387 */ /* 0x0007e40000100a00 */
[----:B---3--:R-:W-:-:S02]  /*4fac0*/  MOV R26, R5 ;  /* 0x00000005001a7202 */ /* 0x008fc40000000f00 */
[----:B------:R-:W-:Y:S01]  /*4fad0*/  MOV R27, R4 ;  /* 0x00000004001b7202 */ /* 0x000fe20000000f00 */
[----:B--2---:R0:W-:Y:S04]  /*4fae0*/  STL.64 [R1+0x2ae8], R24 ;  /* 0x002ae81801007387 */ /* 0x0041e80000100a00 */
[----:B0-----:R-:W2:Y:S01]  /*4faf0*/  LDL.LU R24, [R1+0x110] ;  /* 0x0001100001187983 */ /* 0x001ea20000300800 */
[----:B------:R-:W2:Y:S02]  /*4fb00*/  LDL.LU R25, [R1+0x114] ;  /* 0x0001140001197983 */ /* 0x000ea40000300800 */
[----:B------:R-:W3:Y:S02]  /*4fb10*/  LDL.LU R5, [R1+0x2c88] ;  /* 0x002c880001057983 */ /* 0x000ee40000300800 */
[----:B------:R-:W3:Y:S02]  /*4fb20*/  LDL.LU R4, [R1+0x2c84] ;  /* 0x002c840001047983 */ /* 0x000ee40000300800 */
[----:B----4-:R-:W-:Y:S01]  /*4fb30*/  IMAD.MOV.U32 R14, RZ, RZ, R11 ;  /* 0x000000ffff0e7224 */ /* 0x010fe200078e000b */
[----:B------:R-:W-:-:S05]  /*4fb40*/  MOV R15, R10 ;  /* 0x0000000a000f7202 */ /* 0x000fca0000000f00 */
[----:B------:R0:W-:Y:S01]  /*4fb50*/  STL.64 [R1+0x2b70], R14 ;  /* 0x002b700e01007387 */ /* 0x0001e20000100a00 */
[----:B------:R1:W-:Y:S01]  /*4fb60*/  STL.64 [R1+0x2b08], R26 ;  /* 0x002b081a01007387 */ /* 0x0003e20000100a00 */
[----:B0-----:R-:W-:Y:S02]  /*4fb70*/  MOV R14, R9 ;  /* 0x00000009000e7202 */ /* 0x001fe40000000f00 */
[----:B------:R-:W-:Y:S02]  /*4fb80*/  MOV R15, R8 ;  /* 0x00000008000f7202 */ /* 0x000fe40000000f00 */
[----:B-1----:R-:W-:Y:S01]  /*4fb90*/  MOV R26, R22 ;  /* 0x00000016001a7202 */ /* 0x002fe20000000f00 */
[----:B------:R-:W-:Y:S01]  /*4fba0*/  IMAD.MOV.U32 R27, RZ, RZ, R28 ;  /* 0x000000ffff1b7224 */ /* 0x000fe200078e001c */
[----:B--2---:R0:W-:Y:S02]  /*4fbb0*/  STL.64 [R1+0x2b00], R24 ;  /* 0x002b001801007387 */ /* 0x0041e40000100a00 */
[----:B0-----:R-:W-:-:S02]  /*4fbc0*/  MOV R24, R3 ;  /* 0x0000000300187202 */ /* 0x001fc40000000f00 */
[----:B------:R-:W-:Y:S01]  /*4fbd0*/  MOV R25, R23 ;  /* 0x0000001700197202 */ /* 0x000fe20000000f00 */
[----:B------:R-:W2:Y:S01]  /*4fbe0*/  LDL.LU R3, [R1+0x2c80] ;  /* 0x002c800001037983 */ /* 0x000ea20000300800 */
[----:B------:R-:W4:Y:S02]  /*4fbf0*/  LDL.LU R23, [R1+0x2c7c] ;  /* 0x002c7c0001177983 */ /* 0x000f240000300800 */
[----:B------:R-:W2:Y:S02]  /*4fc00*/  LDL.LU R22, [R1+0x2c78] ;  /* 0x002c780001167983 */ /* 0x000ea40000300800 */
[----:B------:R-:W2:Y:S01]  /*4fc10*/  LDL.LU R28, [R1+0x2c74] ;  /* 0x002c7400011c7983 */ /* 0x000ea20000300800 */
[----:B------:R-:W-:Y:S01]  /*4fc20*/  STL.64 [R1+0x2b88], R14 ;  /* 0x002b880e01007387 */ /* 0x000fe20000100a00 */
[----:B------:R3:W-:Y:S02]  /*4fc30*/  STL.64 [R1+0x2b20], R26 ;  /* 0x002b201a01007387 */ /* 0x0007e40000100a00 */
[----:B------:R0:W-:Y:S01]  /*4fc40*/  STL.64 [R1+0x2b18], R24 ;  /* 0x002b181801007387 */ /* 0x0001e20000100a00 */
[----:B---3--:R-:W-:Y:S01]  /*4fc50*/  MOV R26, R4 ;  /* 0x00000004001a7202 */ /* 0x008fe20000000f00 */
[----:B0-----:R-:W3:Y:S01]  /*4fc60*/  LDL.LU R24, [R1+0x130] ;  /* 0x0001300001187983 */ /* 0x001ee20000300800 */
[----:B------:R-:W3:Y:S02]  /*4fc70*/  LDL.LU R25, [R1+0x134] ;  /* 0x0001340001197983 */ /* 0x000ee40000300800 */
[----:B------:R-:W2:Y:S01]  /*4fc80*/  LDL.LU R4, [R1+0x2c70] ;  /* 0x002c700001047983 */ /* 0x000ea20000300800 */
[----:B------:R-:W-:-:S02]  /*4fc90*/  MOV R27, R5 ;  /* 0x00000005001b7202 */ /* 0x000fc40000000f00 */
[----:B------:R-:W2:Y:S01]  /*4fca0*/  LDL.LU R5, [R1+0x2c6c] ;  /* 0x002c6c0001057983 */ /* 0x000ea20000300800 */
[----:B------:R-:W2:Y:S02]  /*4fcb0*/  LDL.LU R12, [R1+0x180] ;  /* 0x00018000010c7983 */ /* 0x000ea40000300800 */
[----:B------:R-:W2:Y:S02]  /*4fcc0*/  LDL.LU R13, [R1+0x184] ;  /* 0x00018400010d7983 */ /* 0x000ea40000300800 */
[----:B------:R-:W2:Y:S01]  /*4fcd0*/  LDL.LU R14, [R1+0x188] ;  /* 0x00018800010e7983 */ /* 0x000ea20000300800 */
[----:B------:R-:W2:Y:S04]  /*4fce0*/  LDL.LU R15, [R1+0x18c] ;  /* 0x00018c00010f7983 */ /* 0x000ea80000300800 */
[----:B--2---:R0:W-:Y:S01]  /*4fcf0*/  STL.64 [R1+0x2b98], R14 ;  /* 0x002b980e01007387 */ /* 0x0041e20000100a00 */
[----:B------:R-:W-:Y:S02]  /*4fd00*/  STL.64 [R1+0x2b90], R12 ;  /* 0x002b900c01007387 */ /* 0x000fe40000100a00 */
[----:B0-----:R-:W-:Y:S01]  /*4fd10*/  IMAD.MOV.U32 R14, RZ, RZ, R6 ;  /* 0x000000ffff0e7224 */ /* 0x001fe200078e0006 */
[----:B------:R-:W-:Y:S01]  /*4fd20*/  MOV R15, R7 ;  /* 0x00000007000f7202 */ /* 0x000fe20000000f00 */
[----:B------:R-:W2:Y:S01]  /*4fd30*/  LDL.LU R6, [R1+0x2c68] ;  /* 0x002c680001067983 */ /* 0x000ea20000300800 */
[----:B------:R-:W2:Y:S03]  /*4fd40*/  LDL.LU R7, [R1+0x2c64] ;  /* 0x002c640001077983 */ /* 0x000ea60000300800 */
[----:B------:R0:W-:Y:S02]  /*4fd50*/  STL.64 [R1+0x2bb0], R14 ;  /* 0x002bb00e01007387 */ /* 0x0001e40000100a00 */
[----:B0-----:R-:W-:-:S02]  /*4fd60*/  MOV R14, R2 ;  /* 0x00000002000e7202 */ /* 0x001fc40000000f00 */
[----:B------:R-:W-:Y:S01]  /*4fd70*/  MOV R15, R29 ;  /* 0x0000001d000f7202 */ /* 0x000fe20000000f00 */
[----:B------:R-:W2:Y:S01]  /*4fd80*/  LDL.LU R2, [R1+0x2c60] ;  /* 0x002c600001027983 */ /* 0x000ea20000300800 */
[----:B------:R-:W2:Y:S03]  /*4fd90*/  LDL.LU R29, [R1+0x2c5c] ;  /* 0x002c5c00011d7983 */ /* 0x000ea60000300800 */
[----:B------:R-:W-:Y:S01]  /*4fda0*/  STL.64 [R1+0x2bc8], R14 ;  /* 0x002bc80e01007387 */ /* 0x000fe20000100a00 */
[----:B------:R4:W-:Y:S02]  /*4fdb0*/  STL.64 [R1+0x2b38], R26 ;  /* 0x002b381a01007387 */ /* 0x0009e40000100a00 */
[----:B---3--:R0:W-:Y:S01]  /*4fdc0*/  STL.64 [R1+0x2b30], R24 ;  /* 0x002b301801007387 */ /* 0x0081e20000100a00 */
[----:B----4-:R-:W-:Y:S02]  /*4fdd0*/  MOV R26, R23 ;  /* 0x00000017001a7202 */ /* 0x010fe40000000f00 */
[----:B0-----:R-:W-:Y:S01]  /*4fde0*/  MOV R24, R28 ;  /* 0x0000001c00187202 */ /* 0x001fe20000000f00 */
[----:B------:R-:W-:Y:S01]  /*4fdf0*/  IMAD.MOV.U32 R25, RZ, RZ, R22 ;  /* 0x000000ffff197224 */ /* 0x000fe200078e0016 */
[----:B------:R-:W3:Y:S01]  /*4fe00*/  LDL.LU R28, [R1+0x2c58] ;  /* 0x002c5800011c7983 */ /* 0x000ee20000300800 */
[----:B------:R-:W-:Y:S01]  /*4fe10*/  MOV R27, R3 ;  /* 0x00000003001b7202 */ /* 0x000fe20000000f00 */
[----:B------:R-:W4:Y:S02]  /*4fe20*/  LDL.LU R22, [R1+0x2c54] ;  /* 0x002c540001167983 */ /* 0x000f240000300800 */
[----:B------:R-:W4:Y:S01]  /*4fe30*/  LDL.LU R23, [R1+0x2c50] ;  /* 0x002c500001177983 */ /* 0x000f220000300800 */
[----:B------:R-:W4:Y:S01]  /*4fe40*/  LDL.LU R3, [R1+0x2c4c] ;  /* 0x002c4c0001037983 */ /* 0x000f220000300800 */
[----:B------:R-:W-:-:S02]  /*4fe50*/  MOV R14, R0 ;  /* 0x00000000000e7202 */ /* 0x000fc40000000f00 */
[----:B------:R-:W4:Y:S02]  /*4fe60*/  LDL.LU R0, [R1+0x2c48] ;  /* 0x002c480001007983 */ /* 0x000f240000300800 */
[----:B------:R0:W-:Y:S01]  /*4fe70*/  STL.64 [R1+0x2b50], R26 ;  /* 0x002b501a01007387 */ /* 0x0001e20000100a00 */
[----:B------:R2:W-:Y:S01]  /*4fe80*/  STL.64 [R1+0x2b48], R24 ;  /* 0x002b481801007387 */ /* 0x0005e20000100a00 */
[----:B0-----:R-:W-:Y:S02]  /*4fe90*/  MOV R27, R4 ;  /* 0x00000004001b7202 */ /* 0x001fe40000000f00 */
[----:B------:R-:W-:Y:S01]  /*4fea0*/  MOV R26, R5 ;  /* 0x00000005001a7202 */ /* 0x000fe20000000f00 */
[----:B------:R-:W4:Y:S01]  /*4feb0*/  LDL.LU R4, [R1+0x1c0] ;  /* 0x0001c00001047983 */ /* 0x000f220000300800 */
[----:B------:R-:W4:Y:S01]  /*4fec0*/  LDL.LU R5, [R1+0x1c4] ;  /* 0x0001c40001057983 */ /* 0x000f220000300800 */
[----:B--2---:R-:W-:Y:S01]  /*4fed0*/  MOV R25, R6 ;  /* 0x0000000600197202 */ /* 0x004fe20000000f00 */
[----:B------:R-:W-:Y:S01]  /*4fee0*/  IMAD.MOV.U32 R24, RZ, RZ, R7 ;  /* 0x000000ffff187224 */ /* 0x000fe200078e0007 */
[----:B------:R-:W2:Y:S01]  /*4fef0*/  LDL.LU R6, [R1+0x1c8] ;  /* 0x0001c80001067983 */ /* 0x000ea20000300800 */
[----:B------:R-:W2:Y:S02]  /*4ff00*/  LDL.LU R7, [R1+0x1cc] ;  /* 0x0001cc0001077983 */ /* 0x000ea40000300800 */
[----:B------:R-:W2:Y:S02]  /*4ff10*/  LDL.LU R8, [R1+0x1e0] ;  /* 0x0001e00001087983 */ /* 0x000ea40000300800 */
[----:B------:R-:W2:Y:S01]  /*4ff20*/  LDL.LU R9, [R1+0x1e4] ;  /* 0x0001e40001097983 */ /* 0x000ea20000300800 */
[----:B------:R-:W2:Y:S01]  /*4ff30*/  LDL.LU R10, [R1+0x1e8] ;  /* 0x0001e800010a7983 */ /* 0x000ea20000300800 */
[----:B------:R-:W2:Y:S02]  /*4ff40*/  LDL.LU R11, [R1+0x1ec] ;  /* 0x0001ec00010b7983 */ /* 0x000ea40000300800 */
[----:B------:R-:W-:Y:S02]  /*4ff50*/  STL.64 [R1+0x2b68], R26 ;  /* 0x002b681a01007387 */ /* 0x000fe40000100a00 */
[----:B------:R0:W-:Y:S02]  /*4ff60*/  STL.64 [R1+0x2b60], R24 ;  /* 0x002b601801007387 */ /* 0x0001e40000100a00 */
[----:B0-----:R-:W2:Y:S01]  /*4ff70*/  LDL.LU R24, [R1+0x160] ;  /* 0x0001600001187983 */ /* 0x001ea20000300800 */
[----:B------:R-:W-:Y:S01]  /*4ff80*/  IMAD.MOV.U32 R26, RZ, RZ, R29 ;  /* 0x000000ffff1a7224 */ /* 0x000fe200078e001d */
[----:B------:R-:W-:-:S02]  /*4ff90*/  MOV R27, R2 ;  /* 0x00000002001b7202 */ /* 0x000fc40000000f00 */
[----:B---3--:R-:W-:Y:S02]  /*4ffa0*/  MOV R25, R28 ;  /* 0x0000001c00197202 */ /* 0x008fe40000000f00 */
[----:B------:R-:W3:Y:S01]  /*4ffb0*/  LDL.LU R28, [R1+0x2c44] ;  /* 0x002c4400011c7983 */ /* 0x000ee20000300800 */
[----:B------:R-:W3:Y:S02]  /*4ffc0*/  LDL.LU R29, [R1+0x2c40] ;  /* 0x002c4000011d7983 */ /* 0x000ee40000300800 */
[----:B------:R-:W3:Y:S02]  /*4ffd0*/  LDL.LU R2, [R1+0x2c3c] ;  /* 0x002c3c0001027983 */ /* 0x000ee40000300800 */
[----:B------:R4:W-:Y:S02]  /*4ffe0*/  STL.64 [R1+0x2b80], R26 ;  /* 0x002b801a01007387 */ /* 0x0009e40000100a00 */
[----:B----4-:R-:W-:Y:S01]  /*4fff0*/  MOV R26, R23 ;  /* 0x00000017001a7202 */ /* 0x010fe20000000f00 */
[----:B------:R-:W-:Y:S01]  /*50000*/  IMAD.MOV.U32 R27, RZ, RZ, R22 ;  /* 0x000000ffff1b7224 */ /* 0x000fe200078e0016 */
[----:B--2---:R0:W-:Y:S02]  /*50010*/  STL.64 [R1+0x2b78], R24 ;  /* 0x002b781801007387 */ /* 0x0041e40000100a00 */
[----:B0-----:R-:W-:-:S02]  /*50020*/  MOV R24, R0 ;  /* 0x0000000000187202 */ /* 0x001fc40000000f00 */
[----:B------:R-:W2:Y:S01]  /*50030*/  LDL.LU R0, [R1+0x2c38] ;  /* 0x002c380001007983 */ /* 0x000ea20000300800 */
[----:B------:R-:W-:Y:S02]  /*50040*/  MOV R25, R3 ;  /* 0x0000000300197202 */ /* 0x000fe40000000f00 */
[----:B------:R-:W4:Y:S02]  /*50050*/  LDL.LU R3, [R1+0x2c34] ;  /* 0x002c340001037983 */ /* 0x000f240000300800 */
[----:B------:R-:W4:Y:S01]  /*50060*/  LDL.LU R23, [R1+0x2c30] ;  /* 0x002c300001177983 */ /* 0x000f220000300800 */
[----:B------:R-:W4:Y:S01]  /*50070*/  LDL.LU R22, [R1+0x2c2c] ;  /* 0x002c2c0001167983 */ /* 0x000f220000300800 */
[----:B------:R3:W-:Y:S02]  /*50080*/  STL.64 [R1+0x2ba8], R26 ;  /* 0x002ba81a01007387 */ /* 0x0007e40000100a00 */
[----:B------:R0:W-:Y:S01]  /*50090*/  STL.64 [R1+0x2ba0], R24 ;  /* 0x002ba01801007387 */ /* 0x0001e20000100a00 */
[----:B---3--:R-:W-:-:S02]  /*500a0*/  MOV R26, R29 ;  /* 0x0000001d001a7202 */ /* 0x008fc40000000f00 */
[----:B0-----:R-:W-:Y:S02]  /*500b0*/  MOV R24, R2 ;  /* 0x0000000200187202 */ /* 0x001fe40000000f00 */
[----:B------:R-:W-:Y:S01]  /*500c0*/  MOV R27, R28 ;  /* 0x0000001c001b7202 */ /* 0x000fe20000000f00 */
[----:B------:R-:W3:Y:S01]  /*500d0*/  LDL.LU R2, [R1+0x2c28] ;  /* 0x002c280001027983 */ /* 0x000ee20000300800 */
[----:B--2---:R-:W-:-:S03]  /*500e0*/  MOV R25, R0 ;  /* 0x0000000000197202 */ /* 0x004fc60000000f00 */
[----:B------:R-:W2:Y:S01]  /*500f0*/  LDL.LU R0, [R1+0x2c24] ;  /* 0x002c240001007983 */ /* 0x000ea20000300800 */
[----:B------:R-:W2:Y:S02]  /*50100*/  LDL.LU R29, [R1+0x2c20] ;  /* 0x002c2000011d7983 */ /* 0x000ea40000300800 */
[----:B------:R-:W2:Y:S02]  /*50110*/  LDL.LU R28, [R1+0x2c1c] ;  /* 0x002c1c00011c7983 */ /* 0x000ea40000300800 */
[----:B------:R4:W-:Y:S01]  /*50120*/  STL.64 [R1+0x2bc0], R26 ;  /* 0x002bc01a01007387 */ /* 0x0009e20000100a00 */
[----:B------:R0:W-:Y:S01]  /*50130*/  STL.64 [R1+0x2bb8], R24 ;  /* 0x002bb81801007387 */ /* 0x0001e20000100a00 */
[----:B----4-:R-:W-:-:S03]  /*50140*/  MOV R26, R23 ;  /* 0x00000017001a7202 */ /* 0x010fc60000000f00 */
[----:B0-----:R-:W4:Y:S01]  /*50150*/  LDL.LU R24, [R1+0x1a0] ;  /* 0x0001a00001187983 */ /* 0x001f220000300800 */
[----:B------:R-:W-:Y:S02]  /*50160*/  IMAD.MOV.U32 R25, RZ, RZ, R22 ;  /* 0x000000ffff197224 */ /* 0x000fe400078e0016 */
[----:B------:R-:W2:Y:S02]  /*50170*/  LDL.LU R22, [R1+0x2c18] ;  /* 0x002c180001167983 */ /* 0x000ea40000300800 */
[----:B------:R-:W2:Y:S01]  /*50180*/  LDL.LU R23, [R1+0x2c14] ;  /* 0x002c140001177983 */ /* 0x000ea20000300800 */
[----:B------:R-:W-:Y:S02]  /*50190*/  MOV R27, R3 ;  /* 0x00000003001b7202 */ /* 0x000fe40000000f00 */
[----:B------:R-:W4:Y:S03]  /*501a0*/  LDL.LU R3, [R1+0x2c10] ;  /* 0x002c100001037983 */ /* 0x000f260000300800 */
[----:B------:R3:W-:Y:S02]  /*501b0*/  STL.64 [R1+0x2bd8], R26 ;  /* 0x002bd81a01007387 */ /* 0x0007e40000100a00 */
[----:B---3--:R-:W-:Y:S01]  /*501c0*/  MOV R27, R2 ;  /* 0x00000002001b7202 */ /* 0x008fe20000000f00 */
[----:B--2---:R-:W-:Y:S01]  /*501d0*/  HMMA.16816.F32 R8, R16, R22, R8 ;  /* 0x000000161008723c */ /* 0x004fe20000001808 */
[----:B----4-:R0:W-:Y:S01]  /*501e0*/  STL.64 [R1+0x2bd0], R24 ;  /* 0x002bd01801007387 */ /* 0x0101e20000100a00 */
[----:B------:R-:W-:Y:S01]  /*501f0*/  IMAD.MOV.U32 R26, RZ, RZ, R0 ;  /* 0x000000ffff1a7224 */ /* 0x000fe200078e0000 */
[----:B0-----:R-:W-:-:S02]  /*50200*/  MOV R24, R28 ;  /* 0x0000001c00187202 */ /* 0x001fc40000000f00 */
[----:B------:R-:W-:Y:S01]  /*50210*/  MOV R25, R29 ;  /* 0x0000001d00197202 */ /* 0x000fe20000000f00 */
[----:B------:R-:W2:Y:S01]  /*50220*/  LDL.LU R28, [R1+0x2c0c] ;  /* 0x002c0c00011c7983 */ /* 0x000ea20000300800 */
[----:B------:R-:W3:Y:S02]  /*50230*/  LDL.LU R29, [R1+0x2c08] ;  /* 0x002c0800011d7983 */ /* 0x000ee40000300800 */
[----:B------:R-:W4:Y:S02]  /*50240*/  LDL.LU R0, [R1+0x2c04] ;  /* 0x002c040001007983 */ /* 0x000f240000300800 */
[----:B------:R-:W2:Y:S11]  /*50250*/  LDL.LU R2, [R1+0x2c00] ;  /* 0x002c000001027983 */ /* 0x000eb60000300800 */
[----:B------:R-:W-:Y:S01]  /*50260*/  @!UPT UIADD3 URZ, URZ, URZ, URZ ;  /* 0x0000003f3f3ff290 */ /* 0x000fe2000fffe03f */
[----:B------:R-:W-:Y:S01]  /*50270*/  STL.64 [R1+0x660], R8 ;  /* 0x0006600801007387 */ /* 0x000fe20000100a00 */
[----:B------:R0:W-:Y:S03]  /*50280*/  STL.64 [R1+0x668], R10 ;  /* 0x0006680a01007387 */ /* 0x0001e60000100a00 */
[----:B0-----:R-:W2:Y:S01]  /*50290*/  LDL.LU.64 R10, [R1+0x2bf8] ;  /* 0x002bf800010a7983 */ /* 0x001ea20000300a00 */
[----:B------:R-:W3:Y:S01]  /*502a0*/  LDL.LU.64 R8, [R1+0x2bf0] ;  /* 0x002bf00001087983 */ /* 0x000ee20000300a00 */
[----:B------:R-:W-:Y:S01]  /*502b0*/  MOV R15, R20 ;  /* 0x00000014000f7202 */ /* 0x000fe20000000f00 */
[----:B--2---:R-:W-:Y:S01]  /*502c0*/  HMMA.16816.F32 R16, R16, R10, R4 ;  /* 0x0000000a1010723c */ /* 0x004fe20000001804 */
[----:B------:R-:W2:Y:S01]  /*502d0*/  LDL.LU.64 R6, [R1+0x2be8] ;  /* 0x002be80001067983 */ /* 0x000ea20000300a00 */
[----:B------:R-:W2:Y:S11]  /*502e0*/  LDL.LU.64 R4, [R1+0x2be0] ;  /* 0x002be00001047983 */ /* 0x000eb60000300a00 */
[----:B------:R-:W-:Y:S10]  /*502f0*/  @!UPT UIADD3 URZ, URZ, URZ, URZ ;  /* 0x0000003f3f3ff290 */ /* 0x000ff4000fffe03f */
[----:B------:R-:W-:Y:S01]  /*50300*/  STL.64 [R1+0x670], R16 ;  /* 0x0006701001007387 */ /* 0x000fe20000100a00 */
[----:B------:R-:W-:Y:S01]  /*50310*/  STL.64 [R1+0x678], R18 ;  /* 0x0006781201007387 */ /* 0x000fe20000100a00 */
[C---:B--2---:R-:W-:Y:S02]  /*50320*/  HMMA.16816.F32 R12, R4.reuse, R14, R24 ;  /* 0x0000000e040c723c */ /* 0x044fe40000001818 */
[----:B------:R-:W2:Y:S01]  /*50330*/  LDL.LU.64 R26, [R1+0x2bd8] ;  /* 0x002bd800011a7983 */ /* 0x000ea20000300a00 */
[----:B------:R-:W2:Y:S11]  /*50340*/  LDL.LU.64 R24, [R1+0x2bd0] ;  /* 0x002bd00001187983 */ /* 0x000eb60000300a00 */
[----:B------:R-:W-:Y:S09]  /*50350*/  @!UPT UIADD3 URZ, URZ, URZ, URZ ;  /* 0x0000003f3f3ff290 */ /* 0x000ff2000fffe03f */
[----:B------:R-:W-:Y:S01]  /*50360*/  STL.64 [R1+0x680], R12 ;  /* 0x0006800c01007387 */ /* 0x000fe20000100a00 */
        /* <DEDUP_REMOVED lines=8> */
[----:B0-----:R-:W2:Y:S02]  /*503f0*/  LDL.LU.64 R14, [R1+0x2bb0] ;  /* 0x002bb000010e7983 */ /* 0x001ea40000300a00 */
[----:B--2---:R-:W-:Y:S02]  /*50400*/  HMMA.16816.F32 R12, R4, R14, R24 ;  /* 0x0000000e040c723c */ /* 0x004fe40000001818 */
[----:B------:R-:W2:Y:S01]  /*50410*/  LDL.LU.64 R26, [R1+0x2ba8] ;  /* 0x002ba800011a7983 */ /* 0x000ea20000300a00 */
[----:B------:R-:W2:Y:S11]  /*50420*/  LDL.LU.64 R24, [R1+0x2ba0] ;  /* 0x002ba00001187983 */ /* 0x000eb60000300a00 */
[----:B------:R-:W-:Y:S09]  /*50430*/  @!UPT UIADD3 URZ, URZ, URZ, URZ ;  /* 0x0000003f3f3ff290 */ /* 0x000ff2000fffe03f */
[----:B------:R-:W-:Y:S01]  /*50440*/  STL.64 [R1+0x6a0], R12 ;  /* 0x0006a00c01007387 */ /* 0x000fe20000100a00 */
[----:B------:R0:W-:Y:S03]  /*50450*/  STL.64 [R1+0x6a8], R14 ;  /* 0x0006a80e01007387 */ /* 0x0001e60000100a00 */
[----:B0-----:R-:W2:Y:S01]  /*50460*/  LDL.LU.64 R14, [R1+0x2b98] ;  /* 0x002b9800010e7983 */ /* 0x001ea20000300a00 */
[----:B------:R-:W2:Y:S01]  /*50470*/  LDL.LU.64 R12, [R1+0x2b90] ;  /* 0x002b9000010c7983 */ /* 0x000ea20000300a00 */
[----:B---3--:R-:W-:Y:S02]  /*50480*/  MOV R18, R9 ;  /* 0x0000000900127202 */ /* 0x008fe40000000f00 */
[----:B------:R-:W-:-:S07]  /*50490*/  MOV R19, R8 ;  /* 0x0000000800137202 */ /* 0x000fce0000000f00 */
[C---:B--2---:R-:W-:Y:S01]  /*504a0*/  HMMA.16816.F32 R16, R4.reuse, R18, R12 ;  /* 0x000000120410723c */ /* 0x044fe2000000180c */
[----:B------:R-:W2:Y:S11]  /*504b0*/  LDL.LU.64 R14, [R1+0x2b88] ;  /* 0x002b8800010e7983 */ /* 0x000eb60000300a00 */
[----:B------:R-:W-:Y:S11]  /*504c0*/  @!UPT UIADD3 URZ, URZ, URZ, URZ ;  /* 0x0000003f3f3ff290 */ /* 0x000ff6000fffe03f */
[----:B------:R0:W-:Y:S01]  /*504d0*/  STL.64 [R1+0x6b0], R16 ;  /* 0x0006b01001007387 */ /* 0x0001e20000100a00 */
[----:B------:R-:W-:Y:S03]  /*504e0*/  STL.64 [R1+0x6b8], R18 ;  /* 0x0006b81201007387 */ /* 0x000fe60000100a00 */
[----:B0-----:R-:W3:Y:S01]  /*504f0*/  LDL.LU R16, [R1+0xa70] ;  /* 0x000a700001107983 */ /* 0x001ee20000300800 */
[C---:B--2---:R-:W-:Y:S03]  /*50500*/  HMMA.16816.F32 R12, R4.reuse, R14, R24 ;  /* 0x0000000e040c723c */ /* 0x044fe60000001818 */
[----:B------:R-:W2:Y:S01]  /*50510*/  LDL.LU.64 R26, [R1+0x2b80] ;  /* 0x002b8000011a7983 */ /* 0x000ea20000300a00 */
[----:B------:R-:W2:Y:S11]  /*50520*/  LDL.LU.64 R24, [R1+0x2b78] ;  /* 0x002b780001187983 */ /* 0x000eb60000300a00 */
[----:B------:R-:W-:Y:S08]  /*50530*/  @!UPT UIADD3 URZ, URZ, URZ, URZ ;  /* 0x0000003f3f3ff290 */ /* 0x000ff0000fffe03f */
        /* <DEDUP_REMOVED lines=10> */
[----:B------:R-:W3:Y:S01]  /*505e0*/  LDL.LU R17, [R1+0xa78] ;  /* 0x000a780001117983 */ /* 0x000ee20000300800 */
[C---:B--2---:R-:W-:Y:S02]  /*505f0*/  HMMA.16816.F32 R12, R4.reuse, R14, R24 ;  /* 0x0000000e040c723c */ /* 0x044fe40000001818 */
[----:B------:R-:W2:Y:S01]  /*50600*/  LDL.LU.64 R26, [R1+0x2b50] ;  /* 0x002b5000011a7983 */ /* 0x000ea20000300a00 */
[----:B------:R-:W2:Y:S11]  /*50610*/  LDL.LU.64 R24, [R1+0x2b48] ;  /* 0x002b480001187983 */ /* 0x000eb60000300a00 */
[----:B------:R-:W-:Y:S09]  /*50620*/  @!UPT UIADD3 URZ, URZ, URZ, URZ ;  /* 0x0000003f3f3ff290 */ /* 0x000ff2000fffe03f */
[----:B------:R-:W-:Y:S01]  /*50630*/  STL.64 [R1+0x6e0], R12 ;  /* 0x0006e00c01007387 */ /* 0x000fe20000100a00 */
[----:B------:R0:W-:Y:S03]  /*50640*/  STL.64 [R1+0x6e8], R14 ;  /* 0x0006e80e01007387 */ /* 0x0001e60000100a00 */
[----:B0-----:R-:W2:Y:S01]  /*50650*/  LDL.LU.64 R14, [R1+0x2b40] ;  /* 0x002b4000010e7983 */ /* 0x001ea20000300a00 */
[----:B------:R-:W3:Y:S02]  /*50660*/  LDL.LU R9, [R1+0xa7c] ;  /* 0x000a7c0001097983 */ /* 0x000ee40000300800 */
[----:B------:R-:W3:Y:S01]  /*50670*/  LDL.LU R8, [R1+0xa80] ;  /* 0x000a800001087983 */ /* 0x000ee20000300800 */
[C---:B--2---:R-:W-:Y:S01]  /*50680*/  HMMA.16816.F32 R12, R4.reuse, R14, R24 ;  /* 0x0000000e040c723c */ /* 0x044fe20000001818 */
[----:B------:R-:W2:Y:S01]  /*50690*/  LDL.LU.64 R26, [R1+0x2b38] ;  /* 0x002b3800011a7983 */ /* 0x000ea20000300a00 */
[----:B------:R-:W2:Y:S11]  /*506a0*/  LDL.LU.64 R24, [R1+0x2b30] ;  /* 0x002b300001187983 */ /* 0x000eb60000300a00 */
[----:B------:R-:W-:Y:S10]  /*506b0*/  @!UPT UIADD3 URZ, URZ, URZ, URZ ;  /* 0x0000003f3f3ff290 */ /* 0x000ff4000fffe03f */
        /* <DEDUP_REMOVED lines=52> */
[----:B------:R-:W2:Y:S01]  /*50a00*/  LDL.LU.64 R12, [R1+0x2a88] ;  /* 0x002a8800010c7983 */ /* 0x000ea20000300a00 */
[----:B---3--:R-:W-:Y:S01]  /*50a10*/  IADD3 R16, R16, 0x80, RZ ;  /* 0x0000008010107810 */ /* 0x008fe20007ffe0ff */
[----:B------:R-:W-:Y:S02]  /*50a20*/  FFMA R17, R29, R17, R21 ;  /* 0x000000111d117223 */ /* 0x000fe40000000015 */
[----:B------:R-:W-:Y:S02]  /*50a30*/  FFMA R9, R28, R9, R24 ;  /* 0x000000091c097223 */ /* 0x000fe40000000018 */
[----:B------:R-:W-:Y:S01]  /*50a40*/  FFMA R8, R3, R8, R25 ;  /* 0x0000000803087223 */ /* 0x000fe20000000019 */
[----:B--2---:R-:W-:Y:S07]  /*50a50*/  HMMA.16816.F32 R12, R4, R10, R12 ;  /* 0x0000000a040c723c */ /* 0x004fee000000180c */
[----:B------:R-:W-:-:S05]  /*50a60*/  MOV R4, 0x80 ;  /* 0x0000008000047802 */ /* 0x000fca0000000f00 */
[C---:B----4-:R-:W-:Y:S02]  /*50a70*/  IMAD R0, R4.reuse, c[0x0][0x1a4], R0 ;  /* 0x0000690004007a24 */ /* 0x050fe400078e0200 */
[----:B------:R-:W-:-:S09]  /*50a80*/  IMAD R2, R4, c[0x0][0x1b4], R2 ;  /* 0x00006d0004027a24 */ /* 0x000fd200078e0202 */
[----:B------:R-:W-:Y:S01]  /*50a90*/  STL.64 [R1+0x770], R12 ;  /* 0x0007700c01007387 */ /* 0x000fe20000100a00 */
[----:B------:R-:W-:Y:S02]  /*50aa0*/  STL.64 [R1+0x778], R14 ;  /* 0x0007780e01007387 */ /* 0x000fe40000100a00 */
[----:B------:R-:W-:Y:S02]  /*50ab0*/  STL [R1+0xa70], R16 ;  /* 0x000a701001007387 */ /* 0x000fe40000100800 */
[----:B------:R-:W-:Y:S01]  /*50ac0*/  STL [R1+0xa78], R17 ;  /* 0x000a781101007387 */ /* 0x000fe20000100800 */
[----:B------:R-:W2:Y:S01]  /*50ad0*/  LDL R4, [R1+0x474] ;  /* 0x0004740001047983 */ /* 0x000ea20000100800 */
[----:B------:R-:W-:Y:S02]  /*50ae0*/  STL [R1+0xa7c], R9 ;  /* 0x000a7c0901007387 */ /* 0x000fe40000100800 */
[----:B------:R-:W3:Y:S02]  /*50af0*/  LDL R3, [R1+0x470] ;  /* 0x0004700001037983 */ /* 0x000ee40000100800 */
[----:B------:R-:W-:Y:S01]  /*50b00*/  STL [R1+0xa80], R8 ;  /* 0x000a800801007387 */ /* 0x000fe20000100800 */
[----:B--2---:R0:W-:Y:S04]  /*50b10*/  STL [R1+0xa3c], R4 ;  /* 0x000a3c0401007387 */ /* 0x0041e80000100800 */
[----:B0-----:R-:W2:Y:S01]  /*50b20*/  LDL R4, [R1+0x46c] ;  /* 0x00046c0001047983 */ /* 0x001ea20000100800 */
[----:B---3--:R0:W-:Y:S03]  /*50b30*/  STL [R1+0xa64], R3 ;  /* 0x000a640301007387 */ /* 0x0081e60000100800 */
[----:B0-----:R-:W3:Y:S01]  /*50b40*/  LDL R3, [R1+0x468] ;  /* 0x0004680001037983 */ /* 0x001ee20000100800 */
[----:B------:R-:W-:-:S03]  /*50b50*/  ISETP.GE.AND P1, PT, R16, c[0x0][0x1d0], PT ;  /* 0x0000740010007a0c */ /* 0x000fc60003f26270 */
[----:B--2---:R0:W-:Y:S04]  /*50b60*/  STL [R1+0xa68], R4 ;  /* 0x000a680401007387 */ /* 0x0041e80000100800 */
[----:B---3--:R0:W-:Y:S06]  /*50b70*/  STL [R1+0xa6c], R3 ;  /* 0x000a6c0301007387 */ /* 0x0081ec0000100800 */
[----:B------:R-:W-:Y:S01]  /*50b80*/  @P1 CALL.REL.NOINC `(.L_x_0) ;  /* 0x0000001000001944 */ /* 0x000fe20003c00000 */
[----:B------:R-:W-:Y:S05]  /*50b90*/  BRA `(.L_x_1) ;  /* 0xfffc32c000007947 */ /* 0x000fea000383ffff */
.L_x_0:
[----:B0-----:R-:W2:Y:S04]  /*50ba0*/  LDL.LU R0, [R1+0x580] ;  /* 0x0005800001007983 */ /* 0x001ea80000300800 */
[----:B------:R-:W3:Y:S04]  /*50bb0*/  LDL.LU R2, [R1+0x584] ;  /* 0x0005840001027983 */ /* 0x000ee80000300800 */
[----:B------:R-:W0:Y:S02]  /*50bc0*/  S2R R3, SR_TID.X ;  /* 0x0000000000037919 */ /* 0x000e240000002100 */
[----:B0-----:R-:W-:-:S02]  /*50bd0*/  LOP3.LUT R3, R3, 0x7f, RZ, 0xc0, !PT ;  /* 0x0000007f03037812 */ /* 0x001fc400078ec0ff */
[----:B------:R-:W-:Y:S02]  /*50be0*/  BAR.SYNC.DEFER_BLOCKING 0x0 ;  /* 0x0000000000007b1d */ /* 0x000fe40000010000 */
[----:B------:R-:W-:-:S04]  /*50bf0*/  ISETP.GE.U32.AND P0, PT, R3, 0x20, PT ;  /* 0x000000200300780c */ /* 0x000fc80003f06070 */
[----:B--2---:R0:W-:Y:S04]  /*50c00*/  STL [R1+0x188], R0 ;  /* 0x0001880001007387 */ /* 0x0041e80000100800 */
[----:B0-----:R-:W2:Y:S04]  /*50c10*/  LDL.LU R0, [R1+0x588] ;  /* 0x0005880001007983 */ /* 0x001ea80000300800 */
[----:B---3--:R0:W-:Y:S04]  /*50c20*/  STL [R1+0x18c], R2 ;  /* 0x00018c0201007387 */ /* 0x0081e80000100800 */
[----:B0-----:R-:W3:Y:S04]  /*50c30*/  LDL.LU R2, [R1+0x58c] ;  /* 0x00058c0001027983 */ /* 0x001ee80000300800 */
        /* <DEDUP_REMOVED lines=31> */
[----:B------:R-:W3:Y:S04]  /*50e30*/  LDL.LU R25, [R1+0x5cc] ;  /* 0x0005cc0001197983 */ /* 0x000ee80000300800 */
[----:B--2---:R1:W-:Y:S04]  /*50e40*/  STL [R1+0x11c], R0 ;  /* 0x00011c0001007387 */ /* 0x0043e80000100800 */
[----:B---3--:R-:W-:Y:S04]  /*50e50*/  STL [R1+0x2eb8], R25 ;  /* 0x002eb81901007387 */ /* 0x008fe80000100800 */
[----:B0-----:R-:W2:Y:S04]  /*50e60*/  LDL.LU R2, [R1+0x5d0] ;  /* 0x0005d00001027983 */ /* 0x001ea80000300800 */
[----:B-1----:R-:W3:Y:S04]  /*50e70*/  LDL.LU R0, [R1+0x5d4] ;  /* 0x0005d40001007983 */ /* 0x002ee80000300800 */
[----:B--2---:R0:W-:Y:S04]  /*50e80*/  STL [R1+0x14c], R2 ;  /* 0x00014c0201007387 */ /* 0x0041e80000100800 */
[----:B------:R-:W2:Y:S04]  /*50e90*/  LDL.LU R24, [R1+0x5d8] ;  /* 0x0005d80001187983 */ /* 0x000ea80000300800 */
[----:B---3--:R1:W-:Y:S04]  /*50ea0*/  STL [R1+0x178], R0 ;  /* 0x0001780001007387 */ /* 0x0083e80000100800 */
[----:B--2---:R-:W-:Y:S04]  /*50eb0*/  STL [R1+0x2ebc], R24 ;  /* 0x002ebc1801007387 */ /* 0x004fe80000100800 */
[----:B------:R-:W2:Y:S04]  /*50ec0*/  LDL.LU R23, [R1+0x5dc] ;  /* 0x0005dc0001177983 */ /* 0x000ea80000300800 */
[----:B--2---:R-:W-:Y:S04]  /*50ed0*/  STL [R1+0x2ec0], R23 ;  /* 0x002ec01701007387 */ /* 0x004fe80000100800 */
        /* <DEDUP_REMOVED lines=74> */
[----:B--2---:R-:W-:Y:S04]  /*51380*/  STL [R1+0x108], R2 ;  /* 0x0001080201007387 */ /* 0x004fe80000100800 */
[----:B------:R-:W2:Y:S04]  /*51390*/  LDL.LU R21, [R1+0x678] ;  /* 0x0006780001157983 */ /* 0x000ea80000300800 */
[----:B---3--:R-:W-:Y:S04]  /*513a0*/  STL [R1+0x10c], R0 ;  /* 0x00010c0001007387 */ /* 0x008fe80000100800 */
[----:B--2---:R-:W-:Y:S04]  /*513b0*/  STL [R1+0x2efc], R21 ;  /* 0x002efc1501007387 */ /* 0x004fe80000100800 */
[----:B------:R-:W2:Y:S04]  /*513c0*/  LDL.LU R20, [R1+0x67c] ;  /* 0x00067c0001147983 */ /* 0x000ea80000300800 */
        /* <DEDUP_REMOVED lines=18> */
[----:B--2---:R0:W-:Y:S04]  /*514f0*/  STL [R1+0x2f3c], R4 ;  /* 0x002f3c0401007387 */ /* 0x0041e80000100800 */
[----:B------:R-:W2:Y:S04]  /*51500*/  LDL.LU R3, [R1+0x6a4] ;  /* 0x0006a40001037983 */ /* 0x000ea80000300800 */
[----:B--2---:R1:W-:Y:S04]  /*51510*/  STL [R1+0x2f40], R3 ;  /* 0x002f400301007387 */ /* 0x0043e80000100800 */
[----:B0-----:R-:W2:Y:S04]  /*51520*/  LDL.LU R4, [R1+0x6a8] ;  /* 0x0006a80001047983 */ /* 0x001ea80000300800 */
[----:B--2---:R-:W-:Y:S04]  /*51530*/  STL [R1+0x2fb8], R4 ;  /* 0x002fb80401007387 */ /* 0x004fe80000100800 */
[----:B-1----:R-:W2:Y:S04]  /*51540*/  LDL.LU R3, [R1+0x6ac] ;  /* 0x0006ac0001037983 */ /* 0x002ea80000300800 */
        /* <DEDUP_REMOVED lines=32> */
[----:B------:R-:W3:Y:S04]  /*51750*/  LDL.LU R24, [R1+0x6f0] ;  /* 0x0006f00001187983 */ /* 0x000ee80000300800 */
[----:B---3--:R0:W-:Y:S04]  /*51760*/  STL [R1+0x2f64], R24 ;  /* 0x002f641801007387 */ /* 0x0081e80000100800 */
[----:B------:R-:W3:Y:S04]  /*51770*/  LDL.LU R23, [R1+0x6f4] ;  /* 0x0006f40001177983 */ /* 0x000ee80000300800 */
[----:B---3--:R1:W-:Y:S04]  /*51780*/  STL [R1+0x2f68], R23 ;  /* 0x002f681701007387 */ /* 0x0083e80000100800 */
[----:B0-----:R-:W3:Y:S04]  /*51790*/  LDL.LU R24, [R1+0x6f8] ;  /* 0x0006f80001187983 */ /* 0x001ee80000300800 */
[----:B-1----:R-:W4:Y:S04]  /*517a0*/  LDL.LU R23, [R1+0x6fc] ;  /* 0x0006fc0001177983 */ /* 0x002f280000300800 */
[----:B------:R-:W5:Y:S04]  /*517b0*/  LDL.LU R22, [R1+0x700] ;  /* 0x0007000001167983 */ /* 0x000f680000300800 */
[----:B-----5:R0:W-:Y:S04]  /*517c0*/  STL [R1+0x2f6c], R22 ;  /* 0x002f6c1601007387 */ /* 0x0201e80000100800 */
[----:B------:R-:W5:Y:S04]  /*517d0*/  LDL.LU R21, [R1+0x704] ;  /* 0x0007040001157983 */ /* 0x000f680000300800 */
[----:B-----5:R1:W-:Y:S04]  /*517e0*/  STL [R1+0x2f70], R21 ;  /* 0x002f701501007387 */ /* 0x0203e80000100800 */
[----:B0-----:R-:W5:Y:S04]  /*517f0*/  LDL.LU R22, [R1+0x708] ;  /* 0x0007080001167983 */ /* 0x001f680000300800 */
[----:B-1----:R-:W2:Y:S04]  /*51800*/  LDL.LU R21, [R1+0x70c] ;  /* 0x00070c0001157983 */ /* 0x002ea80000300800 */
[----:B------:R-:W2:Y:S04]  /*51810*/  LDL.LU R20, [R1+0x710] ;  /* 0x0007100001147983 */ /* 0x000ea80000300800 */
[----:B--2---:R0:W-:Y:S04]  /*51820*/  STL [R1+0x2f74], R20 ;  /* 0x002f741401007387 */ /* 0x0041e80000100800 */
[----:B------:R-:W2:Y:S04]  /*51830*/  LDL.LU R0, [R1+0x714] ;  /* 0x0007140001007983 */ /* 0x000ea80000300800 */
[----:B0-----:R-:W3:Y:S04]  /*51840*/  LDL.LU R20, [R1+0x718] ;  /* 0x0007180001147983 */ /* 0x001ee80000300800 */
[----:B--2---:R0:W-:Y:S04]  /*51850*/  STL [R1+0xa4], R0 ;  /* 0x0000a40001007387 */ /* 0x0041e80000100800 */
[----:B------:R-:W2:Y:S04]  /*51860*/  LDL.LU R2, [R1+0x71c] ;  /* 0x00071c0001027983 */ /* 0x000ea80000300800 */
        /* <DEDUP_REMOVED lines=29> */
[----:B--2---:R-:W-:Y:S04]  /*51a40*/  STL [R1+0xc4], R2 ;  /* 0x0000c40201007387 */ /* 0x004fe80000100800 */
[----:B------:R-:W2:Y:S04]  /*51a50*/  LDL.LU R9, [R1+0x75c] ;  /* 0x00075c0001097983 */ /* 0x000ea80000300800 */
[----:B---3--:R0:W-:Y:S04]  /*51a60*/  STL [R1+0x6c], R0 ;  /* 0x00006c0001007387 */ /* 0x0081e80000100800 */
[----:B------:R-:W3:Y:S04]  /*51a70*/  LDL.LU R12, [R1+0x760] ;  /* 0x00076000010c7983 */ /* 0x000ee80000300800 */
[----:B---3--:R-:W-:Y:S04]  /*51a80*/  STL [R1+0x2f78], R12 ;  /* 0x002f780c01007387 */ /* 0x008fe80000100800 */
[----:B------:R-:W3:Y:S04]  /*51a90*/  LDL.LU R11, [R1+0x764] ;  /* 0x00076400010b7983 */ /* 0x000ee80000300800 */
[----:B---3--:R-:W-:Y:S04]  /*51aa0*/  STL [R1+0x2f7c], R11 ;  /* 0x002f7c0b01007387 */ /* 0x008fe80000100800 */
[----:B------:R-:W3:Y:S04]  /*51ab0*/  LDL.LU R10, [R1+0x768] ;  /* 0x00076800010a7983 */ /* 0x000ee80000300800 */
[----:B------:R-:W2:Y:S04]  /*51ac0*/  LDL.LU R26, [R1+0xa74] ;  /* 0x000a7400011a7983 */ /* 0x000ea80000300800 */
[----:B0-----:R-:W2:Y:S04]  /*51ad0*/  LDL.LU R0, [R1+0x76c] ;  /* 0x00076c0001007983 */ /* 0x001ea80000300800 */
[----:B------:R-:W3:Y:S04]  /*51ae0*/  LDL.LU R8, [R1+0x770] ;  /* 0x0007700001087983 */ /* 0x000ee80000300800 */
[----:B--2---:R0:W-:Y:S04]  /*51af0*/  STL [R1+0x78], R0 ;  /* 0x0000780001007387 */ /* 0x0041e80000100800 */
[----:B---3--:R-:W-:Y:S04]  /*51b00*/  STL [R1+0x2f80], R8 ;  /* 0x002f800801007387 */ /* 0x008fe80000100800 */
[----:B------:R-:W2:Y:S04]  /*51b10*/  LDL.LU R7, [R1+0x774] ;  /* 0x0007740001077983 */ /* 0x000ea80000300800 */
[----:B------:R-:W1:Y:S02]  /*51b20*/  S2R R4, SR_CTAID.Y ;  /* 0x0000000000047919 */ /* 0x000e640000002600 */
[----:B-1----:R-:W-:-:S02]  /*51b30*/  IMAD R13, R4, c[0x0][0x1c0], RZ ;  /* 0x00007000040d7a24 */ /* 0x002fc400078e02ff */
[----:B------:R-:W1:Y:S04]  /*51b40*/  S2R R4, SR_TID.X ;  /* 0x0000000000047919 */ /* 0x000e680000002100 */
[----:B--2---:R-:W-:Y:S04]  /*51b50*/  STL [R1+0x2f84], R7 ;  /* 0x002f840701007387 */ /* 0x004fe80000100800 */
[----:B------:R-:W2:Y:S04]  /*51b60*/  LDL.LU R6, [R1+0x778] ;  /* 0x0007780001067983 */ /* 0x000ea80000300800 */
[----:B------:R-:W3:Y:S04]  /*51b70*/  LDL.LU R27, [R1+0xa78] ;  /* 0x000a7800011b7983 */ /* 0x000ee80000300800 */
[----:B------:R-:W2:Y:S04]  /*51b80*/  LDL.LU R5, [R1+0x77c] ;  /* 0x00077c0001057983 */ /* 0x000ea80000300800 */
[----:B------:R-:W2:Y:S04]  /*51b90*/  LDL.LU R28, [R1+0xa7c] ;  /* 0x000a7c00011c7983 */ /* 0x000ea80000300800 */
[----:B------:R-:W-:Y:S04]  /*51ba0*/  STL [R1+0x2f04], R26 ;  /* 0x002f041a01007387 */ /* 0x000fe80000100800 */
[----:B------:R-:W4:Y:S01]  /*51bb0*/  LDL.LU R29, [R1+0xa80] ;  /* 0x000a8000011d7983 */ /* 0x000f220000300800 */
[----:B-1----:R-:W-:-:S03]  /*51bc0*/  LOP3.LUT R19, R4, 0x1f, RZ, 0xc0, !PT ;  /* 0x0000001f04137812 */ /* 0x002fc600078ec0ff */
[----:B------:R-:W1:Y:S04]  /*51bd0*/  S2R R4, SR_CTAID.X ;  /* 0x0000000000047919 */ /* 0x000e680000002500 */
[----:B------:R-:W5:Y:S01]  /*51be0*/  S2R R3, SR_TID.X ;  /* 0x0000000000037919 */ /* 0x000f620000002100 */
[C---:B0-----:R-:W-:Y:S01]  /*51bf0*/  FMUL R0, R26.reuse, 8388608 ;  /* 0x4b0000001a007820 */ /* 0x041fe20000400000 */
[----:B------:R-:W-:-:S04]  /*51c00*/  FSETP.GEU.AND P1, PT, R26, 1.175494350822287508e-38, PT ;  /* 0x008000001a00780b */ /* 0x000fc80003f2e000 */
[----:B------:R-:W-:-:S05]  /*51c10*/  FSEL R2, R0, R26, !P1 ;  /* 0x0000001a00027208 */ /* 0x000fca0004800000 */
[----:B------:R0:W-:Y:S01]  /*51c20*/  STL [R1+0x110], R2 ;  /* 0x0001100201007387 */ /* 0x0001e20000100800 */
[----:B-1----:R-:W-:-:S03]  /*51c30*/  LEA R4, R4, R19, 0x5 ;  /* 0x0000001304047211 */ /* 0x002fc600078e28ff */
[----:B------:R-:W1:Y:S01]  /*51c40*/  S2R R19, SR_TID.X ;  /* 0x0000000000137919 */ /* 0x000e620000002100 */
[----:B0-----:R-:W-:Y:S01]  /*51c50*/  IADD3 R2, R2, -0x3f3504f3, RZ ;  /* 0xc0cafb0d02027810 */ /* 0x001fe20007ffe0ff */
[----:B-----5:R-:W-:-:S03]  /*51c60*/  IMAD.SHL.U32 R11, R3, 0x800, RZ ;  /* 0x00000800030b7824 */ /* 0x020fc600078e00ff */
[----:B------:R-:W-:Y:S01]  /*51c70*/  LOP3.LUT R7, R2, 0xff800000, RZ, 0xc0, !PT ;  /* 0xff80000002077812 */ /* 0x000fe200078ec0ff */
[----:B------:R-:W-:Y:S01]  /*51c80*/  IMAD R4, R4, c[0x0][0x1c4], RZ ;  /* 0x0000710004047a24 */ /* 0x000fe200078e02ff */
[----:B------:R-:W-:Y:S02]  /*51c90*/  LOP3.LUT R14, R11, 0x3000, RZ, 0xc0, !PT ;  /* 0x000030000b0e7812 */ /* 0x000fe400078ec0ff */
[----:B------:R0:W5:Y:S01]  /*51ca0*/  I2F R15, R7 ;  /* 0x00000007000f7306 */ /* 0x0001620000201400 */
[----:B------:R-:W-:Y:S02]  /*51cb0*/  SHF.L.U32 R11, R13, 0x1, RZ ;  /* 0x000000010d0b7819 */ /* 0x000fe400000006ff */
[----:B-1----:R-:W-:Y:S01]  /*51cc0*/  LOP3.LUT R12, R19, 0x3f, RZ, 0xc0, !PT ;  /* 0x0000003f130c7812 */ /* 0x002fe200078ec0ff */
[----:B------:R-:W-:-:S04]  /*51cd0*/  IMAD.HI R13, R13, 0x2, RZ ;  /* 0x000000020d0d7827 */ /* 0x000fc800078e02ff */
[C---:B---3--:R-:W-:Y:S01]  /*51ce0*/  FMUL R0, R27.reuse, 8388608 ;  /* 0x4b0000001b007820 */ /* 0x048fe20000400000 */
[----:B------:R-:W-:-:S04]  /*51cf0*/  FSETP.GEU.AND P2, PT, R27, 1.175494350822287508e-38, PT ;  /* 0x008000001b00780b */ /* 0x000fc80003f4e000 */
[----:B------:R-:W-:Y:S01]  /*51d00*/  FSEL R8, R0, R27, !P2 ;  /* 0x0000001b00087208 */ /* 0x000fe20005000000 */
[C---:B--2---:R-:W-:Y:S01]  /*51d10*/  FMUL R0, R28.reuse, 8388608 ;  /* 0x4b0000001c007820 */ /* 0x044fe20000400000 */
[----:B------:R-:W-:Y:S01]  /*51d20*/  FSETP.GEU.AND P3, PT, R28, 1.175494350822287508e-38, PT ;  /* 0x008000001c00780b */ /* 0x000fe20003f6e000 */
[----:B------:R-:W-:Y:S01]  /*51d30*/  STL [R1+0x2f88], R27 ;  /* 0x002f881b01007387 */ /* 0x000fe20000100800 */
[----:B------:R-:W-:-:S03]  /*51d40*/  IADD3 R2, R8, -0x3f3504f3, RZ ;  /* 0xc0cafb0d08027810 */ /* 0x000fc60007ffe0ff */
[----:B------:R1:W-:Y:S01]  /*51d50*/  STL [R1+0x118], R8 ;  /* 0x0001180801007387 */ /* 0x0003e20000100800 */
[----:B----4-:R-:W-:-:S03]  /*51d60*/  FSETP.GEU.AND P4, PT, R29, 1.175494350822287508e-38, PT ;  /* 0x008000001d00780b */ /* 0x010fc60003f8e000 */
[----:B------:R0:W-:Y:S01]  /*51d70*/  STL [R1+0x1e0], R7 ;  /* 0x0001e00701007387 */ /* 0x0001e20000100800 */
[----:B-1----:R-:W-:Y:S01]  /*51d80*/  FSEL R8, R0, R28, !P3 ;  /* 0x0000001c00087208 */ /* 0x002fe20005800000 */
[----:B------:R-:W-:Y:S01]  /*51d90*/  FMUL R0, R29, 8388608 ;  /* 0x4b0000001d007820 */ /* 0x000fe20000400000 */
[----:B0-----:R-:W-:-:S03]  /*51da0*/  LOP3.LUT R7, R2, 0xff800000, RZ, 0xc0, !PT ;  /* 0xff80000002077812 */ /* 0x001fc600078ec0ff */
[----:B------:R0:W-:Y:S01]  /*51db0*/  STL [R1+0x114], R8 ;  /* 0x0001140801007387 */ /* 0x0001e20000100800 */
[----:B------:R-:W-:Y:S01]  /*51dc0*/  IADD3 R2, R8, -0x3f3504f3, RZ ;  /* 0xc0cafb0d08027810 */ /* 0x000fe20007ffe0ff */
[----:B------:R1:W2:Y:S02]  /*51dd0*/  I2F R17, R7 ;  /* 0x0000000700117306 */ /* 0x0002a40000201400 */
[----:B------:R1:W-:Y:S01]  /*51de0*/  STL [R1+0x1dc], R7 ;  /* 0x0001dc0701007387 */ /* 0x0003e20000100800 */
[----:B0-----:R-:W-:Y:S02]  /*51df0*/  SHF.L.U32 R8, R4, 0x1, RZ ;  /* 0x0000000104087819 */ /* 0x001fe400000006ff */
[----:B------:R-:W-:Y:S02]  /*51e00*/  FSEL R4, R0, R29, !P4 ;  /* 0x0000001d00047208 */ /* 0x000fe40006000000 */
[----:B------:R-:W-:Y:S02]  /*51e10*/  IADD3 R0, P5, P6, R8, c[0x0][0x178], R11 ;  /* 0x00005e0008007a10 */ /* 0x000fe40007ebe00b */
[----:B-1----:R-:W-:Y:S01]  /*51e20*/  LOP3.LUT R7, R2, 0xff800000, RZ, 0xc0, !PT ;  /* 0xff80000002077812 */ /* 0x002fe200078ec0ff */
[----:B------:R-:W-:Y:S04]  /*51e30*/  STL [R1+0x388], R4 ;  /* 0x0003880401007387 */ /* 0x000fe80000100800 */
[----:B------:R0:W-:Y:S01]  /*51e40*/  STL [R1+0x2ddc], R0 ;  /* 0x002ddc0001007387 */ /* 0x0001e20000100800 */
[----:B------:R1:W3:Y:S03]  /*51e50*/  I2F R19, R7 ;  /* 0x0000000700137306 */ /* 0x0002e60000201400 */
[----:B------:R1:W-:Y:S01]  /*51e60*/  STL [R1+0x1d8], R7 ;  /* 0x0001d80701007387 */ /* 0x0003e20000100800 */
[----:B------:R-:W-:Y:S01]  /*51e70*/  LEA R2, R12, R14, 0x4 ;  /* 0x0000000e0c027211 */ /* 0x000fe200078e20ff */
[C---:B0-----:R-:W-:Y:S01]  /*51e80*/  IMAD.SHL.U32 R0, R3.reuse, 0x20, RZ ;  /* 0x0000002003007824 */ /* 0x041fe200078e00ff */
[----:B------:R-:W-:-:S02]  /*51e90*/  LOP3.LUT R2, R3, 0x18, RZ, 0xc0, !PT ;  /* 0x0000001803027812 */ /* 0x000fc400078ec0ff */
[----:B-1----:R-:W-:Y:S02]  /*51ea0*/  SHF.L.U32 R7, R3, 0x4, RZ ;  /* 0x0000000403077819 */ /* 0x002fe400000006ff */
[----:B------:R-:W-:Y:S02]  /*51eb0*/  LOP3.LUT R0, R0, 0xc60, RZ, 0xc0, !PT ;  /* 0x00000c6000007812 */ /* 0x000fe400078ec0ff */
[----:B------:R-:W-:Y:S02]  /*51ec0*/  LOP3.LUT R14, R7, 0x70, RZ, 0xc0, !PT ;  /* 0x00000070070e7812 */ /* 0x000fe400078ec0ff */
[C---:B------:R-:W-:Y:S02]  /*51ed0*/  LEA R0, R2.reuse, R0, 0x9 ;  /* 0x0000000002007211 */ /* 0x040fe400078e48ff */
[----:B------:R-:W-:-:S06]  /*51ee0*/  LEA.HI R2, R2, R14, RZ, 0x1f ;  /* 0x0000000e02027211 */ /* 0x000fcc00078ff8ff */
[----:B------:R-:W0:Y:S01]  /*51ef0*/  S2R R2, SR_CTAID.X ;  /* 0x0000000000027919 */ /* 0x000e220000002500 */
[----:B------:R-:W-:Y:S02]  /*51f00*/  LOP3.LUT R3, R3, 0x1f, RZ, 0xc0, !PT ;  /* 0x0000001f03037812 */ /* 0x000fe400078ec0ff */
[----:B------:R-:W-:-:S04]  /*51f10*/  IADD3 R4, R4, -0x3f3504f3, RZ ;  /* 0xc0cafb0d04047810 */ /* 0x000fc80007ffe0ff */
[----:B------:R-:W-:-:S05]  /*51f20*/  LOP3.LUT R4, R4, 0xff800000, RZ, 0xc0, !PT ;  /* 0xff80000004047812 */ /* 0x000fca00078ec0ff */
[----:B------:R-:W-:Y:S04]  /*51f30*/  STL [R1+0x1d4], R4 ;  /* 0x0001d40401007387 */ /* 0x000fe80000100800 */
[----:B------:R-:W4:Y:S04]  /*51f40*/  LDL.LU R27, [R1+0x68] ;  /* 0x00006800011b7983 */ /* 0x000f280000300800 */
[----:B------:R-:W4:Y:S01]  /*51f50*/  LDL.LU R7, [R1+0x64] ;  /* 0x0000640001077983 */ /* 0x000f220000300800 */
[----:B0-----:R-:W-:-:S03]  /*51f60*/  LEA R2, R2, R3, 0x5 ;  /* 0x0000000302027211 */ /* 0x001fc600078e28ff */
[----:B------:R-:W4:Y:S02]  /*51f70*/  LDL.LU R8, [R1+0x60] ;  /* 0x0000600001087983 */ /* 0x000f240000300800 */
[----:B------:R-:W-:Y:S02]  /*51f80*/  IMAD R2, R2, c[0x0][0x1c4], RZ ;  /* 0x0000710002027a24 */ /* 0x000fe400078e02ff */
[----:B------:R-:W4:Y:S02]  /*51f90*/  LDL.LU R11, [R1+0x5c] ;  /* 0x00005c00010b7983 */ /* 0x000f240000300800 */
[----:B------:R-:W-:Y:S02]  /*51fa0*/  IMAD.HI R2, R2, 0x2, RZ ;  /* 0x0000000202027827 */ /* 0x000fe400078e02ff */
[----:B------:R-:W4:Y:S03]  /*51fb0*/  LDL.LU R12, [R1+0x58] ;  /* 0x00005800010c7983 */ /* 0x000f260000300800 */
[----:B------:R-:W-:Y:S01]  /*51fc0*/  IADD3.X R2, R2, c[0x0][0x17c], R13, P5, P6 ;  /* 0x00005f0002027a10 */ /* 0x000fe20002fec40d */
[----:B------:R-:W4:Y:S04]  /*51fd0*/  LDL.LU R0, [R1+0x54] ;  /* 0x0000540001007983 */ /* 0x000f280000300800 */
[----:B------:R-:W4:Y:S04]  /*51fe0*/  LDL.LU R26, [R1+0x50] ;  /* 0x00005000011a7983 */ /* 0x000f280000300800 */
[----:B------:R-:W4:Y:S04]  /*51ff0*/  LDL.LU R13, [R1+0x2fd8] ;  /* 0x002fd800010d7983 */ /* 0x000f280000300800 */
[----:B------:R0:W-:Y:S04]  /*52000*/  STL [R1+0x2dd8], R2 ;  /* 0x002dd80201007387 */ /* 0x0001e80000100800 */
[----:B0-----:R-:W4:Y:S01]  /*52010*/  LDL.LU R2, [R1+0x78] ;  /* 0x0000780001027983 */ /* 0x001f220000300800 */
[----:B------:R-:W0:Y:S01]  /*52020*/  I2F R4, R4 ;  /* 0x0000000400047306 */ /* 0x000e220000201400 */
[----:B------:R-:W-:-:S02]  /*52030*/  FSEL R14, RZ, -23, P1 ;  /* 0xc1b80000ff0e7808 */ /* 0x000fc40000800000 */
[----:B------:R-:W-:Y:S02]  /*52040*/  FSEL R16, RZ, -23, P2 ;  /* 0xc1b80000ff107808 */ /* 0x000fe40001000000 */
[----:B------:R-:W-:Y:S01]  /*52050*/  FSETP.GT.AND P1, PT, |R29|, 8.50705917302346158658e+37, PT ;  /* 0x7e8000001d00780b */ /* 0x000fe20003f24200 */
[----:B-----5:R-:W-:Y:S01]  /*52060*/  FFMA.FTZ R15, R15, 1.1920928955078125e-07, R14 ;  /* 0x340000000f0f7823 */ /* 0x020fe2000001000e */
[----:B------:R-:W-:Y:S01]  /*52070*/  FSEL R18, RZ, -23, P3 ;  /* 0xc1b80000ff127808 */ /* 0x000fe20001800000 */
[----:B--2---:R-:W-:Y:S01]  /*52080*/  FFMA.FTZ R17, R17, 1.1920928955078125e-07, R16 ;  /* 0x3400000011117823 */ /* 0x004fe20000010010 */
[----:B------:R-:W-:Y:S01]  /*52090*/  FSEL R3, RZ, -23, P4 ;  /* 0xc1b80000ff037808 */ /* 0x000fe20002000000 */
[----:B------:R-:W2:Y:S02]  /*520a0*/  LDL.LU R14, [R1+0x2fd4] ;  /* 0x002fd400010e7983 */ /* 0x000ea40000300800 */
[----:B---3--:R-:W-:Y:S02]  /*520b0*/  FFMA.FTZ R19, R19, 1.1920928955078125e-07, R18 ;  /* 0x3400000013137823 */ /* 0x008fe40000010012 */
[----:B------:R1:W-:Y:S01]  /*520c0*/  STL [R1+0x20c], R15 ;  /* 0x00020c0f01007387 */ /* 0x0003e20000100800 */
[----:B0-----:R-:W-:-:S03]  /*520d0*/  FFMA.FTZ R4, R4, 1.1920928955078125e-07, R3 ;  /* 0x3400000004047823 */ /* 0x001fc60000010003 */
[----:B-1----:R-:W3:Y:S04]  /*520e0*/  LDL.LU R15, [R1+0x2fd0] ;  /* 0x002fd000010f7983 */ /* 0x002ee80000300800 */
[----:B------:R-:W5:Y:S04]  /*520f0*/  LDL.LU R16, [R1+0x2fcc] ;  /* 0x002fcc0001107983 */ /* 0x000f680000300800 */
[----:B------:R0:W-:Y:S01]  /*52100*/  STL [R1+0x208], R17 ;  /* 0x0002081101007387 */ /* 0x0001e20000100800 */
[----:B------:R-:W-:Y:S01]  /*52110*/  @P1 FMUL R5, R5, 0.25 ;  /* 0x3e80000005051820 */ /* 0x000fe20000400000 */
[----:B------:R-:W-:Y:S01]  /*52120*/  FSETP.GT.AND P2, PT, |R28|, 8.50705917302346158658e+37, PT ;  /* 0x7e8000001c00780b */ /* 0x000fe20003f44200 */
[----:B------:R-:W-:Y:S01]  /*52130*/  @P1 FMUL R6, R6, 0.25 ;  /* 0x3e80000006061820 */ /* 0x000fe20000400000 */
[----:B0-----:R-:W2:Y:S04]  /*52140*/  LDL.LU R17, [R1+0x2fc8] ;  /* 0x002fc80001117983 */ /* 0x001ea80000300800 */
[----:B------:R-:W2:Y:S04]  /*52150*/  LDL.LU R18, [R1+0x2fc4] ;  /* 0x002fc40001127983 */ /* 0x000ea80000300800 */
[----:B------:R0:W-:Y:S01]  /*52160*/  STL [R1+0x204], R19 ;  /* 0x0002041301007387 */ /* 0x0001e20000100800 */
[----:B------:R-:W-:-:S03]  /*52170*/  @P1 FMUL R9, R9, 0.25 ;  /* 0x3e80000009091820 */ /* 0x000fc60000400000 */
[----:B0-----:R-:W2:Y:S04]  /*52180*/  LDL.LU R19, [R1+0x2fc0] ;  /* 0x002fc00001137983 */ /* 0x001ea80000300800 */
[----:B------:R-:W2:Y:S04]  /*52190*/  LDL.LU R3, [R1+0x2fbc] ;  /* 0x002fbc0001037983 */ /* 0x000ea80000300800 */
[----:B------:R0:W-:Y:S04]  /*521a0*/  STL [R1+0x200], R4 ;  /* 0x0002000401007387 */ /* 0x0001e80000100800 */
[----:B0-----:R-:W2:Y:S04]  /*521b0*/  LDL.LU R4, [R1+0x2fb8] ;  /* 0x002fb80001047983 */ /* 0x001ea80000300800 */
[----:B------:R0:W-:Y:S04]  /*521c0*/  STL [R1+0x2f8c], R28 ;  /* 0x002f8c1c01007387 */ /* 0x0001e80000100800 */
[----:B0-----:R-:W2:Y:S04]  /*521d0*/  LDL.LU R28, [R1+0x6c] ;  /* 0x00006c00011c7983 */ /* 0x001ea80000300800 */
[----:B------:R0:W-:Y:S04]  /*521e0*/  STL [R1+0x80], R5 ;  /* 0x0000800501007387 */ /* 0x0001e80000100800 */
[----:B0-----:R-:W2:Y:S04]  /*521f0*/  LDL.LU R5, [R1+0x2fb4] ;  /* 0x002fb40001057983 */ /* 0x001ea80000300800 */
[----:B------:R0:W-:Y:S04]  /*52200*/  STL [R1+0x7c], R6 ;  /* 0x00007c0601007387 */ /* 0x0001e80000100800 */
[----:B0-----:R-:W2:Y:S01]  /*52210*/  LDL.LU R6, [R1+0x2fb0] ;  /* 0x002fb00001067983 */ /* 0x001ea20000300800 */
[----:B----4-:R-:W-:-:S05]  /*52220*/  @P1 FMUL R2, R2, 0.25 ;  /* 0x3e80000002021820 */ /* 0x010fca0000400000 */
[----:B------:R-:W-:Y:S04]  /*52230*/  STL [R1+0x2fa0], R2 ;  /* 0x002fa00201007387 */ /* 0x000fe80000100800 */
[----:B------:R0:W-:Y:S04]  /*52240*/  STL [R1+0x70], R9 ;  /* 0x0000700901007387 */ /* 0x0001e80000100800 */
[----:B0-----:R-:W4:Y:S04]  /*52250*/  LDL.LU R9, [R1+0x2fac] ;  /* 0x002fac0001097983 */ /* 0x001f280000300800 */
[----:B------:R-:W2:Y:S01]  /*52260*/  LDL R2, [R1+0x7c] ;  /* 0x00007c0001027983 */ /* 0x000ea20000100800 */
[----:B------:R-:W-:Y:S01]  /*52270*/  @P1 FMUL R10, R10, 0.25 ;  /* 0x3e8000000a0a1820 */ /* 0x000fe20000400000 */
[----:B------:R-:W-:-:S02]  /*52280*/  FSETP.GEU.AND P3, PT, |R29|, 1.175494350822287508e-38, PT ;  /* 0x008000001d00780b */ /* 0x000fc40003f6e200 */
[----:B--2---:R0:W-:Y:S04]  /*52290*/  STL [R1+0x2fa4], R2 ;  /* 0x002fa40201007387 */ /* 0x0041e80000100800 */
[----:B------:R-:W-:Y:S04]  /*522a0*/  STL [R1+0x74], R10 ;  /* 0x0000740a01007387 */ /* 0x000fe80000100800 */
[----:B0-----:R-:W2:Y:S01]  /*522b0*/  LDL R2, [R1+0x80] ;  /* 0x0000800001027983 */ /* 0x001ea20000100800 */
[----:B------:R-:W-:-:S05]  /*522c0*/  @P1 FMUL R28, R28, 0.25 ;  /* 0x3e8000001c1c1820 */ /* 0x000fca0000400000 */
[----:B------:R0:W-:Y:S02]  /*522d0*/  STL [R1+0x2f9c], R28 ;  /* 0x002f9c1c01007387 */ /* 0x0001e40000100800 */
[----:B0-----:R-:W-:Y:S02]  /*522e0*/  MOV R28, R10 ;  /* 0x0000000a001c7202 */ /* 0x001fe40000000f00 */
[----:B------:R-:W3:Y:S01]  /*522f0*/  LDL.LU R10, [R1+0x2fa8] ;  /* 0x002fa800010a7983 */ /* 0x000ee20000300800 */
[----:B--2---:R-:W-:-:S05]  /*52300*/  @!P3 FMUL R2, R2, 16777216 ;  /* 0x4b8000000202b820 */ /* 0x004fca0000400000 */
[----:B------:R0:W-:Y:S04]  /*52310*/  @!P3 STL [R1+0x80], R2 ;  /* 0x000080020100b387 */ /* 0x0001e80000100800 */
[----:B0-----:R-:W2:Y:S02]  /*52320*/  LDL.LU R2, [R1+0x2fa4] ;  /* 0x002fa40001027983 */ /* 0x001ea40000300800 */
[----:B--2---:R-:W-:-:S05]  /*52330*/  @!P3 FMUL R2, R2, 16777216 ;  /* 0x4b8000000202b820 */ /* 0x004fca0000400000 */
[----:B------:R0:W-:Y:S04]  /*52340*/  @!P3 STL [R1+0x7c], R2 ;  /* 0x00007c020100b387 */ /* 0x0001e80000100800 */
[----:B0-----:R-:W2:Y:S02]  /*52350*/  LDL.LU R2, [R1+0x2fa0] ;  /* 0x002fa00001027983 */ /* 0x001ea40000300800 */
[----:B--2---:R-:W-:-:S05]  /*52360*/  @!P3 FMUL R2, R2, 16777216 ;  /* 0x4b8000000202b820 */ /* 0x004fca0000400000 */
[----:B------:R0:W-:Y:S04]  /*52370*/  STL [R1+0x2f94], R2 ;  /* 0x002f940201007387 */ /* 0x0001e80000100800 */
[----:B0-----:R-:W2:Y:S01]  /*52380*/  LDL R2, [R1+0x70] ;  /* 0x0000700001027983 */ /* 0x001ea20000100800 */
[----:B------:R-:W-:-:S05]  /*52390*/  @!P3 FMUL R28, R28, 16777216 ;  /* 0x4b8000001c1cb820 */ /* 0x000fca0000400000 */
[----:B------:R0:W-:Y:S04]  /*523a0*/  @!P3 STL [R1+0x74], R28 ;  /* 0x0000741c0100b387 */ /* 0x0001e80000100800 */
[----:B0-----:R-:W3:Y:S01]  /*523b0*/  LDL.LU R28, [R1+0x2f9c] ;  /* 0x002f9c00011c7983 */ /* 0x001ee20000300800 */
[----:B--2---:R-:W-:-:S05]  /*523c0*/  @!P3 FMUL R2, R2, 16777216 ;  /* 0x4b8000000202b820 */ /* 0x004fca0000400000 */
[----:B------:R0:W-:Y:S04]  /*523d0*/  @!P3 STL [R1+0x70], R2 ;  /* 0x000070020100b387 */ /* 0x0001e80000100800 */
[----:B0-----:R-:W2:Y:S01]  /*523e0*/  LDL.LU R2, [R1+0x7c] ;  /* 0x00007c0001027983 */ /* 0x001ea20000300800 */
[----:B------:R-:W-:-:S04]  /*523f0*/  @P1 FMUL R29, R29, 0.25 ;  /* 0x3e8000001d1d1820 */ /* 0x000fc80000400000 */
[----:B------:R-:W-:-:S06]  /*52400*/  @!P3 FMUL R29, R29, 16777216 ;  /* 0x4b8000001d1db820 */ /* 0x000fcc0000400000 */
[----:B------:R-:W0:Y:S01]  /*52410*/  MUFU.RCP R29, R29 ;  /* 0x0000001d001d7308 */ /* 0x000e220000001000 */
[----:B--2---:R1:W-:Y:S04]  /*52420*/  STL [R1+0x2f98], R2 ;  /* 0x002f980201007387 */ /* 0x0043e80000100800 */
[----:B-1----:R-:W0:Y:S01]  /*52430*/  LDL.LU R2, [R1+0x80] ;  /* 0x0000800001027983 */ /* 0x002e220000300800 */
[----:B---3--:R-:W-:-:S05]  /*52440*/  @!P3 FMUL R28, R28, 16777216 ;  /* 0x4b8000001c1cb820 */ /* 0x008fca0000400000 */
[----:B------:R1:W-:Y:S04]  /*52450*/  STL [R1+0x2f90], R28 ;  /* 0x002f901c01007387 */ /* 0x0003e80000100800 */
[----:B-1----:R-:W2:Y:S01]  /*52460*/  LDL.LU R28, [R1+0x74] ;  /* 0x00007400011c7983 */ /* 0x002ea20000300800 */
[----:B0-----:R-:W-:-:S05]  /*52470*/  FMUL R2, R29, R2 ;  /* 0x000000021d027220 */ /* 0x001fca0000400000 */
[----:B------:R0:W-:Y:S04]  /*52480*/  STL [R1+0x280], R2 ;  /* 0x0002800201007387 */ /* 0x0001e80000100800 */
[----:B0-----:R-:W3:Y:S02]  /*52490*/  LDL.LU R2, [R1+0x2f98] ;  /* 0x002f980001027983 */ /* 0x001ee40000300800 */
[----:B---3--:R-:W-:-:S05]  /*524a0*/  FMUL R2, R29, R2 ;  /* 0x000000021d027220 */ /* 0x008fca0000400000 */
[----:B------:R0:W-:Y:S04]  /*524b0*/  STL [R1+0x278], R2 ;  /* 0x0002780201007387 */ /* 0x0001e80000100800 */
[----:B0-----:R-:W3:Y:S01]  /*524c0*/  LDL.LU R2, [R1+0x2f94] ;  /* 0x002f940001027983 */ /* 0x001ee20000300800 */
[C---:B--2---:R-:W-:Y:S02]  /*524d0*/  FMUL R28, R29.reuse, R28 ;  /* 0x0000001c1d1c7220 */ /* 0x044fe40000400000 */
[----:B---3--:R-:W-:-:S05]  /*524e0*/  FMUL R2, R29, R2 ;  /* 0x000000021d027220 */ /* 0x008fca0000400000 */
[----:B------:R0:W-:Y:S04]  /*524f0*/  STL [R1+0x2de0], R2 ;  /* 0x002de00201007387 */ /* 0x0001e80000100800 */
[----:B0-----:R-:W2:Y:S04]  /*52500*/  LDL.LU R2, [R1+0x70] ;  /* 0x0000700001027983 */ /* 0x001ea80000300800 */
[----:B------:R0:W-:Y:S04]  /*52510*/  STL [R1+0x274], R28 ;  /* 0x0002741c01007387 */ /* 0x0001e80000100800 */
[----:B0-----:R-:W3:Y:S01]  /*52520*/  LDL.LU R28, [R1+0x2f90] ;  /* 0x002f9000011c7983 */ /* 0x001ee20000300800 */
[----:B------:R-:W-:-:S04]  /*52530*/  @P1 FMUL R27, R27, 0.25 ;  /* 0x3e8000001b1b1820 */ /* 0x000fc80000400000 */
[----:B------:R-:W-:Y:S02]  /*52540*/  @!P3 FMUL R27, R27, 16777216 ;  /* 0x4b8000001b1bb820 */ /* 0x000fe40000400000 */
[----:B------:R-:W-:Y:S02]  /*52550*/  @P1 FMUL R7, R7, 0.25 ;  /* 0x3e80000007071820 */ /* 0x000fe40000400000 */
[----:B------:R-:W-:Y:S02]  /*52560*/  @P1 FMUL R8, R8, 0.25 ;  /* 0x3e80000008081820 */ /* 0x000fe40000400000 */
[----:B------:R-:W-:Y:S02]  /*52570*/  @!P3 FMUL R7, R7, 16777216 ;  /* 0x4b8000000707b820 */ /* 0x000fe40000400000 */
[----:B------:R-:W-:Y:S02]  /*52580*/  @!P3 FMUL R8, R8, 16777216 ;  /* 0x4b8000000808b820 */ /* 0x000fe40000400000 */
[----:B------:R-:W-:-:S02]  /*52590*/  @P1 FMUL R11, R11, 0.25 ;  /* 0x3e8000000b0b1820 */ /* 0x000fc40000400000 */
[----:B------:R-:W-:Y:S02]  /*525a0*/  @P1 FMUL R12, R12, 0.25 ;  /* 0x3e8000000c0c1820 */ /* 0x000fe40000400000 */
[----:B------:R-:W-:Y:S02]  /*525b0*/  @!P3 FMUL R11, R11, 16777216 ;  /* 0x4b8000000b0bb820 */ /* 0x000fe40000400000 */
[----:B------:R-:W-:Y:S02]  /*525c0*/  @!P3 FMUL R12, R12, 16777216 ;  /* 0x4b8000000c0cb820 */ /* 0x000fe40000400000 */
[----:B------:R-:W-:Y:S02]  /*525d0*/  @P1 FMUL R0, R0, 0.25 ;  /* 0x3e80000000001820 */ /* 0x000fe40000400000 */
[----:B------:R-:W-:Y:S02]  /*525e0*/  @P1 FMUL R26, R26, 0.25 ;  /* 0x3e8000001a1a1820 */ /* 0x000fe40000400000 */
[----:B------:R-:W-:-:S02]  /*525f0*/  @!P3 FMUL R0, R0, 16777216 ;  /* 0x4b8000000000b820 */ /* 0x000fc40000400000 */
[----:B--2---:R-:W-:-:S05]  /*52600*/  FMUL R2, R29, R2 ;  /* 0x000000021d027220 */ /* 0x004fca0000400000 */
[----:B------:R3:W-:Y:S02]  /*52610*/  STL [R1+0x270], R2 ;  /* 0x0002700201007387 */ /* 0x0007e40000100800 */
[C---:B---3--:R-:W-:Y:S02]  /*52620*/  FMUL R2, R29.reuse, R28 ;  /* 0x0000001c1d027220 */ /* 0x048fe40000400000 */
[----:B------:R-:W2:Y:S04]  /*52630*/  LDL.LU R28, [R1+0x2f8c] ;  /* 0x002f8c00011c7983 */ /* 0x000ea80000300800 */
[----:B------:R0:W-:Y:S02]  /*52640*/  STL [R1+0x268], R2 ;  /* 0x0002680201007387 */ /* 0x0001e40000100800 */
[----:B0-----:R-:W-:-:S02]  /*52650*/  FMUL R2, R29, R27 ;  /* 0x0000001b1d027220 */ /* 0x001fc40000400000 */
[----:B------:R-:W3:Y:S04]  /*52660*/  LDL.LU R27, [R1+0x2f88] ;  /* 0x002f8800011b7983 */ /* 0x000ee80000300800 */
[----:B------:R0:W-:Y:S02]  /*52670*/  STL [R1+0x26c], R2 ;  /* 0x00026c0201007387 */ /* 0x0001e40000100800 */
[C---:B0-----:R-:W-:Y:S02]  /*52680*/  FMUL R2, R29.reuse, R7 ;  /* 0x000000071d027220 */ /* 0x041fe40000400000 */
[----:B------:R-:W2:Y:S04]  /*52690*/  LDL.LU R7, [R1+0x2f84] ;  /* 0x002f840001077983 */ /* 0x000ea80000300800 */
[----:B------:R0:W-:Y:S02]  /*526a0*/  STL [R1+0x264], R2 ;  /* 0x0002640201007387 */ /* 0x0001e40000100800 */
[----:B0-----:R-:W-:-:S02]  /*526b0*/  FMUL R2, R29, R8 ;  /* 0x000000081d027220 */ /* 0x001fc40000400000 */
[----:B------:R-:W2:Y:S04]  /*526c0*/  LDL.LU R8, [R1+0x2f80] ;  /* 0x002f800001087983 */ /* 0x000ea80000300800 */
[----:B------:R0:W-:Y:S01]  /*526d0*/  STL [R1+0x260], R2 ;  /* 0x0002600201007387 */ /* 0x0001e20000100800 */
[----:B------:R-:W-:Y:S02]  /*526e0*/  @P1 FMUL R20, R20, 0.25 ;  /* 0x3e80000014141820 */ /* 0x000fe40000400000 */
[----:B0-----:R-:W-:Y:S02]  /*526f0*/  FMUL R2, R29, R11 ;  /* 0x0000000b1d027220 */ /* 0x001fe40000400000 */
[----:B------:R-:W2:Y:S04]  /*52700*/  LDL.LU R11, [R1+0x2f7c] ;  /* 0x002f7c00010b7983 */ /* 0x000ea80000300800 */
[----:B------:R0:W-:Y:S01]  /*52710*/  STL [R1+0x25c], R2 ;  /* 0x00025c0201007387 */ /* 0x0001e20000100800 */
[----:B------:R-:W-:-:S02]  /*52720*/  @!P3 FMUL R26, R26, 16777216 ;  /* 0x4b8000001a1ab820 */ /* 0x000fc40000400000 */
[----:B------:R-:W-:Y:S02]  /*52730*/  @P1 FMUL R21, R21, 0.25 ;  /* 0x3e80000015151820 */ /* 0x000fe40000400000 */
[----:B0-----:R-:W-:Y:S02]  /*52740*/  FMUL R2, R29, R12 ;  /* 0x0000000c1d027220 */ /* 0x001fe40000400000 */
[----:B------:R-:W2:Y:S01]  /*52750*/  LDL.LU R12, [R1+0x2f78] ;  /* 0x002f7800010c7983 */ /* 0x000ea20000300800 */
[----:B------:R-:W-:-:S03]  /*52760*/  @!P3 FMUL R20, R20, 16777216 ;  /* 0x4b8000001414b820 */ /* 0x000fc60000400000 */
[----:B------:R0:W-:Y:S01]  /*52770*/  STL [R1+0x258], R2 ;  /* 0x0002580201007387 */ /* 0x0001e20000100800 */
[----:B------:R-:W-:Y:S02]  /*52780*/  @P1 FMUL R22, R22, 0.25 ;  /* 0x3e80000016161820 */ /* 0x000fe40000400000 */
[----:B------:R-:W-:Y:S02]  /*52790*/  @!P3 FMUL R21, R21, 16777216 ;  /* 0x4b8000001515b820 */ /* 0x000fe40000400000 */
[C---:B0-----:R-:W-:Y:S02]  /*527a0*/  FMUL R2, R29.reuse, R0 ;  /* 0x000000001d027220 */ /* 0x041fe40000400000 */
[----:B------:R-:W-:Y:S02]  /*527b0*/  FMUL R0, R29, R26 ;  /* 0x0000001a1d007220 */ /* 0x000fe40000400000 */
[----:B------:R-:W-:Y:S01]  /*527c0*/  @P1 FMUL R23, R23, 0.25 ;  /* 0x3e80000017171820 */ /* 0x000fe20000400000 */
[----:B------:R0:W-:Y:S01]  /*527d0*/  STL [R1+0x254], R2 ;  /* 0x0002540201007387 */ /* 0x0001e20000100800 */
[----:B------:R-:W-:-:S02]  /*527e0*/  @!P3 FMUL R22, R22, 16777216 ;  /* 0x4b8000001616b820 */ /* 0x000fc40000400000 */
[----:B------:R-:W-:Y:S02]  /*527f0*/  @P1 FMUL R24, R24, 0.25 ;  /* 0x3e80000018181820 */ /* 0x000fe40000400000 */
[----:B------:R-:W-:Y:S02]  /*52800*/  @P1 FMUL R25, R25, 0.25 ;  /* 0x3e80000019191820 */ /* 0x000fe40000400000 */
[----:B0-----:R-:W-:Y:S02]  /*52810*/  FMUL R2, R29, R20 ;  /* 0x000000141d027220 */ /* 0x001fe40000400000 */
[----:B------:R-:W2:Y:S01]  /*52820*/  LDL.LU R20, [R1+0x2f74] ;  /* 0x002f740001147983 */ /* 0x000ea20000300800 */
[----:B------:R-:W-:-:S03]  /*52830*/  @!P3 FMUL R23, R23, 16777216 ;  /* 0x4b8000001717b820 */ /* 0x000fc60000400000 */
[----:B------:R0:W-:Y:S01]  /*52840*/  STL [R1+0x250], R0 ;  /* 0x0002500001007387 */ /* 0x0001e20000100800 */
[----:B------:R-:W-:Y:S02]  /*52850*/  @P1 FMUL R13, R13, 0.25 ;  /* 0x3e8000000d0d1820 */ /* 0x000fe40000400000 */
[----:B------:R-:W-:Y:S02]  /*52860*/  @!P3 FMUL R24, R24, 16777216 ;  /* 0x4b8000001818b820 */ /* 0x000fe40000400000 */
[----:B------:R-:W-:Y:S02]  /*52870*/  @P1 FMUL R14, R14, 0.25 ;  /* 0x3e8000000e0e1820 */ /* 0x000fe40000400000 */
[----:B0-----:R-:W-:Y:S02]  /*52880*/  FMUL R0, R29, R21 ;  /* 0x000000151d007220 */ /* 0x001fe40000400000 */
[----:B------:R-:W2:Y:S01]  /*52890*/  LDL.LU R21, [R1+0x2f70] ;  /* 0x002f700001157983 */ /* 0x000ea20000300800 */
[----:B------:R-:W-:-:S03]  /*528a0*/  @!P3 FMUL R25, R25, 16777216 ;  /* 0x4b8000001919b820 */ /* 0x000fc60000400000 */
[----:B------:R0:W-:Y:S01]  /*528b0*/  STL [R1+0x248], R2 ;  /* 0x0002480201007387 */ /* 0x0001e20000100800 */
[----:B------:R-:W-:Y:S02]  /*528c0*/  FMUL R23, R29, R23 ;  /* 0x000000171d177220 */ /* 0x000fe40000400000 */
[----:B------:R-:W-:Y:S02]  /*528d0*/  @P1 FMUL R15, R15, 0.25 ;  /* 0x3e8000000f0f1820 */ /* 0x000fe40000400000 */
[----:B------:R-:W-:Y:S02]  /*528e0*/  @!P3 FMUL R13, R13, 16777216 ;  /* 0x4b8000000d0db820 */ /* 0x000fe40000400000 */
[C---:B0-----:R-:W-:Y:S02]  /*528f0*/  FMUL R2, R29.reuse, R22 ;  /* 0x000000161d027220 */ /* 0x041fe40000400000 */
[----:B------:R-:W2:Y:S01]  /*52900*/  LDL.LU R22, [R1+0x2f6c] ;  /* 0x002f6c0001167983 */ /* 0x000ea20000300800 */
[----:B------:R-:W-:-:S03]  /*52910*/  FMUL R24, R29, R24 ;  /* 0x000000181d187220 */ /* 0x000fc60000400000 */
[----:B------:R0:W-:Y:S01]  /*52920*/  STL [R1+0x24c], R0 ;  /* 0x00024c0001007387 */ /* 0x0001e20000100800 */
[----:B-----5:R-:W-:-:S03]  /*52930*/  @P1 FMUL R16, R16, 0.25 ;  /* 0x3e80000010101820 */ /* 0x020fc60000400000 */
[----:B------:R-:W5:Y:S01]  /*52940*/  LDL.LU R26, [R1+0xc0] ;  /* 0x0000c000011a7983 */ /* 0x000f620000300800 */
[----:B------:R-:W-:Y:S02]  /*52950*/  @!P3 FMUL R14, R14, 16777216 ;  /* 0x4b8000000e0eb820 */ /* 0x000fe40000400000 */
[----:B------:R-:W-:Y:S01]  /*52960*/  FMUL R25, R29, R25 ;  /* 0x000000191d197220 */ /* 0x000fe20000400000 */
[----:B0-----:R-:W5:Y:S01]  /*52970*/  LDL.LU R0, [R1+0xac] ;  /* 0x0000ac0001007983 */ /* 0x001f620000300800 */
[----:B------:R-:W-:-:S03]  /*52980*/  @P1 FMUL R17, R17, 0.25 ;  /* 0x3e80000011111820 */ /* 0x000fc60000400000 */
[----:B------:R0:W-:Y:S01]  /*52990*/  STL [R1+0x2de4], R2 ;  /* 0x002de40201007387 */ /* 0x0001e20000100800 */
[----:B------:R-:W-:Y:S02]  /*529a0*/  @!P3 FMUL R15, R15, 16777216 ;  /* 0x4b8000000f0fb820 */ /* 0x000fe40000400000 */
[----:B------:R-:W-:Y:S02]  /*529b0*/  FMUL R13, R29, R13 ;  /* 0x0000000d1d0d7220 */ /* 0x000fe40000400000 */
[----:B------:R-:W-:Y:S01]  /*529c0*/  @P1 FMUL R18, R18, 0.25 ;  /* 0x3e80000012121820 */ /* 0x000fe20000400000 */
[----:B0-----:R-:W5:Y:S01]  /*529d0*/  LDL.LU R2, [R1+0xa4] ;  /* 0x0000a40001027983 */ /* 0x001f620000300800 */
[----:B------:R-:W-:-:S03]  /*529e0*/  @!P3 FMUL R16, R16, 16777216 ;  /* 0x4b8000001010b820 */ /* 0x000fc60000400000 */
[----:B------:R0:W-:Y:S01]  /*529f0*/  STL [R1+0x1fc], R23 ;  /* 0x0001fc1701007387 */ /* 0x0001e20000100800 */
[----:B------:R-:W-:Y:S02]  /*52a00*/  FMUL R14, R29, R14 ;  /* 0x0000000e1d0e7220 */ /* 0x000fe40000400000 */
[----:B------:R-:W-:Y:S02]  /*52a10*/  @P1 FMUL R19, R19, 0.25 ;  /* 0x3e80000013131820 */ /* 0x000fe40000400000 */
[----:B------:R-:W-:Y:S01]  /*52a20*/  @!P3 FMUL R17, R17, 16777216 ;  /* 0x4b8000001111b820 */ /* 0x000fe20000400000 */
[----:B0-----:R-:W5:Y:S01]  /*52a30*/  LDL.LU R23, [R1+0x2f68] ;  /* 0x002f680001177983 */ /* 0x001f620000300800 */
[----:B------:R-:W-:-:S03]  /*52a40*/  FMUL R15, R29, R15 ;  /* 0x0000000f1d0f7220 */ /* 0x000fc60000400000 */
[----:B------:R0:W-:Y:S01]  /*52a50*/  STL [R1+0x1f8], R24 ;  /* 0x0001f81801007387 */ /* 0x0001e20000100800 */
[----:B------:R-:W-:Y:S02]  /*52a60*/  @P1 FMUL R3, R3, 0.25 ;  /* 0x3e80000003031820 */ /* 0x000fe40000400000 */
[----:B------:R-:W-:Y:S02]  /*52a70*/  @!P3 FMUL R18, R18, 16777216 ;  /* 0x4b8000001212b820 */ /* 0x000fe40000400000 */
[----:B------:R-:W-:Y:S01]  /*52a80*/  FMUL R16, R29, R16 ;  /* 0x000000101d107220 */ /* 0x000fe20000400000 */
[----:B0-----:R-:W5:Y:S04]  /*52a90*/  LDL.LU R24, [R1+0x2f64] ;  /* 0x002f640001187983 */ /* 0x001f680000300800 */
[----:B------:R0:W-:Y:S01]  /*52aa0*/  STL [R1+0x1f4], R25 ;  /* 0x0001f41901007387 */ /* 0x0001e20000100800 */
[----:B------:R-:W-:-:S02]  /*52ab0*/  @P1 FMUL R4, R4, 0.25 ;  /* 0x3e80000004041820 */ /* 0x000fc40000400000 */
[----:B------:R-:W-:Y:S02]  /*52ac0*/  @!P3 FMUL R19, R19, 16777216 ;  /* 0x4b8000001313b820 */ /* 0x000fe40000400000 */
[----:B------:R-:W-:Y:S01]  /*52ad0*/  FMUL R17, R29, R17 ;  /* 0x000000111d117220 */ /* 0x000fe20000400000 */
[----:B0-----:R-:W5:Y:S04]  /*52ae0*/  LDL.LU R25, [R1+0x2f60] ;  /* 0x002f600001197983 */ /* 0x001f680000300800 */
[----:B------:R0:W-:Y:S01]  /*52af0*/  STL [R1+0x1f0], R13 ;  /* 0x0001f00d01007387 */ /* 0x0001e20000100800 */
[----:B------:R-:W-:Y:S02]  /*52b00*/  @P1 FMUL R5, R5, 0.25 ;  /* 0x3e80000005051820 */ /* 0x000fe40000400000 */
[----:B------:R-:W-:-:S02]  /*52b10*/  @!P3 FMUL R3, R3, 16777216 ;  /* 0x4b8000000303b820 */ /* 0x000fc40000400000 */
[C---:B------:R-:W-:Y:S01]  /*52b20*/  FMUL R18, R29.reuse, R18 ;  /* 0x000000121d127220 */ /* 0x040fe20000400000 */
[----:B0-----:R-:W5:Y:S04]  /*52b30*/  LDL.LU R13, [R1+0x2f5c] ;  /* 0x002f5c00010d7983 */ /* 0x001f680000300800 */
[----:B------:R0:W-:Y:S01]  /*52b40*/  STL [R1+0x1ec], R14 ;  /* 0x0001ec0e01007387 */ /* 0x0001e20000100800 */
[----:B------:R-:W-:Y:S02]  /*52b50*/  @P1 FMUL R6, R6, 0.25 ;  /* 0x3e80000006061820 */ /* 0x000fe40000400000 */
[----:B------:R-:W-:Y:S02]  /*52b60*/  @!P3 FMUL R4, R4, 16777216 ;  /* 0x4b8000000404b820 */ /* 0x000fe40000400000 */
[----:B------:R-:W-:Y:S01]  /*52b70*/  FMUL R19, R29, R19 ;  /* 0x000000131d137220 */ /* 0x000fe20000400000 */
[----:B0-----:R-:W5:Y:S04]  /*52b80*/  LDL.LU R14, [R1+0x2f58] ;  /* 0x002f5800010e7983 */ /* 0x001f680000300800 */
[----:B------:R0:W-:Y:S01]  /*52b90*/  STL [R1+0x1e4], R15 ;  /* 0x0001e40f01007387 */ /* 0x0001e20000100800 */
[----:B----4-:R-:W-:-:S02]  /*52ba0*/  @P1 FMUL R9, R9, 0.25 ;  /* 0x3e80000009091820 */ /* 0x010fc40000400000 */
[----:B------:R-:W-:Y:S02]  /*52bb0*/  @!P3 FMUL R5, R5, 16777216 ;  /* 0x4b8000000505b820 */ /* 0x000fe40000400000 */
[C---:B------:R-:W-:Y:S01]  /*52bc0*/  FMUL R3, R29.reuse, R3 ;  /* 0x000000031d037220 */ /* 0x040fe20000400000 */
[----:B0-----:R-:W4:Y:S04]  /*52bd0*/  LDL.LU R15, [R1+0x2f54] ;  /* 0x002f5400010f7983 */ /* 0x001f280000300800 */
[----:B------:R0:W-:Y:S01]  /*52be0*/  STL [R1+0x1d0], R16 ;  /* 0x0001d01001007387 */ /* 0x0001e20000100800 */
[----:B------:R-:W-:Y:S02]  /*52bf0*/  @!P3 FMUL R6, R6, 16777216 ;  /* 0x4b8000000606b820 */ /* 0x000fe40000400000 */
[----:B------:R-:W-:-:S02]  /*52c00*/  FMUL R4, R29, R4 ;  /* 0x000000041d047220 */ /* 0x000fc40000400000 */
[----:B------:R-:W-:Y:S01]  /*52c10*/  @P1 FMUL R10, R10, 0.25 ;  /* 0x3e8000000a0a1820 */ /* 0x000fe20000400000 */
[----:B0-----:R-:W4:Y:S04]  /*52c20*/  LDL.LU R16, [R1+0x2f50] ;  /* 0x002f500001107983 */ /* 0x001f280000300800 */
[----:B------:R0:W-:Y:S01]  /*52c30*/  STL [R1+0x1cc], R17 ;  /* 0x0001cc1101007387 */ /* 0x0001e20000100800 */
[----:B------:R-:W-:Y:S02]  /*52c40*/  @!P3 FMUL R9, R9, 16777216 ;  /* 0x4b8000000909b820 */ /* 0x000fe40000400000 */
[C---:B------:R-:W-:Y:S01]  /*52c50*/  FMUL R5, R29.reuse, R5 ;  /* 0x000000051d057220 */ /* 0x040fe20000400000 */
[----:B0-----:R-:W4:Y:S04]  /*52c60*/  LDL.LU R17, [R1+0x2f4c] ;  /* 0x002f4c0001117983 */ /* 0x001f280000300800 */
[----:B------:R0:W-:Y:S01]  /*52c70*/  STL [R1+0x1c8], R18 ;  /* 0x0001c81201007387 */ /* 0x0001e20000100800 */
[----:B------:R-:W-:-:S02]  /*52c80*/  FMUL R6, R29, R6 ;  /* 0x000000061d067220 */ /* 0x000fc40000400000 */
[----:B------:R-:W-:Y:S01]  /*52c90*/  @!P3 FMUL R10, R10, 16777216 ;  /* 0x4b8000000a0ab820 */ /* 0x000fe20000400000 */
[----:B0-----:R-:W4:Y:S04]  /*52ca0*/  LDL.LU R18, [R1+0x2f48] ;  /* 0x002f480001127983 */ /* 0x001f280000300800 */
[----:B------:R0:W-:Y:S01]  /*52cb0*/  STL [R1+0x1c4], R19 ;  /* 0x0001c41301007387 */ /* 0x0001e20000100800 */
[C---:B------:R-:W-:Y:S02]  /*52cc0*/  FMUL R9, R29.reuse, R9 ;  /* 0x000000091d097220 */ /* 0x040fe40000400000 */
[----:B------:R-:W-:Y:S01]  /*52cd0*/  FMUL R10, R29, R10 ;  /* 0x0000000a1d0a7220 */ /* 0x000fe20000400000 */
[----:B0-----:R-:W4:Y:S04]  /*52ce0*/  LDL.LU R19, [R1+0x2f44] ;  /* 0x002f440001137983 */ /* 0x001f280000300800 */
[----:B------:R0:W-:Y:S04]  /*52cf0*/  STL [R1+0x1c0], R3 ;  /* 0x0001c00301007387 */ /* 0x0001e80000100800 */
[----:B0-----:R-:W4:Y:S04]  /*52d00*/  LDL.LU R3, [R1+0x2f40] ;  /* 0x002f400001037983 */ /* 0x001f280000300800 */
[----:B------:R0:W-:Y:S04]  /*52d10*/  STL [R1+0x1bc], R4 ;  /* 0x0001bc0401007387 */ /* 0x0001e80000100800 */
[----:B0-----:R-:W4:Y:S04]  /*52d20*/  LDL.LU R4, [R1+0x2f3c] ;  /* 0x002f3c0001047983 */ /* 0x001f280000300800 */
[----:B------:R0:W-:Y:S01]  /*52d30*/  STL [R1+0x1b8], R5 ;  /* 0x0001b80501007387 */ /* 0x0001e20000100800 */
[----:B---3--:R-:W-:-:S03]  /*52d40*/  FSETP.GT.AND P1, PT, |R27|, 8.50705917302346158658e+37, PT ;  /* 0x7e8000001b00780b */ /* 0x008fc60003f24200 */
[----:B0-----:R-:W3:Y:S04]  /*52d50*/  LDL.LU R5, [R1+0xa8] ;  /* 0x0000a80001057983 */ /* 0x001ee80000300800 */
[----:B------:R0:W-:Y:S04]  /*52d60*/  STL [R1+0x1b4], R6 ;  /* 0x0001b40601007387 */ /* 0x0001e80000100800 */
[----:B0-----:R-:W3:Y:S04]  /*52d70*/  LDL.LU R6, [R1+0xb0] ;  /* 0x0000b00001067983 */ /* 0x001ee80000300800 */
[----:B------:R0:W-:Y:S04]  /*52d80*/  STL [R1+0x1b0], R9 ;  /* 0x0001b00901007387 */ /* 0x0001e80000100800 */
[----:B0-----:R-:W3:Y:S04]  /*52d90*/  LDL.LU R9, [R1+0xb4] ;  /* 0x0000b40001097983 */ /* 0x001ee80000300800 */
[----:B------:R-:W3:Y:S04]  /*52da0*/  LDL.LU R29, [R1+0xbc] ;  /* 0x0000bc00011d7983 */ /* 0x000ee80000300800 */
[----:B------:R0:W-:Y:S04]  /*52db0*/  STL [R1+0x80], R10 ;  /* 0x0000800a01007387 */ /* 0x0001e80000100800 */
[----:B0-----:R-:W3:Y:S04]  /*52dc0*/  LDL.LU R10, [R1+0xb8] ;  /* 0x0000b800010a7983 */ /* 0x001ee80000300800 */
[----:B------:R0:W-:Y:S04]  /*52dd0*/  STL [R1+0x2f08], R27 ;  /* 0x002f081b01007387 */ /* 0x0001e80000100800 */
[----:B0-----:R-:W3:Y:S01]  /*52de0*/  LDL.LU R27, [R1+0xc4] ;  /* 0x0000c400011b7983 */ /* 0x001ee20000300800 */
[----:B--2---:R-:W-:-:S02]  /*52df0*/  @P2 FMUL R7, R7, 0.25 ;  /* 0x3e80000007072820 */ /* 0x004fc40000400000 */
[----:B------:R-:W-:Y:S02]  /*52e00*/  @P2 FMUL R8, R8, 0.25 ;  /* 0x3e80000008082820 */ /* 0x000fe40000400000 */
[----:B------:R-:W-:Y:S01]  /*52e10*/  @P2 FMUL R11, R11, 0.25 ;  /* 0x3e8000000b0b2820 */ /* 0x000fe20000400000 */
[----:B------:R0:W-:Y:S01]  /*52e20*/  STL [R1+0xd4], R7 ;  /* 0x0000d40701007387 */ /* 0x0001e20000100800 */
[----:B------:R-:W-:-:S03]  /*52e30*/  @P2 FMUL R12, R12, 0.25 ;  /* 0x3e8000000c0c2820 */ /* 0x000fc60000400000 */
[----:B0-----:R-:W2:Y:S04]  /*52e40*/  LDL.LU R7, [R1+0x2f38] ;  /* 0x002f380001077983 */ /* 0x001ea80000300800 */
[----:B------:R0:W-:Y:S04]  /*52e50*/  STL [R1+0xd0], R8 ;  /* 0x0000d00801007387 */ /* 0x0001e80000100800 */
[----:B0-----:R-:W2:Y:S04]  /*52e60*/  LDL.LU R8, [R1+0x2f34] ;  /* 0x002f340001087983 */ /* 0x001ea80000300800 */
[----:B------:R0:W-:Y:S04]  /*52e70*/  STL [R1+0xcc], R11 ;  /* 0x0000cc0b01007387 */ /* 0x0001e80000100800 */
[----:B0-----:R-:W2:Y:S04]  /*52e80*/  LDL.LU R11, [R1+0x2f30] ;  /* 0x002f3000010b7983 */ /* 0x001ea80000300800 */
[----:B------:R0:W-:Y:S04]  /*52e90*/  STL [R1+0xc8], R12 ;  /* 0x0000c80c01007387 */ /* 0x0001e80000100800 */
[----:B0-----:R-:W2:Y:S01]  /*52ea0*/  LDL.LU R12, [R1+0x2f2c] ;  /* 0x002f2c00010c7983 */ /* 0x001ea20000300800 */
[----:B---3--:R-:W-:-:S05]  /*52eb0*/  @P2 FMUL R27, R27, 0.25 ;  /* 0x3e8000001b1b2820 */ /* 0x008fca0000400000 */
[----:B------:R0:W-:Y:S04]  /*52ec0*/  STL [R1+0x2f1c], R27 ;  /* 0x002f1c1b01007387 */ /* 0x0001e80000100800 */
[----:B0-----:R-:W3:Y:S04]  /*52ed0*/  LDL R27, [R1+0xc8] ;  /* 0x0000c800011b7983 */ /* 0x001ee80000100800 */
[----:B---3--:R0:W-:Y:S04]  /*52ee0*/  STL [R1+0x2f20], R27 ;  /* 0x002f201b01007387 */ /* 0x0081e80000100800 */
[----:B0-----:R-:W3:Y:S04]  /*52ef0*/  LDL R27, [R1+0xcc] ;  /* 0x0000cc00011b7983 */ /* 0x001ee80000100800 */
[----:B---3--:R0:W-:Y:S04]  /*52f00*/  STL [R1+0x2f24], R27 ;  /* 0x002f241b01007387 */ /* 0x0081e80000100800 */
[----:B0-----:R-:W3:Y:S01]  /*52f10*/  LDL R27, [R1+0xd0] ;  /* 0x0000d000011b7983 */ /* 0x001ee20000100800 */
[----:B------:R-:W-:-:S03]  /*52f20*/  FSETP.GEU.AND P3, PT, |R28|, 1.175494350822287508e-38, PT ;  /* 0x008000001c00780b */ /* 0x000fc60003f6e200 */
[----:B---3--:R0:W-:Y:S04]  /*52f30*/  STL [R1+0x2f28], R27 ;  /* 0x002f281b01007387 */ /* 0x0081e80000100800 */
[----:B0-----:R-:W3:Y:S06]  /*52f40*/  LDL R27, [R1+0xd4] ;  /* 0x0000d400011b7983 */ /* 0x001eec0000100800 */
[----:B---3--:R-:W-:-:S05]  /*52f50*/  @!P3 FMUL R27, R27, 16777216 ;  /* 0x4b8000001b1bb820 */ /* 0x008fca0000400000 */
[----:B------:R0:W-:Y:S04]  /*52f60*/  @!P3 STL [R1+0xd4], R27 ;  /* 0x0000d41b0100b387 */ /* 0x0001e80000100800 */
[----:B0-----:R-:W3:Y:S02]  /*52f70*/  LDL.LU R27, [R1+0x2f28] ;  /* 0x002f2800011b7983 */ /* 0x001ee40000300800 */
        /* <DEDUP_REMOVED lines=10> */
[----:B------:R0:W-:Y:S04]  /*53020*/  STL [R1+0x2f0c], R27 ;  /* 0x002f0c1b01007387 */ /* 0x0001e80000100800 */
[----:B0-----:R-:W3:Y:S04]  /*53030*/  LDL.LU R27, [R1+0xc8] ;  /* 0x0000c800011b7983 */ /* 0x001ee80000300800 */
[----:B---3--:R0:W-:Y:S04]  /*53040*/  STL [R1+0x2f10], R27 ;  /* 0x002f101b01007387 */ /* 0x0081e80000100800 */
[----:B0-----:R-:W3:Y:S04]  /*53050*/  LDL.LU R27, [R1+0xcc] ;  /* 0x0000cc00011b7983 */ /* 0x001ee80000300800 */
[----:B---3--:R0:W-:Y:S04]  /*53060*/  STL [R1+0x2f14], R27 ;  /* 0x002f141b01007387 */ /* 0x0081e80000100800 */
[----:B0-----:R-:W3:Y:S01]  /*53070*/  LDL.LU R27, [R1+0xd0] ;  /* 0x0000d000011b7983 */ /* 0x001ee20000300800 */
[----:B------:R-:W-:-:S04]  /*53080*/  @P2 FMUL R28, R28, 0.25 ;  /* 0x3e8000001c1c2820 */ /* 0x000fc80000400000 */
[----:B------:R-:W-:-:S06]  /*53090*/  @!P3 FMUL R28, R28, 16777216 ;  /* 0x4b8000001c1cb820 */ /* 0x000fcc0000400000 */
[----:B------:R-:W0:Y:S01]  /*530a0*/  MUFU.RCP R28, R28 ;  /* 0x0000001c001c7308 */ /* 0x000e220000001000 */
[----:B---3--:R1:W-:Y:S04]  /*530b0*/  STL [R1+0x2f18], R27 ;  /* 0x002f181b01007387 */ /* 0x0083e80000100800 */
[----:B-1----:R-:W0:Y:S02]  /*530c0*/  LDL.LU R27, [R1+0xd4] ;  /* 0x0000d400011b7983 */ /* 0x002e240000300800 */
[----:B0-----:R-:W-:-:S05]  /*530d0*/  FMUL R27, R28, R27 ;  /* 0x0000001b1c1b7220 */ /* 0x001fca0000400000 */
[----:B------:R0:W-:Y:S04]  /*530e0*/  STL [R1+0x240], R27 ;  /* 0x0002401b01007387 */ /* 0x0001e80000100800 */
[----:B0-----:R-:W3:Y:S02]  /*530f0*/  LDL.LU R27, [R1+0x2f18] ;  /* 0x002f1800011b7983 */ /* 0x001ee40000300800 */
[----:B---3--:R-:W-:-:S05]  /*53100*/  FMUL R27, R28, R27 ;  /* 0x0000001b1c1b7220 */ /* 0x008fca0000400000 */
[----:B------:R0:W-:Y:S04]  /*53110*/  STL [R1+0x238], R27 ;  /* 0x0002381b01007387 */ /* 0x0001e80000100800 */
[----:B0-----:R-:W3:Y:S02]  /*53120*/  LDL.LU R27, [R1+0x2f14] ;  /* 0x002f1400011b7983 */ /* 0x001ee40000300800 */
[----:B---3--:R-:W-:-:S05]  /*53130*/  FMUL R27, R28, R27 ;  /* 0x0000001b1c1b7220 */ /* 0x008fca0000400000 */
[----:B------:R0:W-:Y:S04]  /*53140*/  STL [R1+0x23c], R27 ;  /* 0x00023c1b01007387 */ /* 0x0001e80000100800 */
[----:B0-----:R-:W3:Y:S02]  /*53150*/  LDL.LU R27, [R1+0x2f10] ;  /* 0x002f1000011b7983 */ /* 0x001ee40000300800 */
[----:B---3--:R-:W-:-:S05]  /*53160*/  FMUL R27, R28, R27 ;  /* 0x0000001b1c1b7220 */ /* 0x008fca0000400000 */
[----:B------:R0:W-:Y:S04]  /*53170*/  STL [R1+0x234], R27 ;  /* 0x0002341b01007387 */ /* 0x0001e80000100800 */
[----:B0-----:R-:W3:Y:S01]  /*53180*/  LDL.LU R27, [R1+0x2f0c] ;  /* 0x002f0c00011b7983 */ /* 0x001ee20000300800 */
[----:B-----5:R-:W-:Y:S02]  /*53190*/  @P2 FMUL R26, R26, 0.25 ;  /* 0x3e8000001a1a2820 */ /* 0x020fe40000400000 */
[----:B------:R-:W-:Y:S02]  /*531a0*/  @P2 FMUL R29, R29, 0.25 ;  /* 0x3e8000001d1d2820 */ /* 0x000fe40000400000 */
[----:B------:R-:W-:Y:S02]  /*531b0*/  @P2 FMUL R10, R10, 0.25 ;  /* 0x3e8000000a0a2820 */ /* 0x000fe40000400000 */
[----:B------:R-:W-:-:S02]  /*531c0*/  @P2 FMUL R9, R9, 0.25 ;  /* 0x3e80000009092820 */ /* 0x000fc40000400000 */
[----:B------:R-:W-:Y:S02]  /*531d0*/  @!P3 FMUL R26, R26, 16777216 ;  /* 0x4b8000001a1ab820 */ /* 0x000fe40000400000 */
[----:B------:R-:W-:Y:S02]  /*531e0*/  @P2 FMUL R0, R0, 0.25 ;  /* 0x3e80000000002820 */ /* 0x000fe40000400000 */
[----:B------:R-:W-:Y:S02]  /*531f0*/  @P2 FMUL R6, R6, 0.25 ;  /* 0x3e80000006062820 */ /* 0x000fe40000400000 */
[----:B------:R-:W-:Y:S02]  /*53200*/  @!P3 FMUL R29, R29, 16777216 ;  /* 0x4b8000001d1db820 */ /* 0x000fe40000400000 */
[----:B------:R-:W-:Y:S02]  /*53210*/  @P2 FMUL R5, R5, 0.25 ;  /* 0x3e80000005052820 */ /* 0x000fe40000400000 */
[----:B------:R-:W-:-:S02]  /*53220*/  @!P3 FMUL R10, R10, 16777216 ;  /* 0x4b8000000a0ab820 */ /* 0x000fc40000400000 */
[----:B------:R-:W-:Y:S02]  /*53230*/  @!P3 FMUL R9, R9, 16777216 ;  /* 0x4b8000000909b820 */ /* 0x000fe40000400000 */
[----:B------:R-:W-:Y:S02]  /*53240*/  FMUL R26, R28, R26 ;  /* 0x0000001a1c1a7220 */ /* 0x000fe40000400000 */
[----:B------:R-:W-:Y:S02]  /*53250*/  @P2 FMUL R2, R2, 0.25 ;  /* 0x3e80000002022820 */ /* 0x000fe40000400000 */
[----:B------:R-:W-:Y:S02]  /*53260*/  @!P3 FMUL R0, R0, 16777216 ;  /* 0x4b8000000000b820 */ /* 0x000fe40000400000 */
[----:B------:R-:W-:Y:S02]  /*53270*/  @!P3 FMUL R6, R6, 16777216 ;  /* 0x4b8000000606b820 */ /* 0x000fe40000400000 */
[----:B------:R-:W-:-:S02]  /*53280*/  FMUL R29, R28, R29 ;  /* 0x0000001d1c1d7220 */ /* 0x000fc40000400000 */
[----:B------:R-:W-:Y:S02]  /*53290*/  @P2 FMUL R20, R20, 0.25 ;  /* 0x3e80000014142820 */ /* 0x000fe40000400000 */
[----:B------:R-:W-:Y:S02]  /*532a0*/  @!P3 FMUL R5, R5, 16777216 ;  /* 0x4b8000000505b820 */ /* 0x000fe40000400000 */
[C---:B------:R-:W-:Y:S02]  /*532b0*/  FMUL R10, R28.reuse, R10 ;  /* 0x0000000a1c0a7220 */ /* 0x040fe40000400000 */
[----:B------:R-:W-:Y:S02]  /*532c0*/  FMUL R9, R28, R9 ;  /* 0x000000091c097220 */ /* 0x000fe40000400000 */
[----:B------:R-:W-:Y:S02]  /*532d0*/  @!P3 FMUL R2, R2, 16777216 ;  /* 0x4b8000000202b820 */ /* 0x000fe40000400000 */
[----:B------:R-:W-:-:S02]  /*532e0*/  FMUL R0, R28, R0 ;  /* 0x000000001c007220 */ /* 0x000fc40000400000 */
[----:B------:R-:W-:Y:S02]  /*532f0*/  @P2 FMUL R21, R21, 0.25 ;  /* 0x3e80000015152820 */ /* 0x000fe40000400000 */
[----:B------:R-:W-:Y:S02]  /*53300*/  FMUL R6, R28, R6 ;  /* 0x000000061c067220 */ /* 0x000fe40000400000 */
[----:B------:R-:W-:Y:S02]  /*53310*/  @!P3 FMUL R20, R20, 16777216 ;  /* 0x4b8000001414b820 */ /* 0x000fe40000400000 */
[----:B------:R-:W-:Y:S02]  /*53320*/  FMUL R5, R28, R5 ;  /* 0x000000051c057220 */ /* 0x000fe40000400000 */
[----:B------:R-:W-:Y:S02]  /*53330*/  @P2 FMUL R22, R22, 0.25 ;  /* 0x3e80000016162820 */ /* 0x000fe40000400000 */
[----:B------:R-:W-:-:S02]  /*53340*/  FMUL R2, R28, R2 ;  /* 0x000000021c027220 */ /* 0x000fc40000400000 */
[----:B------:R-:W-:Y:S02]  /*53350*/  @!P3 FMUL R21, R21, 16777216 ;  /* 0x4b8000001515b820 */ /* 0x000fe40000400000 */
[----:B------:R-:W-:Y:S02]  /*53360*/  @P2 FMUL R23, R23, 0.25 ;  /* 0x3e80000017172820 */ /* 0x000fe40000400000 */
[----:B------:R-:W-:Y:S02]  /*53370*/  @!P3 FMUL R22, R22, 16777216 ;  /* 0x4b8000001616b820 */ /* 0x000fe40000400000 */
[----:B------:R-:W-:Y:S02]  /*53380*/  @P2 FMUL R24, R24, 0.25 ;  /* 0x3e80000018182820 */ /* 0x000fe40000400000 */
[----:B------:R-:W-:Y:S02]  /*53390*/  @!P3 FMUL R23, R23, 16777216 ;  /* 0x4b8000001717b820 */ /* 0x000fe40000400000 */
[----:B------:R-:W-:-:S02]  /*533a0*/  @P2 FMUL R25, R25, 0.25 ;  /* 0x3e80000019192820 */ /* 0x000fc40000400000 */
[----:B------:R-:W-:Y:S02]  /*533b0*/  @!P3 FMUL R24, R24, 16777216 ;  /* 0x4b8000001818b820 */ /* 0x000fe40000400000 */
[----:B------:R-:W-:Y:S02]  /*533c0*/  @P2 FMUL R13, R13, 0.25 ;  /* 0x3e8000000d0d2820 */ /* 0x000fe40000400000 */
[----:B------:R-:W-:Y:S02]  /*533d0*/  @!P3 FMUL R25, R25, 16777216 ;  /* 0x4b8000001919b820 */ /* 0x000fe40000400000 */
[----:B------:R-:W-:Y:S02]  /*533e0*/  @P2 FMUL R14, R14, 0.25 ;  /* 0x3e8000000e0e2820 */ /* 0x000fe40000400000 */
[----:B------:R-:W-:Y:S02]  /*533f0*/  @!P3 FMUL R13, R13, 16777216 ;  /* 0x4b8000000d0db820 */ /* 0x000fe40000400000 */
[----:B----4-:R-:W-:-:S02]  /*53400*/  @P2 FMUL R15, R15, 0.25 ;  /* 0x3e8000000f0f2820 */ /* 0x010fc40000400000 */
[----:B------:R-:W-:Y:S02]  /*53410*/  @!P3 FMUL R14, R14, 16777216 ;  /* 0x4b8000000e0eb820 */ /* 0x000fe40000400000 */
[----:B------:R-:W-:Y:S02]  /*53420*/  @P2 FMUL R16, R16, 0.25 ;  /* 0x3e80000010102820 */ /* 0x000fe40000400000 */
[----:B------:R-:W-:Y:S02]  /*53430*/  @!P3 FMUL R15, R15, 16777216 ;  /* 0x4b8000000f0fb820 */ /* 0x000fe40000400000 */
[----:B------:R-:W-:Y:S02]  /*53440*/  @!P3 FMUL R16, R16, 16777216 ;  /* 0x4b8000001010b820 */ /* 0x000fe40000400000 */
[----:B------:R-:W-:Y:S02]  /*53450*/  @P2 FMUL R17, R17, 0.25 ;  /* 0x3e80000011112820 */ /* 0x000fe40000400000 */
[----:B------:R-:W-:-:S02]  /*53460*/  @P2 FMUL R18, R18, 0.25 ;  /* 0x3e80000012122820 */ /* 0x000fc40000400000 */
[----:B------:R-:W-:Y:S02]  /*53470*/  @!P3 FMUL R17, R17, 16777216 ;  /* 0x4b8000001111b820 */ /* 0x000fe40000400000 */
[----:B------:R-:W-:Y:S02]  /*53480*/  @P2 FMUL R19, R19, 0.25 ;  /* 0x3e80000013132820 */ /* 0x000fe40000400000 */
[----:B------:R-:W-:Y:S02]  /*53490*/  @!P3 FMUL R18, R18, 16777216 ;  /* 0x4b8000001212b820 */ /* 0x000fe40000400000 */
[----:B------:R-:W-:Y:S02]  /*534a0*/  @P2 FMUL R3, R3, 0.25 ;  /* 0x3e80000003032820 */ /* 0x000fe40000400000 */
[----:B------:R-:W-:Y:S02]  /*534b0*/  @!P3 FMUL R19, R19, 16777216 ;  /* 0x4b8000001313b820 */ /* 0x000fe40000400000 */
[----:B------:R-:W-:-:S02]  /*534c0*/  @P2 FMUL R4, R4, 0.25 ;  /* 0x3e80000004042820 */ /* 0x000fc40000400000 */
[----:B--2---:R-:W-:Y:S02]  /*534d0*/  @P2 FMUL R7, R7, 0.25 ;  /* 0x3e80000007072820 */ /* 0x004fe40000400000 */
[----:B------:R-:W-:Y:S02]  /*534e0*/  @P2 FMUL R8, R8, 0.25 ;  /* 0x3e80000008082820 */ /* 0x000fe40000400000 */
[----:B------:R-:W-:Y:S02]  /*534f0*/  @!P3 FMUL R3, R3, 16777216 ;  /* 0x4b8000000303b820 */ /* 0x000fe40000400000 */
[----:B------:R-:W-:Y:S02]  /*53500*/  @!P3 FMUL R4, R4, 16777216 ;  /* 0x4b8000000404b820 */ /* 0x000fe40000400000 */
[----:B------:R-:W-:Y:S02]  /*53510*/  @!P3 FMUL R7, R7, 16777216 ;  /* 0x4b8000000707b820 */ /* 0x000fe40000400000 */
[----:B------:R-:W-:-:S02]  /*53520*/  @!P3 FMUL R8, R8, 16777216 ;  /* 0x4b8000000808b820 */ /* 0x000fc40000400000 */
[----:B---3--:R-:W-:-:S05]  /*53530*/  FMUL R27, R28, R27 ;  /* 0x0000001b1c1b7220 */ /* 0x008fca0000400000 */
[----:B------:R0:W-:Y:S04]  /*53540*/  STL [R1+0x230], R27 ;  /* 0x0002301b01007387 */ /* 0x0001e80000100800 */
[----:B0-----:R-:W2:Y:S04]  /*53550*/  LDL.LU R27, [R1+0x2f08] ;  /* 0x002f0800011b7983 */ /* 0x001ea80000300800 */
[----:B------:R0:W-:Y:S04]  /*53560*/  STL [R1+0x224], R26 ;  /* 0x0002241a01007387 */ /* 0x0001e80000100800 */
[----:B0-----:R-:W3:Y:S04]  /*53570*/  LDL.LU R26, [R1+0x2f04] ;  /* 0x002f0400011a7983 */ /* 0x001ee80000300800 */
[----:B------:R-:W-:Y:S04]  /*53580*/  STL [R1+0x220], R29 ;  /* 0x0002201d01007387 */ /* 0x000fe80000100800 */
[----:B------:R-:W-:Y:S04]  /*53590*/  STL [R1+0x21c], R10 ;  /* 0x00021c0a01007387 */ /* 0x000fe80000100800 */
[----:B------:R-:W-:Y:S04]  /*535a0*/  STL [R1+0x218], R9 ;  /* 0x0002180901007387 */ /* 0x000fe80000100800 */
[----:B------:R0:W-:Y:S04]  /*535b0*/  STL [R1+0x2df4], R0 ;  /* 0x002df40001007387 */ /* 0x0001e80000100800 */
[----:B------:R-:W-:Y:S04]  /*535c0*/  STL [R1+0x214], R6 ;  /* 0x0002140601007387 */ /* 0x000fe80000100800 */
[----:B------:R-:W-:Y:S01]  /*535d0*/  STL [R1+0xd4], R5 ;  /* 0x0000d40501007387 */ /* 0x000fe20000100800 */
[----:B0-----:R-:W-:-:S03]  /*535e0*/  FMUL R0, R28, R20 ;  /* 0x000000141c007220 */ /* 0x001fc60000400000 */
[----:B------:R-:W4:Y:S04]  /*535f0*/  LDL.LU R20, [R1+0x2f00] ;  /* 0x002f000001147983 */ /* 0x000f280000300800 */
[----:B------:R0:W-:Y:S02]  /*53600*/  STL [R1+0xd0], R2 ;  /* 0x0000d00201007387 */ /* 0x0001e40000100800 */
[C---:B0-----:R-:W-:Y:S02]  /*53610*/  FMUL R2, R28.reuse, R21 ;  /* 0x000000151c027220 */ /* 0x041fe40000400000 */
[----:B------:R-:W5:Y:S04]  /*53620*/  LDL.LU R21, [R1+0x2efc] ;  /* 0x002efc0001157983 */ /* 0x000f680000300800 */
[----:B------:R0:W-:Y:S02]  /*53630*/  STL [R1+0xc8], R0 ;  /* 0x0000c80001007387 */ /* 0x0001e40000100800 */
[----:B0-----:R-:W-:-:S02]  /*53640*/  FMUL R0, R28, R22 ;  /* 0x000000161c007220 */ /* 0x001fc40000400000 */
[----:B------:R-:W2:Y:S04]  /*53650*/  LDL.LU R22, [R1+0x2ef8] ;  /* 0x002ef80001167983 */ /* 0x000ea80000300800 */
[----:B------:R0:W-:Y:S02]  /*53660*/  STL [R1+0xcc], R2 ;  /* 0x0000cc0201007387 */ /* 0x0001e40000100800 */
[C---:B0-----:R-:W-:Y:S02]  /*53670*/  FMUL R2, R28.reuse, R23 ;  /* 0x000000171c027220 */ /* 0x041fe40000400000 */
[----:B------:R-:W2:Y:S04]  /*53680*/  LDL.LU R23, [R1+0x2ef4] ;  /* 0x002ef40001177983 */ /* 0x000ea80000300800 */
        /* <DEDUP_REMOVED lines=15> */
[----:B------:R0:W-:Y:S01]  /*53780*/  STL [R1+0x6c], R2 ;  /* 0x00006c0201007387 */ /* 0x0001e20000100800 */
[C---:B------:R-:W-:Y:S02]  /*53790*/  FMUL R5, R28.reuse, R18 ;  /* 0x000000121c057220 */ /* 0x040fe40000400000 */
[C---:B0-----:R-:W-:Y:S02]  /*537a0*/  FMUL R2, R28.reuse, R16 ;  /* 0x000000101c027220 */ /* 0x041fe40000400000 */
[----:B------:R-:W2:Y:S04]  /*537b0*/  LDL.LU R16, [R1+0x2edc] ;  /* 0x002edc0001107983 */ /* 0x000ea80000300800 */
[----:B------:R0:W-:Y:S04]  /*537c0*/  STL [R1+0x68], R0 ;  /* 0x0000680001007387 */ /* 0x0001e80000100800 */
[----:B0-----:R-:W2:Y:S04]  /*537d0*/  LDL.LU R0, [R1+0xe4] ;  /* 0x0000e40001007983 */ /* 0x001ea80000300800 */
[----:B------:R-:W2:Y:S04]  /*537e0*/  LDL.LU R29, [R1+0xdc] ;  /* 0x0000dc00011d7983 */ /* 0x000ea80000300800 */
[----:B------:R0:W-:Y:S04]  /*537f0*/  STL [R1+0x64], R2 ;  /* 0x0000640201007387 */ /* 0x0001e80000100800 */
[----:B------:R-:W2:Y:S01]  /*53800*/  LDL.LU R10, [R1+0xd8] ;  /* 0x0000d800010a7983 */ /* 0x000ea20000300800 */
[----:B0-----:R-:W-:-:S03]  /*53810*/  FMUL R2, R28, R17 ;  /* 0x000000111c027220 */ /* 0x001fc60000400000 */
[----:B------:R-:W2:Y:S04]  /*53820*/  LDL.LU R17, [R1+0x2ed8] ;  /* 0x002ed80001117983 */ /* 0x000ea80000300800 */
[----:B------:R-:W2:Y:S04]  /*53830*/  LDL.LU R18, [R1+0x2ed4] ;  /* 0x002ed40001127983 */ /* 0x000ea80000300800 */
[----:B------:R0:W-:Y:S02]  /*53840*/  STL [R1+0x60], R2 ;  /* 0x0000600201007387 */ /* 0x0001e40000100800 */
[----:B0-----:R-:W-:-:S02]  /*53850*/  FMUL R2, R28, R19 ;  /* 0x000000131c027220 */ /* 0x001fc40000400000 */
[----:B------:R-:W2:Y:S04]  /*53860*/  LDL.LU R19, [R1+0x2ed0] ;  /* 0x002ed00001137983 */ /* 0x000ea80000300800 */
[----:B------:R0:W-:Y:S04]  /*53870*/  STL [R1+0x54], R5 ;  /* 0x0000540501007387 */ /* 0x0001e80000100800 */
[----:B------:R1:W-:Y:S01]  /*53880*/  STL [R1+0x50], R2 ;  /* 0x0000500201007387 */ /* 0x0003e20000100800 */
[C---:B0-----:R-:W-:Y:S02]  /*53890*/  FMUL R5, R28.reuse, R3 ;  /* 0x000000031c057220 */ /* 0x041fe40000400000 */
[----:B------:R-:W-:-:S02]  /*538a0*/  FMUL R3, R28, R4 ;  /* 0x000000041c037220 */ /* 0x000fc40000400000 */
[C---:B-1----:R-:W-:Y:S02]  /*538b0*/  FMUL R2, R28.reuse, R7 ;  /* 0x000000071c027220 */ /* 0x042fe40000400000 */
[----:B------:R-:W-:Y:S01]  /*538c0*/  FMUL R4, R28, R8 ;  /* 0x000000081c047220 */ /* 0x000fe20000400000 */
[----:B------:R-:W-:Y:S04]  /*538d0*/  STL [R1+0x4c], R5 ;  /* 0x00004c0501007387 */ /* 0x000fe80000100800 */
[----:B------:R-:W-:Y:S04]  /*538e0*/  STL [R1+0x48], R3 ;  /* 0x0000480301007387 */ /* 0x000fe80000100800 */
[----:B------:R-:W-:Y:S04]  /*538f0*/  STL [R1+0x34], R2 ;  /* 0x0000340201007387 */ /* 0x000fe80000100800 */
[----:B------:R0:W-:Y:S04]  /*53900*/  STL [R1+0x30], R4 ;  /* 0x0000300401007387 */ /* 0x0001e80000100800 */
[----:B0-----:R-:W2:Y:S01]  /*53910*/  LDL.LU R4, [R1+0x164] ;  /* 0x0001640001047983 */ /* 0x001ea20000300800 */
[----:B------:R-:W-:-:S02]  /*53920*/  @P2 FMUL R11, R11, 0.25 ;  /* 0x3e8000000b0b2820 */ /* 0x000fc40000400000 */
[----:B------:R-:W-:Y:S02]  /*53930*/  @P2 FMUL R12, R12, 0.25 ;  /* 0x3e8000000c0c2820 */ /* 0x000fe40000400000 */
[----:B------:R-:W-:Y:S02]  /*53940*/  @!P3 FMUL R11, R11, 16777216 ;  /* 0x4b8000000b0bb820 */ /* 0x000fe40000400000 */
[----:B------:R-:W-:Y:S02]  /*53950*/  @!P3 FMUL R12, R12, 16777216 ;  /* 0x4b8000000c0cb820 */ /* 0x000fe40000400000 */
[C---:B------:R-:W-:Y:S02]  /*53960*/  FMUL R3, R28.reuse, R11 ;  /* 0x0000000b1c037220 */ /* 0x040fe40000400000 */
[----:B------:R-:W-:-:S03]  /*53970*/  FMUL R2, R28, R12 ;  /* 0x0000000c1c027220 */ /* 0x000fc60000400000 */
[----:B------:R0:W-:Y:S04]  /*53980*/  STL [R1+0x2c], R3 ;  /* 0x00002c0301007387 */ /* 0x0001e80000100800 */
[----:B--2---:R-:W-:Y:S04]  /*53990*/  STL [R1+0x2eb4], R4 ;  /* 0x002eb40401007387 */ /* 0x004fe80000100800 */
[----:B------:R1:W-:Y:S04]  /*539a0*/  STL [R1+0xc], R2 ;  /* 0x00000c0201007387 */ /* 0x0003e80000100800 */
[----:B------:R-:W2:Y:S04]  /*539b0*/  LDL.LU R28, [R1+0xe0] ;  /* 0x0000e000011c7983 */ /* 0x000ea80000300800 */
[----:B------:R-:W2:Y:S04]  /*539c0*/  LDL.LU R7, [R1+0x11c] ;  /* 0x00011c0001077983 */ /* 0x000ea80000300800 */
[----:B------:R-:W2:Y:S04]  /*539d0*/  LDL.LU R11, [R1+0x138] ;  /* 0x00013800010b7983 */ /* 0x000ea80000300800 */
[----:B0-----:R-:W2:Y:S04]  /*539e0*/  LDL.LU R3, [R1+0x13c] ;  /* 0x00013c0001037983 */ /* 0x001ea80000300800 */
[----:B------:R-:W2:Y:S04]  /*539f0*/  LDL.LU R5, [R1+0x148] ;  /* 0x0001480001057983 */ /* 0x000ea80000300800 */
[----:B------:R-:W2:Y:S04]  /*53a00*/  LDL.LU R12, [R1+0x154] ;  /* 0x00015400010c7983 */ /* 0x000ea80000300800 */
[----:B------:R-:W2:Y:S01]  /*53a10*/  LDL.LU R9, [R1+0x188] ;  /* 0x0001880001097983 */ /* 0x000ea20000300800 */
[----:B----4-:R-:W-:Y:S01]  /*53a20*/  @P1 FMUL R20, R20, 0.25 ;  /* 0x3e80000014141820 */ /* 0x010fe20000400000 */
[C---:B---3--:R-:W-:Y:S01]  /*53a30*/  FSETP.GEU.AND P4, PT, |R26|.reuse, 1.175494350822287508e-38, PT ;  /* 0x008000001a00780b */ /* 0x048fe20003f8e200 */
[----:B-----5:R-:W-:Y:S01]  /*53a40*/  @P1 FMUL R21, R21, 0.25 ;  /* 0x3e80000015151820 */ /* 0x020fe20000400000 */
[----:B------:R-:W-:Y:S01]  /*53a50*/  FSETP.GT.AND P2, PT, |R26|, 8.50705917302346158658e+37, PT ;  /* 0x7e8000001a00780b */ /* 0x000fe20003f44200 */
[----:B------:R-:W-:-:S02]  /*53a60*/  @P1 FMUL R22, R22, 0.25 ;  /* 0x3e80000016161820 */ /* 0x000fc40000400000 */
[----:B------:R-:W-:Y:S02]  /*53a70*/  @P1 FMUL R23, R23, 0.25 ;  /* 0x3e80000017171820 */ /* 0x000fe40000400000 */
[----:B------:R-:W-:Y:S02]  /*53a80*/  @P1 FMUL R24, R24, 0.25 ;  /* 0x3e80000018181820 */ /* 0x000fe40000400000 */
[----:B------:R-:W-:Y:S02]  /*53a90*/  @P1 FMUL R25, R25, 0.25 ;  /* 0x3e80000019191820 */ /* 0x000fe40000400000 */
[----:B------:R-:W-:Y:S01]  /*53aa0*/  @P1 FMUL R0, R0, 0.25 ;  /* 0x3e80000000001820 */ /* 0x000fe20000400000 */
[----:B--2---:R-:W-:Y:S04]  /*53ab0*/  STL [R1+0x2eb0], R9 ;  /* 0x002eb00901007387 */ /* 0x004fe80000100800 */
[----:B------:R-:W2:Y:S04]  /*53ac0*/  LDL.LU R8, [R1+0x18c] ;  /* 0x00018c0001087983 */ /* 0x000ea80000300800 */
[----:B------:R-:W3:Y:S04]  /*53ad0*/  LDL.LU R6, [R1+0x190] ;  /* 0x0001900001067983 */ /* 0x000ee80000300800 */
[----:B-1----:R-:W4:Y:S04]  /*53ae0*/  LDL.LU R2, [R1+0x1a0] ;  /* 0x0001a00001027983 */ /* 0x002f280000300800 */
[----:B------:R0:W-:Y:S04]  /*53af0*/  STL [R1+0x2e8c], R26 ;  /* 0x002e8c1a01007387 */ /* 0x0001e80000100800 */
[----:B0-----:R-:W5:Y:S04]  /*53b00*/  LDL.LU R26, [R1+0x16c] ;  /* 0x00016c00011a7983 */ /* 0x001f680000300800 */
[----:B------:R0:W-:Y:S04]  /*53b10*/  STL [R1+0xfc], R20 ;  /* 0x0000fc1401007387 */ /* 0x0001e80000100800 */
[----:B0-----:R-:W2:Y:S04]  /*53b20*/  LDL.LU R20, [R1+0x2ecc] ;  /* 0x002ecc0001147983 */ /* 0x001ea80000300800 */
        /* <DEDUP_REMOVED lines=10> */
[----:B------:R-:W2:Y:S04]  /*53bd0*/  LDL R4, [R1+0x128] ;  /* 0x0001280001047983 */ /* 0x000ea80000100800 */
[----:B------:R-:W2:Y:S04]  /*53be0*/  LDL R9, [R1+0x12c] ;  /* 0x00012c0001097983 */ /* 0x000ea80000100800 */
[----:B------:R0:W-:Y:S04]  /*53bf0*/  STL [R1+0x2e9c], R0 ;  /* 0x002e9c0001007387 */ /* 0x0001e80000100800 */
[----:B0-----:R-:W2:Y:S04]  /*53c00*/  LDL R0, [R1+0xe8] ;  /* 0x0000e80001007983 */ /* 0x001ea80000100800 */
[----:B--2---:R0:W-:Y:S04]  /*53c10*/  STL [R1+0x2ea0], R0 ;  /* 0x002ea00001007387 */ /* 0x0041e80000100800 */
[----:B0-----:R-:W2:Y:S04]  /*53c20*/  LDL R0, [R1+0xec] ;  /* 0x0000ec0001007983 */ /* 0x001ea80000100800 */
[----:B--2---:R0:W-:Y:S04]  /*53c30*/  STL [R1+0x2ea4], R0 ;  /* 0x002ea40001007387 */ /* 0x0041e80000100800 */
[----:B0-----:R-:W2:Y:S04]  /*53c40*/  LDL R0, [R1+0xf0] ;  /* 0x0000f00001007983 */ /* 0x001ea80000100800 */
[----:B--2---:R0:W-:Y:S04]  /*53c50*/  STL [R1+0x2ea8], R0 ;  /* 0x002ea80001007387 */ /* 0x0041e80000100800 */
[----:B0-----:R-:W2:Y:S01]  /*53c60*/  LDL R0, [R1+0xf4] ;  /* 0x0000f40001007983 */ /* 0x001ea20000100800 */
[----:B------:R-:W-:Y:S01]  /*53c70*/  FSETP.GEU.AND P3, PT, |R27|, 1.175494350822287508e-38, PT ;  /* 0x008000001b00780b */ /* 0x000fe20003f6e200 */
[----:B------:R-:W-:-:S02]  /*53c80*/  @P1 FMUL R20, R20, 0.25 ;  /* 0x3e80000014141820 */ /* 0x000fc40000400000 */
[----:B------:R-:W-:Y:S01]  /*53c90*/  @P1 FMUL R4, R4, 0.25 ;  /* 0x3e80000004041820 */ /* 0x000fe20000400000 */
[----:B--2---:R0:W-:Y:S04]  /*53ca0*/  STL [R1+0x2eac], R0 ;  /* 0x002eac0001007387 */ /* 0x0041e80000100800 */
[----:B0-----:R-:W2:Y:S01]  /*53cb0*/  LDL R0, [R1+0xf8] ;  /* 0x0000f80001007983 */ /* 0x001ea20000100800 */
[----:B------:R-:W-:Y:S02]  /*53cc0*/  @P1 FMUL R11, R11, 0.25 ;  /* 0x3e8000000b0b1820 */ /* 0x000fe40000400000 */
[----:B------:R-:W-:Y:S01]  /*53cd0*/  @P1 FMUL R9, R9, 0.25 ;  /* 0x3e80000009091820 */ /* 0x000fe20000400000 */
[----:B------:R0:W-:Y:S01]  /*53ce0*/  STL [R1+0x2e98], R20 ;  /* 0x002e981401007387 */ /* 0x0001e20000100800 */
[----:B------:R-:W-:-:S03]  /*53cf0*/  @P1 FMUL R3, R3, 0.25 ;  /* 0x3e80000003031820 */ /* 0x000fc60000400000 */
[----:B0-----:R-:W3:Y:S04]  /*53d00*/  LDL.LU R20, [R1+0xfc] ;  /* 0x0000fc0001147983 */ /* 0x001ee80000300800 */
[----:B------:R0:W-:Y:S04]  /*53d10*/  @P1 STL [R1+0x128], R4 ;  /* 0x0001280401001387 */ /* 0x0001e80000100800 */
[----:B0-----:R-:W3:Y:S04]  /*53d20*/  LDL.LU R4, [R1+0x2eb4] ;  /* 0x002eb40001047983 */ /* 0x001ee80000300800 */
[----:B------:R0:W-:Y:S04]  /*53d30*/  STL [R1+0x2e90], R11 ;  /* 0x002e900b01007387 */ /* 0x0001e80000100800 */
[----:B------:R1:W-:Y:S01]  /*53d40*/  @P1 STL [R1+0x12c], R9 ;  /* 0x00012c0901001387 */ /* 0x0003e20000100800 */
[----:B0-----:R-:W-:-:S03]  /*53d50*/  IMAD.MOV.U32 R11, RZ, RZ, R9 ;  /* 0x000000ffff0b7224 */ /* 0x001fc600078e0009 */
[----:B-1----:R-:W3:Y:S04]  /*53d60*/  LDL.LU R9, [R1+0x2eb0] ;  /* 0x002eb00001097983 */ /* 0x002ee80000300800 */
[----:B------:R0:W-:Y:S04]  /*53d70*/  STL [R1+0x2e94], R3 ;  /* 0x002e940301007387 */ /* 0x0001e80000100800 */
[----:B0-----:R-:W3:Y:S01]  /*53d80*/  LDL R3, [R1+0x128] ;  /* 0x0001280001037983 */ /* 0x001ee20000100800 */
[----:B--2---:R-:W-:-:S05]  /*53d90*/  @!P3 FMUL R0, R0, 16777216 ;  /* 0x4b8000000000b820 */ /* 0x004fca0000400000 */
[----:B------:R0:W-:Y:S04]  /*53da0*/  @!P3 STL [R1+0xf8], R0 ;  /* 0x0000f8000100b387 */ /* 0x0001e80000100800 */
[----:B0-----:R-:W2:Y:S02]  /*53db0*/  LDL.LU R0, [R1+0x2eac] ;  /* 0x002eac0001007983 */ /* 0x001ea40000300800 */
        /* <DEDUP_REMOVED lines=14> */
[----:B0-----:R-:W2:Y:S04]  /*53ea0*/  LDL.LU R0, [R1+0xec] ;  /* 0x0000ec0001007983 */ /* 0x001ea80000300800 */
[----:B--2---:R0:W-:Y:S04]  /*53eb0*/  STL [R1+0x2e7c], R0 ;  /* 0x002e7c0001007387 */ /* 0x0041e80000100800 */
[----:B0-----:R-:W2:Y:S04]  /*53ec0*/  LDL.LU R0, [R1+0xf0] ;  /* 0x0000f00001007983 */ /* 0x001ea80000300800 */
[----:B--2---:R0:W-:Y:S04]  /*53ed0*/  STL [R1+0x2e80], R0 ;  /* 0x002e800001007387 */ /* 0x0041e80000100800 */
[----:B0-----:R-:W2:Y:S01]  /*53ee0*/  LDL.LU R0, [R1+0xf4] ;  /* 0x0000f40001007983 */ /* 0x001ea20000300800 */
[----:B---3--:R-:W-:-:S03]  /*53ef0*/  @!P3 FMUL R20, R20, 16777216 ;  /* 0x4b8000001414b820 */ /* 0x008fc60000400000 */
[----:B--2---:R0:W-:Y:S04]  /*53f00*/  STL [R1+0x2e84], R0 ;  /* 0x002e840001007387 */ /* 0x0041e80000100800 */
[----:B0-----:R-:W2:Y:S01]  /*53f10*/  LDL.LU R0, [R1+0xf8] ;  /* 0x0000f80001007983 */ /* 0x001ea20000300800 */
[----:B-----5:R-:W-:Y:S02]  /*53f20*/  @P1 FMUL R26, R26, 0.25 ;  /* 0x3e8000001a1a1820 */ /* 0x020fe40000400000 */
[----:B------:R-:W-:Y:S02]  /*53f30*/  @!P3 FMUL R3, R3, 16777216 ;  /* 0x4b8000000303b820 */ /* 0x000fe40000400000 */
[----:B------:R-:W-:Y:S02]  /*53f40*/  @!P3 FMUL R11, R11, 16777216 ;  /* 0x4b8000000b0bb820 */ /* 0x000fe40000400000 */
[----:B------:R-:W-:-:S02]  /*53f50*/  @!P3 FMUL R26, R26, 16777216 ;  /* 0x4b8000001a1ab820 */ /* 0x000fc40000400000 */
[----:B------:R-:W-:Y:S01]  /*53f60*/  @P1 FMUL R27, R27, 0.25 ;  /* 0x3e8000001b1b1820 */ /* 0x000fe20000400000 */
[----:B--2---:R0:W-:Y:S02]  /*53f70*/  STL [R1+0x2e88], R0 ;  /* 0x002e880001007387 */ /* 0x0041e40000100800 */
[----:B0-----:R-:W-:Y:S02]  /*53f80*/  MOV R0, R20 ;  /* 0x0000001400007202 */ /* 0x001fe40000000f00 */
[----:B------:R-:W2:Y:S04]  /*53f90*/  LDL.LU R20, [R1+0x2e98] ;  /* 0x002e980001147983 */ /* 0x000ea80000300800 */
[----:B------:R0:W-:Y:S04]  /*53fa0*/  @!P3 STL [R1+0x128], R3 ;  /* 0x000128030100b387 */ /* 0x0001e80000100800 */
[----:B0-----:R-:W3:Y:S04]  /*53fb0*/  LDL.LU R3, [R1+0x2e94] ;  /* 0x002e940001037983 */ /* 0x001ee80000300800 */
[----:B------:R0:W-:Y:S04]  /*53fc0*/  @!P3 STL [R1+0x12c], R11 ;  /* 0x00012c0b0100b387 */ /* 0x0001e80000100800 */
[----:B0-----:R-:W5:Y:S04]  /*53fd0*/  LDL.LU R11, [R1+0x2e90] ;  /* 0x002e9000010b7983 */ /* 0x001f680000300800 */
[----:B------:R0:W-:Y:S04]  /*53fe0*/  STL [R1+0x16c], R26 ;  /* 0x00016c1a01007387 */ /* 0x0001e80000100800 */
[----:B0-----:R-:W2:Y:S01]  /*53ff0*/  LDL.LU R26, [R1+0x2e8c] ;  /* 0x002e8c00011a7983 */ /* 0x001ea20000300800 */
[----:B------:R-:W-:-:S06]  /*54000*/  @!P3 FMUL R27, R27, 16777216 ;  /* 0x4b8000001b1bb820 */ /* 0x000fcc0000400000 */
[----:B------:R-:W0:Y:S01]  /*54010*/  MUFU.RCP R27, R27 ;  /* 0x0000001b001b7308 */ /* 0x000e220000001000 */
[----:B------:R-:W-:-:S04]  /*54020*/  @P2 FMUL R4, R4, 0.25 ;  /* 0x3e80000004042820 */ /* 0x000fc80000400000 */
[----:B------:R-:W-:-:S05]  /*54030*/  @!P4 FMUL R4, R4, 16777216 ;  /* 0x4b8000000404c820 */ /* 0x000fca0000400000 */
[----:B------:R1:W-:Y:S01]  /*54040*/  STL [R1+0x164], R4 ;  /* 0x0001640401007387 */ /* 0x0003e20000100800 */
[----:B0-----:R-:W-:Y:S02]  /*54050*/  FMUL R0, R27, R0 ;  /* 0x000000001b007220 */ /* 0x001fe40000400000 */
[----:B--2---:R-:W-:-:S04]  /*54060*/  @P2 FMUL R26, R26, 0.25 ;  /* 0x3e8000001a1a2820 */ /* 0x004fc80000400000 */
[----:B------:R-:W-:-:S04]  /*54070*/  @!P4 FMUL R26, R26, 16777216 ;  /* 0x4b8000001a1ac820 */ /* 0x000fc80000400000 */
[----:B-1----:R0:W1:Y:S02]  /*54080*/  MUFU.RCP R4, R26 ;  /* 0x0000001a00047308 */ /* 0x0020640000001000 */
[----:B0-----:R-:W2:Y:S04]  /*54090*/  LDL.LU R26, [R1+0xe8] ;  /* 0x0000e800011a7983 */ /* 0x001ea80000300800 */
[----:B------:R0:W-:Y:S04]  /*540a0*/  STL [R1+0xc0], R0 ;  /* 0x0000c00001007387 */ /* 0x0001e80000100800 */
[----:B0-----:R-:W2:Y:S02]  /*540b0*/  LDL.LU R0, [R1+0x2e88] ;  /* 0x002e880001007983 */ /* 0x001ea40000300800 */
[----:B--2---:R-:W-:-:S05]  /*540c0*/  FMUL R0, R27, R0 ;  /* 0x000000001b007220 */ /* 0x004fca0000400000 */
        /* <DEDUP_REMOVED lines=10> */
[----:B0-----:R-:W2:Y:S01]  /*54170*/  LDL.LU R0, [R1+0x2e78] ;  /* 0x002e780001007983 */ /* 0x001ea20000300800 */
[----:B------:R-:W-:Y:S02]  /*54180*/  @P1 FMUL R29, R29, 0.25 ;  /* 0x3e8000001d1d1820 */ /* 0x000fe40000400000 */
[----:B------:R-:W-:Y:S02]  /*54190*/  @P1 FMUL R28, R28, 0.25 ;  /* 0x3e8000001c1c1820 */ /* 0x000fe40000400000 */
[----:B------:R-:W-:Y:S02]  /*541a0*/  @P1 FMUL R10, R10, 0.25 ;  /* 0x3e8000000a0a1820 */ /* 0x000fe40000400000 */
[----:B------:R-:W-:-:S02]  /*541b0*/  @!P3 FMUL R29, R29, 16777216 ;  /* 0x4b8000001d1db820 */ /* 0x000fc40000400000 */
[----:B------:R-:W-:Y:S02]  /*541c0*/  FMUL R26, R27, R26 ;  /* 0x0000001a1b1a7220 */ /* 0x000fe40000400000 */
        /* <DEDUP_REMOVED lines=8> */
[----:B------:R-:W-:Y:S02]  /*54250*/  FMUL R10, R27, R10 ;  /* 0x0000000a1b0a7220 */ /* 0x000fe40000400000 */
[----:B------:R-:W-:Y:S02]  /*54260*/  @!P3 FMUL R15, R15, 16777216 ;  /* 0x4b8000000f0fb820 */ /* 0x000fe40000400000 */
[----:B------:R-:W-:-:S02]  /*54270*/  @!P3 FMUL R16, R16, 16777216 ;  /* 0x4b8000001010b820 */ /* 0x000fc40000400000 */
[----:B------:R-:W-:Y:S02]  /*54280*/  @P1 FMUL R17, R17, 0.25 ;  /* 0x3e80000011111820 */ /* 0x000fe40000400000 */
[----:B------:R-:W-:Y:S02]  /*54290*/  @P1 FMUL R18, R18, 0.25 ;  /* 0x3e80000012121820 */ /* 0x000fe40000400000 */
[----:B------:R-:W-:Y:S02]  /*542a0*/  @!P3 FMUL R17, R17, 16777216 ;  /* 0x4b8000001111b820 */ /* 0x000fe40000400000 */
[----:B------:R-:W-:Y:S02]  /*542b0*/  @P1 FMUL R19, R19, 0.25 ;  /* 0x3e80000013131820 */ /* 0x000fe40000400000 */
[----:B------:R-:W-:Y:S02]  /*542c0*/  @!P3 FMUL R18, R18, 16777216 ;  /* 0x4b8000001212b820 */ /* 0x000fe40000400000 */
[----:B------:R-:W-:-:S02]  /*542d0*/  @!P3 FMUL R19, R19, 16777216 ;  /* 0x4b8000001313b820 */ /* 0x000fc40000400000 */
[----:B------:R-:W-:-:S04]  /*542e0*/  @P1 FMUL R21, R21, 0.25 ;  /* 0x3e80000015151820 */ /* 0x000fc80000400000 */
[----:B------:R-:W-:Y:S02]  /*542f0*/  @!P3 FMUL R21, R21, 16777216 ;  /* 0x4b8000001515b820 */ /* 0x000fe40000400000 */
[----:B--2---:R-:W-:-:S05]  /*54300*/  FMUL R0, R27, R0 ;  /* 0x000000001b007220 */ /* 0x004fca0000400000 */
[----:B------:R0:W-:Y:S04]  /*54310*/  STL [R1+0x2df8], R0 ;  /* 0x002df80001007387 */ /* 0x0001e80000100800 */
[----:B------:R2:W-:Y:S01]  /*54320*/  STL [R1+0xac], R26 ;  /* 0x0000ac1a01007387 */ /* 0x0005e20000100800 */
[C---:B0-----:R-:W-:Y:S02]  /*54330*/  FMUL R0, R27.reuse, R29 ;  /* 0x0000001d1b007220 */ /* 0x041fe40000400000 */
[----:B--2---:R-:W-:-:S03]  /*54340*/  FMUL R26, R27, R28 ;  /* 0x0000001c1b1a7220 */ /* 0x004fc60000400000 */
[----:B------:R0:W-:Y:S04]  /*54350*/  STL [R1+0x2dfc], R0 ;  /* 0x002dfc0001007387 */ /* 0x0001e80000100800 */
[----:B------:R-:W-:Y:S01]  /*54360*/  STL [R1+0xa4], R26 ;  /* 0x0000a41a01007387 */ /* 0x000fe20000100800 */
[----:B0-----:R-:W-:-:S03]  /*54370*/  FMUL R0, R27, R13 ;  /* 0x0000000d1b007220 */ /* 0x001fc60000400000 */
[----:B------:R0:W-:Y:S01]  /*54380*/  STL [R1+0x98], R10 ;  /* 0x0000980a01007387 */ /* 0x0001e20000100800 */
[----:B------:R-:W-:-:S03]  /*54390*/  FMUL R13, R27, R14 ;  /* 0x0000000e1b0d7220 */ /* 0x000fc60000400000 */
[----:B------:R2:W-:Y:S01]  /*543a0*/  STL [R1+0x9c], R0 ;  /* 0x00009c0001007387 */ /* 0x0005e20000100800 */
[----:B0-----:R-:W-:-:S03]  /*543b0*/  FMUL R10, R27, R15 ;  /* 0x0000000f1b0a7220 */ /* 0x001fc60000400000 */
[----:B------:R0:W-:Y:S01]  /*543c0*/  STL [R1+0x94], R13 ;  /* 0x0000940d01007387 */ /* 0x0001e20000100800 */
[----:B--2---:R-:W-:-:S03]  /*543d0*/  FMUL R0, R27, R16 ;  /* 0x000000101b007220 */ /* 0x004fc60000400000 */
[----:B------:R-:W2:Y:S04]  /*543e0*/  LDL.LU R16, [R1+0x164] ;  /* 0x0001640001107983 */ /* 0x000ea80000300800 */
[----:B------:R1:W-:Y:S04]  /*543f0*/  STL [R1+0x90], R10 ;  /* 0x0000900a01007387 */ /* 0x0003e80000100800 */
[----:B------:R-:W2:Y:S04]  /*54400*/  LDL.LU R15, [R1+0x16c] ;  /* 0x00016c00010f7983 */ /* 0x000ea80000300800 */
[----:B------:R3:W-:Y:S01]  /*54410*/  STL [R1+0x8c], R0 ;  /* 0x00008c0001007387 */ /* 0x0007e20000100800 */
[----:B0-----:R-:W-:-:S02]  /*54420*/  FMUL R13, R27, R19 ;  /* 0x000000131b0d7220 */ /* 0x001fc40000400000 */
[C---:B-1----:R-:W-:Y:S02]  /*54430*/  FMUL R10, R27.reuse, R18 ;  /* 0x000000121b0a7220 */ /* 0x042fe40000400000 */
[C---:B---3--:R-:W-:Y:S02]  /*54440*/  FMUL R0, R27.reuse, R17 ;  /* 0x000000111b007220 */ /* 0x048fe40000400000 */
[----:B------:R-:W3:Y:S04]  /*54450*/  LDL.LU R17, [R1+0x12c] ;  /* 0x00012c0001117983 */ /* 0x000ee80000300800 */
[----:B------:R0:W-:Y:S04]  /*54460*/  STL [R1+0x2e00], R0 ;  /* 0x002e000001007387 */ /* 0x0001e80000100800 */
[----:B0-----:R-:W3:Y:S04]  /*54470*/  LDL.LU R0, [R1+0x128] ;  /* 0x0001280001007983 */ /* 0x001ee80000300800 */
[----:B------:R0:W-:Y:S04]  /*54480*/  STL [R1+0x84], R10 ;  /* 0x0000840a01007387 */ /* 0x0001e80000100800 */
[----:B------:R1:W-:Y:S01]  /*54490*/  STL [R1+0x8], R13 ;  /* 0x0000080d01007387 */ /* 0x0003e20000100800 */
[----:B0-----:R-:W-:-:S03]  /*544a0*/  FMUL R10, R27, R21 ;  /* 0x000000151b0a7220 */ /* 0x001fc60000400000 */
[----:B-1----:R-:W3:Y:S04]  /*544b0*/  LDL.LU R13, [R1+0x160] ;  /* 0x00016000010d7983 */ /* 0x002ee80000300800 */
[----:B------:R-:W3:Y:S04]  /*544c0*/  LDL.LU R14, [R1+0x170] ;  /* 0x00017000010e7983 */ /* 0x000ee80000300800 */
[----:B------:R0:W-:Y:S04]  /*544d0*/  STL [R1+0x4], R10 ;  /* 0x0000040a01007387 */ /* 0x0001e80000100800 */
[----:B0-----:R-:W3:Y:S04]  /*544e0*/  LDL.LU R10, [R1+0x194] ;  /* 0x00019400010a7983 */ /* 0x001ee80000300800 */
[----:B------:R-:W3:Y:S04]  /*544f0*/  LDL.LU R26, [R1+0x198] ;  /* 0x00019800011a7983 */ /* 0x000ee80000300800 */
[----:B------:R-:W3:Y:S04]  /*54500*/  LDL.LU R28, [R1+0x14c] ;  /* 0x00014c00011c7983 */ /* 0x000ee80000300800 */
[----:B------:R-:W3:Y:S01]  /*54510*/  LDL.LU R29, [R1+0x174] ;  /* 0x00017400011d7983 */ /* 0x000ee20000300800 */
[----:B------:R-:W-:-:S02]  /*54520*/  @P1 FMUL R23, R23, 0.25 ;  /* 0x3e80000017171820 */ /* 0x000fc40000400000 */
[----:B------:R-:W-:Y:S02]  /*54530*/  @P1 FMUL R25, R25, 0.25 ;  /* 0x3e80000019191820 */ /* 0x000fe40000400000 */
[----:B------:R-:W-:Y:S02]  /*54540*/  @P1 FMUL R5, R5, 0.25 ;  /* 0x3e80000005051820 */ /* 0x000fe40000400000 */
[----:B------:R-:W-:Y:S02]  /*54550*/  @!P3 FMUL R23, R23, 16777216 ;  /* 0x4b8000001717b820 */ /* 0x000fe40000400000 */
[----:B------:R-:W-:Y:S02]  /*54560*/  @P1 FMUL R6, R6, 0.25 ;  /* 0x3e80000006061820 */ /* 0x000fe40000400000 */
[----:B------:R-:W-:Y:S02]  /*54570*/  @!P3 FMUL R20, R20, 16777216 ;  /* 0x4b8000001414b820 */ /* 0x000fe40000400000 */
[----:B------:R-:W-:-:S02]  /*54580*/  @!P3 FMUL R25, R25, 16777216 ;  /* 0x4b8000001919b820 */ /* 0x000fc40000400000 */
[----:B------:R-:W-:Y:S02]  /*54590*/  @P1 FMUL R24, R24, 0.25 ;  /* 0x3e80000018181820 */ /* 0x000fe40000400000 */
[----:B------:R-:W-:Y:S02]  /*545a0*/  @P2 FMUL R9, R9, 0.25 ;  /* 0x3e80000009092820 */ /* 0x000fe40000400000 */
[----:B-----5:R-:W-:Y:S02]  /*545b0*/  @!P3 FMUL R11, R11, 16777216 ;  /* 0x4b8000000b0bb820 */ /* 0x020fe40000400000 */
[----:B------:R-:W-:Y:S02]  /*545c0*/  @P2 FMUL R12, R12, 0.25 ;  /* 0x3e8000000c0c2820 */ /* 0x000fe40000400000 */
[----:B------:R-:W-:Y:S02]  /*545d0*/  @P2 FMUL R8, R8, 0.25 ;  /* 0x3e80000008082820 */ /* 0x000fe40000400000 */
[----:B------:R-:W-:-:S02]  /*545e0*/  @!P3 FMUL R5, R5, 16777216 ;  /* 0x4b8000000505b820 */ /* 0x000fc40000400000 */
[C---:B------:R-:W-:Y:S02]  /*545f0*/  FMUL R23, R27.reuse, R23 ;  /* 0x000000171b177220 */ /* 0x040fe40000400000 */
[----:B------:R-:W-:Y:S02]  /*54600*/  @!P3 FMUL R6, R6, 16777216 ;  /* 0x4b8000000606b820 */ /* 0x000fe40000400000 */
[C---:B------:R-:W-:Y:S02]  /*54610*/  FMUL R19, R27.reuse, R20 ;  /* 0x000000141b137220 */ /* 0x040fe40000400000 */
[----:B------:R-:W-:Y:S02]  /*54620*/  FMUL R21, R27, R25 ;  /* 0x000000191b157220 */ /* 0x000fe40000400000 */
[----:B------:R-:W-:Y:S02]  /*54630*/  @P1 FMUL R22, R22, 0.25 ;  /* 0x3e80000016161820 */ /* 0x000fe40000400000 */
[----:B------:R-:W-:-:S02]  /*54640*/  @P1 FMUL R7, R7, 0.25 ;  /* 0x3e80000007071820 */ /* 0x000fc40000400000 */
[----:B----4-:R-:W-:Y:S02]  /*54650*/  @P1 FMUL R2, R2, 0.25 ;  /* 0x3e80000002021820 */ /* 0x010fe40000400000 */
[----:B------:R-:W-:Y:S02]  /*54660*/  @!P3 FMUL R24, R24, 16777216 ;  /* 0x4b8000001818b820 */ /* 0x000fe40000400000 */
[----:B------:R-:W-:Y:S02]  /*54670*/  @!P4 FMUL R9, R9, 16777216 ;  /* 0x4b8000000909c820 */ /* 0x000fe40000400000 */
[----:B------:R-:W-:Y:S01]  /*54680*/  FMUL R11, R27, R11 ;  /* 0x0000000b1b0b7220 */ /* 0x000fe20000400000 */
[----:B------:R-:W-:Y:S01]  /*54690*/  STL [R1+0x2e50], R23 ;  /* 0x002e501701007387 */ /* 0x000fe20000100800 */
[----:B------:R-:W-:Y:S02]  /*546a0*/  @!P4 FMUL R12, R12, 16777216 ;  /* 0x4b8000000c0cc820 */ /* 0x000fe40000400000 */
[----:B------:R-:W-:-:S02]  /*546b0*/  @!P4 FMUL R8, R8, 16777216 ;  /* 0x4b8000000808c820 */ /* 0x000fc40000400000 */
[C---:B------:R-:W-:Y:S01]  /*546c0*/  FMUL R5, R27.reuse, R5 ;  /* 0x000000051b057220 */ /* 0x040fe20000400000 */
[----:B------:R-:W-:Y:S01]  /*546d0*/  STL [R1+0x2e54], R21 ;  /* 0x002e541501007387 */ /* 0x000fe20000100800 */
[----:B------:R-:W-:Y:S02]  /*546e0*/  FMUL R6, R27, R6 ;  /* 0x000000061b067220 */ /* 0x000fe40000400000 */
[----:B------:R-:W-:Y:S02]  /*546f0*/  @!P3 FMUL R22, R22, 16777216 ;  /* 0x4b8000001616b820 */ /* 0x000fe40000400000 */
[----:B------:R-:W-:Y:S02]  /*54700*/  @!P3 FMUL R7, R7, 16777216 ;  /* 0x4b8000000707b820 */ /* 0x000fe40000400000 */
[----:B------:R-:W-:Y:S02]  /*54710*/  @!P3 FMUL R3, R3, 16777216 ;  /* 0x4b8000000303b820 */ /* 0x000fe40000400000 */
[----:B------:R-:W-:-:S02]  /*54720*/  @!P3 FMUL R2, R2, 16777216 ;  /* 0x4b8000000202b820 */ /* 0x000fc40000400000 */
[C---:B------:R-:W-:Y:S02]  /*54730*/  FMUL R18, R27.reuse, R24 ;  /* 0x000000181b127220 */ /* 0x040fe40000400000 */
[C---:B------:R-:W-:Y:S02]  /*54740*/  FMUL R9, R4.reuse, R9 ;  /* 0x0000000904097220 */ /* 0x040fe40000400000 */
[C---:B------:R-:W-:Y:S02]  /*54750*/  FMUL R12, R4.reuse, R12 ;  /* 0x0000000c040c7220 */ /* 0x040fe40000400000 */
[----:B------:R-:W-:Y:S02]  /*54760*/  FMUL R8, R4, R8 ;  /* 0x0000000804087220 */ /* 0x000fe40000400000 */
[C---:B------:R-:W-:Y:S02]  /*54770*/  FMUL R22, R27.reuse, R22 ;  /* 0x000000161b167220 */ /* 0x040fe40000400000 */
[----:B------:R-:W-:-:S02]  /*54780*/  FMUL R7, R27, R7 ;  /* 0x000000071b077220 */ /* 0x000fc40000400000 */
[----:B------:R-:W-:Y:S01]  /*54790*/  FMUL R3, R27, R3 ;  /* 0x000000031b037220 */ /* 0x000fe20000400000 */
[----:B------:R-:W-:Y:S01]  /*547a0*/  F2FP.PACK_AB R12, R12, R8 ;  /* 0x000000080c0c723e */ /* 0x000fe200000000ff */
[----:B--2---:R-:W-:-:S05]  /*547b0*/  FMUL R24, R4, R16 ;  /* 0x0000001004187220 */ /* 0x004fca0000400000 */
[----:B------:R-:W-:Y:S01]  /*547c0*/  F2FP.PACK_AB R24, R24, R9 ;  /* 0x000000091818723e */ /* 0x000fe200000000ff */
[C---:B------:R-:W-:Y:S02]  /*547d0*/  FMUL R16, R27.reuse, R15 ;  /* 0x0000000f1b107220 */ /* 0x040fe40000400000 */
[C---:B---3--:R-:W-:Y:S02]  /*547e0*/  FMUL R17, R27.reuse, R17 ;  /* 0x000000111b117220 */ /* 0x048fe40000400000 */
[----:B------:R-:W-:-:S05]  /*547f0*/  FMUL R20, R27, R0 ;  /* 0x000000001b147220 */ /* 0x000fca0000400000 */
[----:B------:R-:W-:Y:S01]  /*54800*/  STL [R1+0x2e58], R20 ;  /* 0x002e581401007387 */ /* 0x000fe20000100800 */
[----:B------:R-:W-:-:S03]  /*54810*/  FMUL R27, R27, R2 ;  /* 0x000000021b1b7220 */ /* 0x000fc60000400000 */
[----:B------:R-:W-:Y:S04]  /*54820*/  STL [R1+0x2e5c], R11 ;  /* 0x002e5c0b01007387 */ /* 0x000fe80000100800 */
[----:B------:R-:W-:Y:S04]  /*54830*/  STL [R1+0x2e60], R5 ;  /* 0x002e600501007387 */ /* 0x000fe80000100800 */
[----:B------:R-:W-:Y:S04]  /*54840*/  STL [R1+0x2e64], R6 ;  /* 0x002e640601007387 */ /* 0x000fe80000100800 */
[----:B------:R-:W2:Y:S01]  /*54850*/  LDL.LU R15, [R1+0x150] ;  /* 0x00015000010f7983 */ /* 0x000ea20000300800 */
[----:B------:R-:W-:-:S03]  /*54860*/  @P2 FMUL R14, R14, 0.25 ;  /* 0x3e8000000e0e2820 */ /* 0x000fc60000400000 */
[----:B------:R-:W3:Y:S01]  /*54870*/  LDL.LU R2, [R1+0x17c] ;  /* 0x00017c0001027983 */ /* 0x000ee20000300800 */
[----:B------:R-:W-:-:S03]  /*54880*/  @!P4 FMUL R14, R14, 16777216 ;  /* 0x4b8000000e0ec820 */ /* 0x000fc60000400000 */
[----:B------:R-:W-:Y:S01]  /*54890*/  STL [R1+0x2e68], R24 ;  /* 0x002e681801007387 */ /* 0x000fe20000100800 */
[----:B------:R-:W-:-:S03]  /*548a0*/  FMUL R25, R4, R14 ;  /* 0x0000000e04197220 */ /* 0x000fc60000400000 */
[----:B------:R0:W-:Y:S01]  /*548b0*/  STL [R1+0x2e6c], R12 ;  /* 0x002e6c0c01007387 */ /* 0x0001e20000100800 */
[----:B------:R-:W-:-:S03]  /*548c0*/  @P2 FMUL R10, R10, 0.25 ;  /* 0x3e8000000a0a2820 */ /* 0x000fc60000400000 */
[----:B------:R-:W4:Y:S01]  /*548d0*/  LDL.LU R14, [R1+0x178] ;  /* 0x00017800010e7983 */ /* 0x000f220000300800 */
[----:B------:R-:W-:Y:S02]  /*548e0*/  @P2 FMUL R26, R26, 0.25 ;  /* 0x3e8000001a1a2820 */ /* 0x000fe40000400000 */
[----:B------:R-:W-:Y:S01]  /*548f0*/  @!P4 FMUL R10, R10, 16777216 ;  /* 0x4b8000000a0ac820 */ /* 0x000fe20000400000 */
[----:B0-----:R-:W5:Y:S01]  /*54900*/  LDL.LU R12, [R1+0x10c] ;  /* 0x00010c00010c7983 */ /* 0x001f620000300800 */
[----:B------:R-:W-:-:S03]  /*54910*/  @P2 FMUL R28, R28, 0.25 ;  /* 0x3e8000001c1c2820 */ /* 0x000fc60000400000 */
[----:B------:R-:W2:Y:S01]  /*54920*/  LDL.LU R24, [R1+0x108] ;  /* 0x0001080001187983 */ /* 0x000ea20000300800 */
[----:B------:R-:W-:-:S03]  /*54930*/  @P2 FMUL R29, R29, 0.25 ;  /* 0x3e8000001d1d2820 */ /* 0x000fc60000400000 */
[----:B------:R-:W2:Y:S01]  /*54940*/  LDL.LU R0, [R1+0x104] ;  /* 0x0001040001007983 */ /* 0x000ea20000300800 */
[----:B------:R-:W-:Y:S02]  /*54950*/  @!P4 FMUL R29, R29, 16777216 ;  /* 0x4b8000001d1dc820 */ /* 0x000fe40000400000 */
[----:B------:R-:W-:Y:S01]  /*54960*/  @!P4 FMUL R28, R28, 16777216 ;  /* 0x4b8000001c1cc820 */ /* 0x000fe20000400000 */
[----:B------:R-:W2:Y:S01]  /*54970*/  LDL.LU R6, [R1+0x100] ;  /* 0x0001000001067983 */ /* 0x000ea20000300800 */
[----:B------:R-:W-:Y:S02]  /*54980*/  @!P4 FMUL R26, R26, 16777216 ;  /* 0x4b8000001a1ac820 */ /* 0x000fe40000400000 */
[----:B------:R-:W-:Y:S01]  /*54990*/  FMUL R10, R4, R10 ;  /* 0x0000000a040a7220 */ /* 0x000fe20000400000 */
[----:B------:R-:W2:Y:S01]  /*549a0*/  LDL.LU R5, [R1+0x120] ;  /* 0x0001200001057983 */ /* 0x000ea20000300800 */
[----:B------:R-:W-:-:S03]  /*549b0*/  F2FP.PACK_AB R16, R16, R27 ;  /* 0x0000001b1010723e */ /* 0x000fc600000000ff */
[----:B------:R-:W2:Y:S01]  /*549c0*/  LDL.LU R11, [R1+0x124] ;  /* 0x00012400010b7983 */ /* 0x000ea20000300800 */
[----:B------:R-:W-:-:S03]  /*549d0*/  FMUL R9, R4, R26 ;  /* 0x0000001a04097220 */ /* 0x000fc60000400000 */
[----:B------:R-:W2:Y:S01]  /*549e0*/  LDL.LU R20, [R1+0x130] ;  /* 0x0001300001147983 */ /* 0x000ea20000300800 */
[C---:B------:R-:W-:Y:S01]  /*549f0*/  FMUL R8, R4.reuse, R29 ;  /* 0x0000001d04087220 */ /* 0x040fe20000400000 */
[----:B------:R-:W-:Y:S02]  /*54a00*/  F2FP.PACK_AB R25, R25, R10 ;  /* 0x0000000a1919723e */ /* 0x000fe400000000ff */
[----:B------:R-:W2:Y:S01]  /*54a10*/  LDL.LU R21, [R1+0x134] ;  /* 0x0001340001157983 */ /* 0x000ea20000300800 */
[----:B------:R-:W-:-:S03]  /*54a20*/  FMUL R26, R4, R28 ;  /* 0x0000001c041a7220 */ /* 0x000fc60000400000 */
[----:B------:R-:W2:Y:S04]  /*54a30*/  LDL.LU R23, [R1+0x140] ;  /* 0x0001400001177983 */ /* 0x000ea80000300800 */
[----:B------:R-:W2:Y:S04]  /*54a40*/  LDL.LU R29, [R1+0x19c] ;  /* 0x00019c00011d7983 */ /* 0x000ea80000300800 */
[----:B------:R-:W2:Y:S04]  /*54a50*/  LDL.LU R28, [R1+0x1ac] ;  /* 0x0001ac00011c7983 */ /* 0x000ea80000300800 */
[----:B------:R-:W2:Y:S04]  /*54a60*/  LDL.LU R27, [R1+0x158] ;  /* 0x00015800011b7983 */ /* 0x000ea80000300800 */
[----:B------:R0:W-:Y:S04]  /*54a70*/  STL [R1+0x2e70], R16 ;  /* 0x002e701001007387 */ /* 0x0001e80000100800 */
[----:B0-----:R-:W5:Y:S04]  /*54a80*/  LDL.LU R16, [R1+0x180] ;  /* 0x0001800001107983 */ /* 0x001f680000300800 */
[----:B------:R0:W-:Y:S04]  /*54a90*/  STL [R1+0x2e74], R25 ;  /* 0x002e741901007387 */ /* 0x0001e80000100800 */
[----:B0-----:R-:W5:Y:S01]  /*54aa0*/  LDL.LU R25, [R1+0x1a4] ;  /* 0x0001a40001197983 */ /* 0x001f620000300800 */
[----:B------:R-:W-:Y:S01]  /*54ab0*/  F2FP.PACK_AB R26, R26, R8 ;  /* 0x000000081a1a723e */ /* 0x000fe200000000ff */
[----:B------:R-:W-:Y:S01]  /*54ac0*/  @P2 FMUL R13, R13, 0.25 ;  /* 0x3e8000000d0d2820 */ /* 0x000fe20000400000 */
[----:B------:R-:W-:Y:S01]  /*54ad0*/  F2FP.PACK_AB R18, R18, R7 ;  /* 0x000000071212723e */ /* 0x000fe200000000ff */
[----:B------:R-:W5:Y:S02]  /*54ae0*/  LDL.LU R10, [R1+0x1a8] ;  /* 0x0001a800010a7983 */ /* 0x000f640000300800 */
[----:B------:R-:W-:-:S04]  /*54af0*/  @!P4 FMUL R13, R13, 16777216 ;  /* 0x4b8000000d0dc820 */ /* 0x000fc80000400000 */
[----:B------:R-:W-:-:S05]  /*54b00*/  FMUL R13, R4, R13 ;  /* 0x0000000d040d7220 */ /* 0x000fca0000400000 */
[----:B------:R-:W-:Y:S02]  /*54b10*/  F2FP.PACK_AB R13, R13, R9 ;  /* 0x000000090d0d723e */ /* 0x000fe400000000ff */
[----:B------:R-:W-:Y:S02]  /*54b20*/  F2FP.PACK_AB R17, R17, R3 ;  /* 0x000000031111723e */ /* 0x000fe400000000ff */
[----:B------:R-:W-:Y:S01]  /*54b30*/  F2FP.PACK_AB R19, R19, R22 ;  /* 0x000000161313723e */ /* 0x000fe200000000ff */
[----:B---3--:R-:W-:-:S04]  /*54b40*/  @P2 FMUL R2, R2, 0.25 ;  /* 0x3e80000002022820 */ /* 0x008fc80000400000 */
[----:B------:R-:W-:-:S04]  /*54b50*/  @!P4 FMUL R2, R2, 16777216 ;  /* 0x4b8000000202c820 */ /* 0x000fc80000400000 */
[----:B------:R-:W-:Y:S02]  /*54b60*/  FMUL R8, R4, R2 ;  /* 0x0000000204087220 */ /* 0x000fe40000400000 */
[----:B------:R-:W0:Y:S01]  /*54b70*/  S2R R2, SR_TID.X ;  /* 0x0000000000027919 */ /* 0x000e220000002100 */
[----:B----4-:R-:W-:-:S04]  /*54b80*/  @P2 FMUL R14, R14, 0.25 ;  /* 0x3e8000000e0e2820 */ /* 0x010fc80000400000 */
[----:B------:R-:W-:-:S04]  /*54b90*/  @!P4 FMUL R14, R14, 16777216 ;  /* 0x4b8000000e0ec820 */ /* 0x000fc80000400000 */
[----:B------:R-:W-:Y:S01]  /*54ba0*/  FMUL R14, R4, R14 ;  /* 0x0000000e040e7220 */ /* 0x000fe20000400000 */
[----:B0-----:R-:W-:Y:S01]  /*54bb0*/  SHF.L.U32 R7, R2, 0x2, RZ ;  /* 0x0000000202077819 */ /* 0x001fe200000006ff */
[----:B--2---:R-:W-:-:S04]  /*54bc0*/  @P2 FMUL R27, R27, 0.25 ;  /* 0x3e8000001b1b2820 */ /* 0x004fc80000400000 */
[----:B------:R-:W-:-:S04]  /*54bd0*/  @!P4 FMUL R27, R27, 16777216 ;  /* 0x4b8000001b1bc820 */ /* 0x000fc80000400000 */
[----:B------:R-:W-:Y:S02]  /*54be0*/  FMUL R27, R4, R27 ;  /* 0x0000001b041b7220 */ /* 0x000fe40000400000 */
[----:B-----5:R-:W-:Y:S02]  /*54bf0*/  @P2 FMUL R16, R16, 0.25 ;  /* 0x3e80000010102820 */ /* 0x020fe40000400000 */
[----:B------:R-:W-:-:S04]  /*54c00*/  @P2 FMUL R25, R25, 0.25 ;  /* 0x3e80000019192820 */ /* 0x000fc80000400000 */
[----:B------:R-:W-:-:S04]  /*54c10*/  @!P4 FMUL R25, R25, 16777216 ;  /* 0x4b8000001919c820 */ /* 0x000fc80000400000 */
[----:B------:R-:W-:Y:S02]  /*54c20*/  FMUL R9, R4, R25 ;  /* 0x0000001904097220 */ /* 0x000fe40000400000 */
[----:B------:R-:W-:Y:S01]  /*54c30*/  @!P4 FMUL R16, R16, 16777216 ;  /* 0x4b8000001010c820 */ /* 0x000fe20000400000 */
[----:B------:R-:W-:Y:S02]  /*54c40*/  F2FP.PACK_AB R27, R27, R8 ;  /* 0x000000081b1b723e */ /* 0x000fe400000000ff */
[----:B------:R-:W-:Y:S01]  /*54c50*/  F2FP.PACK_AB R14, R14, R9 ;  /* 0x000000090e0e723e */ /* 0x000fe200000000ff */
[----:B------:R-:W-:Y:S01]  /*54c60*/  FMUL R3, R4, R16 ;  /* 0x0000001004037220 */ /* 0x000fe20000400000 */
[----:B------:R-:W2:Y:S01]  /*54c70*/  LDL.LU R9, [R1+0x184] ;  /* 0x0001840001097983 */ /* 0x000ea20000300800 */
[----:B------:R-:W-:-:S03]  /*54c80*/  LOP3.LUT R16, R7, 0x70, RZ, 0xc0, !PT ;  /* 0x0000007007107812 */ /* 0x000fc600078ec0ff */
[----:B------:R-:W3:Y:S04]  /*54c90*/  LDL.LU R8, [R1+0x168] ;  /* 0x0001680001087983 */ /* 0x000ee80000300800 */
[----:B------:R-:W4:Y:S04]  /*54ca0*/  LDL.LU R22, [R1+0x15c] ;  /* 0x00015c0001167983 */ /* 0x000f280000300800 */
[----:B------:R-:W5:Y:S01]  /*54cb0*/  LDL.LU R7, [R1+0x144] ;  /* 0x0001440001077983 */ /* 0x000f620000300800 */
[----:B------:R-:W-:-:S04]  /*54cc0*/  @P2 FMUL R15, R15, 0.25 ;  /* 0x3e8000000f0f2820 */ /* 0x000fc80000400000 */
[----:B------:R-:W-:-:S04]  /*54cd0*/  @!P4 FMUL R15, R15, 16777216 ;  /* 0x4b8000000f0fc820 */ /* 0x000fc80000400000 */
[----:B------:R-:W-:-:S05]  /*54ce0*/  FMUL R15, R4, R15 ;  /* 0x0000000f040f7220 */ /* 0x000fca0000400000 */
[----:B------:R-:W-:Y:S02]  /*54cf0*/  F2FP.PACK_AB R15, R15, R3 ;  /* 0x000000030f0f723e */ /* 0x000fe400000000ff */
[----:B------:R-:W0:Y:S01]  /*54d00*/  S2R R3, SR_TID.X ;  /* 0x0000000000037919 */ /* 0x000e220000002100 */
[----:B------:R-:W-:Y:S02]  /*54d10*/  @P2 FMUL R12, R12, 0.25 ;  /* 0x3e8000000c0c2820 */ /* 0x000fe40000400000 */
[----:B------:R-:W-:Y:S02]  /*54d20*/  @P2 FMUL R0, R0, 0.25 ;  /* 0x3e80000000002820 */ /* 0x000fe40000400000 */
[----:B------:R-:W-:Y:S02]  /*54d30*/  @!P4 FMUL R12, R12, 16777216 ;  /* 0x4b8000000c0cc820 */ /* 0x000fe40000400000 */
[----:B------:R-:W-:Y:S01]  /*54d40*/  @P2 FMUL R24, R24, 0.25 ;  /* 0x3e80000018182820 */ /* 0x000fe20000400000 */
[----:B0-----:R-:W-:-:S02]  /*54d50*/  SHF.L.U32 R25, R3, 0x5, RZ ;  /* 0x0000000503197819 */ /* 0x001fc400000006ff */
[----:B------:R-:W-:Y:S02]  /*54d60*/  LOP3.LUT R3, R3, 0x18, RZ, 0xc0, !PT ;  /* 0x0000001803037812 */ /* 0x000fe400078ec0ff */
[----:B------:R-:W-:-:S04]  /*54d70*/  LOP3.LUT R25, R25, 0xc60, RZ, 0xc0, !PT ;  /* 0x00000c6019197812 */ /* 0x000fc800078ec0ff */
[----:B------:R-:W-:Y:S02]  /*54d80*/  LEA R3, R3, R25, 0x9 ;  /* 0x0000001903037211 */ /* 0x000fe400078e48ff */
[----:B------:R-:W2:Y:S02]  /*54d90*/  LDL.LU R25, [R1+0x2e74] ;  /* 0x002e740001197983 */ /* 0x000ea40000300800 */
[----:B------:R-:W-:Y:S02]  /*54da0*/  LOP3.LUT R3, R3, R16, RZ, 0x3c, !PT ;  /* 0x0000001003037212 */ /* 0x000fe400078e3cff */
[----:B------:R-:W2:Y:S01]  /*54db0*/  LDL.LU R16, [R1+0x2e70] ;  /* 0x002e700001107983 */ /* 0x000ea20000300800 */
[----:B------:R-:W-:-:S03]  /*54dc0*/  @!P4 FMUL R0, R0, 16777216 ;  /* 0x4b8000000000c820 */ /* 0x000fc60000400000 */
[----:B------:R0:W-:Y:S01]  /*54dd0*/  STL [R1+0x2e0c], R2 ;  /* 0x002e0c0201007387 */ /* 0x0001e20000100800 */
[----:B------:R-:W-:Y:S02]  /*54de0*/  @!P4 FMUL R24, R24, 16777216 ;  /* 0x4b8000001818c820 */ /* 0x000fe40000400000 */
[----:B------:R-:W-:Y:S02]  /*54df0*/  @P2 FMUL R6, R6, 0.25 ;  /* 0x3e80000006062820 */ /* 0x000fe40000400000 */
[C---:B------:R-:W-:Y:S02]  /*54e00*/  FMUL R0, R4.reuse, R0 ;  /* 0x0000000004007220 */ /* 0x040fe40000400000 */
[----:B0-----:R-:W-:Y:S02]  /*54e10*/  FMUL R2, R4, R12 ;  /* 0x0000000c04027220 */ /* 0x001fe40000400000 */
[----:B------:R-:W2:Y:S01]  /*54e20*/  LDL.LU R12, [R1+0x2e6c] ;  /* 0x002e6c00010c7983 */ /* 0x000ea20000300800 */
[----:B------:R-:W-:-:S03]  /*54e30*/  @P2 FMUL R5, R5, 0.25 ;  /* 0x3e80000005052820 */ /* 0x000fc60000400000 */
[----:B------:R0:W-:Y:S01]  /*54e40*/  STL [R1+0x5c], R2 ;  /* 0x00005c0201007387 */ /* 0x0001e20000100800 */
[----:B------:R-:W-:Y:S02]  /*54e50*/  @!P4 FMUL R6, R6, 16777216 ;  /* 0x4b8000000606c820 */ /* 0x000fe40000400000 */
[----:B------:R-:W-:Y:S02]  /*54e60*/  @P2 FMUL R11, R11, 0.25 ;  /* 0x3e8000000b0b2820 */ /* 0x000fe40000400000 */
[----:B------:R-:W-:Y:S02]  /*54e70*/  @!P4 FMUL R5, R5, 16777216 ;  /* 0x4b8000000505c820 */ /* 0x000fe40000400000 */
[----:B0-----:R-:W-:Y:S02]  /*54e80*/  FMUL R2, R4, R24 ;  /* 0x0000001804027220 */ /* 0x001fe40000400000 */
[----:B------:R-:W2:Y:S01]  /*54e90*/  LDL.LU R24, [R1+0x2e68] ;  /* 0x002e680001187983 */ /* 0x000ea20000300800 */
[----:B------:R-:W-:-:S03]  /*54ea0*/  @P2 FMUL R20, R20, 0.25 ;  /* 0x3e80000014142820 */ /* 0x000fc60000400000 */
[----:B------:R0:W-:Y:S01]  /*54eb0*/  STL [R1+0x2e04], R0 ;  /* 0x002e040001007387 */ /* 0x0001e20000100800 */
[----:B------:R-:W-:-:S03]  /*54ec0*/  @!P4 FMUL R11, R11, 16777216 ;  /* 0x4b8000000b0bc820 */ /* 0x000fc60000400000 */
[----:B------:R1:W-:Y:S01]  /*54ed0*/  STL [R1+0x44], R2 ;  /* 0x0000440201007387 */ /* 0x0003e20000100800 */
[----:B------:R-:W-:Y:S02]  /*54ee0*/  @P2 FMUL R21, R21, 0.25 ;  /* 0x3e80000015152820 */ /* 0x000fe40000400000 */
[----:B------:R-:W-:Y:S02]  /*54ef0*/  @!P4 FMUL R20, R20, 16777216 ;  /* 0x4b8000001414c820 */ /* 0x000fe40000400000 */
[C---:B0-----:R-:W-:Y:S02]  /*54f00*/  FMUL R0, R4.reuse, R5 ;  /* 0x0000000504007220 */ /* 0x041fe40000400000 */
[----:B-1----:R-:W-:Y:S02]  /*54f10*/  FMUL R2, R4, R6 ;  /* 0x0000000604027220 */ /* 0x002fe40000400000 */
[----:B------:R-:W2:Y:S01]  /*54f20*/  LDL.LU R6, [R1+0x2e64] ;  /* 0x002e640001067983 */ /* 0x000ea20000300800 */
[----:B------:R-:W-:-:S03]  /*54f30*/  @P2 FMUL R23, R23, 0.25 ;  /* 0x3e80000017172820 */ /* 0x000fc60000400000 */
[----:B------:R-:W2:Y:S01]  /*54f40*/  LDL.LU R5, [R1+0x2e60] ;  /* 0x002e600001057983 */ /* 0x000ea20000300800 */
[----:B------:R-:W-:-:S03]  /*54f50*/  @!P4 FMUL R21, R21, 16777216 ;  /* 0x4b8000001515c820 */ /* 0x000fc60000400000 */
[----:B------:R0:W-:Y:S01]  /*54f60*/  STL [R1+0x40], R2 ;  /* 0x0000400201007387 */ /* 0x0001e20000100800 */
[----:B------:R-:W-:Y:S02]  /*54f70*/  @!P4 FMUL R23, R23, 16777216 ;  /* 0x4b8000001717c820 */ /* 0x000fe40000400000 */
[C---:B0-----:R-:W-:Y:S02]  /*54f80*/  FMUL R2, R4.reuse, R11 ;  /* 0x0000000b04027220 */ /* 0x041fe40000400000 */
[----:B------:R-:W2:Y:S04]  /*54f90*/  LDL.LU R11, [R1+0x2e5c] ;  /* 0x002e5c00010b7983 */ /* 0x000ea80000300800 */
[----:B------:R0:W-:Y:S02]  /*54fa0*/  STL [R1+0x3c], R0 ;  /* 0x00003c0001007387 */ /* 0x0001e40000100800 */
[----:B0-----:R-:W-:-:S02]  /*54fb0*/  FMUL R0, R4, R20 ;  /* 0x0000001404007220 */ /* 0x001fc40000400000 */
[----:B------:R-:W2:Y:S04]  /*54fc0*/  LDL.LU R20, [R1+0x2e58] ;  /* 0x002e580001147983 */ /* 0x000ea80000300800 */
[----:B------:R0:W-:Y:S01]  /*54fd0*/  STL [R1+0x38], R2 ;  /* 0x0000380201007387 */ /* 0x0001e20000100800 */
[----:B------:R-:W-:Y:S02]  /*54fe0*/  @P2 FMUL R29, R29, 0.25 ;  /* 0x3e8000001d1d2820 */ /* 0x000fe40000400000 */
[C---:B0-----:R-:W-:Y:S02]  /*54ff0*/  FMUL R2, R4.reuse, R21 ;  /* 0x0000001504027220 */ /* 0x041fe40000400000 */
[----:B------:R-:W2:Y:S04]  /*55000*/  LDL.LU R21, [R1+0x2e54] ;  /* 0x002e540001157983 */ /* 0x000ea80000300800 */
[----:B------:R0:W-:Y:S02]  /*55010*/  STL [R1+0x28], R0 ;  /* 0x0000280001007387 */ /* 0x0001e40000100800 */
[----:B0-----:R-:W-:-:S02]  /*55020*/  FMUL R0, R4, R23 ;  /* 0x0000001704007220 */ /* 0x001fc40000400000 */
[----:B------:R-:W2:Y:S04]  /*55030*/  LDL.LU R23, [R1+0x2e50] ;  /* 0x002e500001177983 */ /* 0x000ea80000300800 */
[----:B------:R-:W-:Y:S04]  /*55040*/  STL [R1+0x24], R2 ;  /* 0x0000240201007387 */ /* 0x000fe80000100800 */
[----:B------:R0:W-:Y:S01]  /*55050*/  STL [R1+0x20], R0 ;  /* 0x0000200001007387 */ /* 0x0001e20000100800 */
[----:B------:R-:W-:-:S04]  /*55060*/  @!P4 FMUL R29, R29, 16777216 ;  /* 0x4b8000001d1dc820 */ /* 0x000fc80000400000 */
[----:B------:R-:W-:Y:S02]  /*55070*/  FMUL R29, R4, R29 ;  /* 0x0000001d041d7220 */ /* 0x000fe40000400000 */
[----:B----4-:R-:W-:Y:S02]  /*55080*/  @P2 FMUL R22, R22, 0.25 ;  /* 0x3e80000016162820 */ /* 0x010fe40000400000 */
[----:B-----5:R-:W-:Y:S02]  /*55090*/  @P2 FMUL R7, R7, 0.25 ;  /* 0x3e80000007072820 */ /* 0x020fe40000400000 */
[----:B------:R-:W-:Y:S02]  /*550a0*/  @!P4 FMUL R22, R22, 16777216 ;  /* 0x4b8000001616c820 */ /* 0x000fe40000400000 */
[----:B------:R-:W-:Y:S02]  /*550b0*/  @!P4 FMUL R7, R7, 16777216 ;  /* 0x4b8000000707c820 */ /* 0x000fe40000400000 */
[----:B---3--:R-:W-:-:S02]  /*550c0*/  @P2 FMUL R8, R8, 0.25 ;  /* 0x3e80000008082820 */ /* 0x008fc40000400000 */
[C---:B0-----:R-:W-:Y:S02]  /*550d0*/  FMUL R0, R4.reuse, R22 ;  /* 0x0000001604007220 */ /* 0x041fe40000400000 */
[----:B--2---:R-:W-:Y:S02]  /*550e0*/  @P2 FMUL R9, R9, 0.25 ;  /* 0x3e80000009092820 */ /* 0x004fe40000400000 */
[----:B------:R-:W-:Y:S02]  /*550f0*/  FMUL R2, R4, R7 ;  /* 0x0000000704027220 */ /* 0x000fe40000400000 */
[----:B------:R-:W-:Y:S01]  /*55100*/  @!P4 FMUL R8, R8, 16777216 ;  /* 0x4b8000000808c820 */ /* 0x000fe20000400000 */
[----:B------:R0:W-:Y:S01]  /*55110*/  STL [R1+0x2e08], R0 ;  /* 0x002e080001007387 */ /* 0x0001e20000100800 */
[----:B------:R-:W-:-:S03]  /*55120*/  @!P4 FMUL R9, R9, 16777216 ;  /* 0x4b8000000909c820 */ /* 0x000fc60000400000 */
[----:B------:R1:W-:Y:S01]  /*55130*/  STL [R1+0x18], R2 ;  /* 0x0000180201007387 */ /* 0x0003e20000100800 */
[C---:B0-----:R-:W-:Y:S02]  /*55140*/  FMUL R0, R4.reuse, R9 ;  /* 0x0000000904007220 */ /* 0x041fe40000400000 */
[----:B-1----:R-:W-:-:S05]  /*55150*/  FMUL R2, R4, R8 ;  /* 0x0000000804027220 */ /* 0x002fca0000400000 */
[----:B------:R-:W-:Y:S04]  /*55160*/  STL [R1+0x14], R2 ;  /* 0x0000140201007387 */ /* 0x000fe80000100800 */
[----:B------:R-:W-:Y:S04]  /*55170*/  STL [R1+0x2e10], R29 ;  /* 0x002e101d01007387 */ /* 0x000fe80000100800 */
[----:B------:R0:W-:Y:S04]  /*55180*/  STL [R1+0x10], R0 ;  /* 0x0000100001007387 */ /* 0x0001e80000100800 */
[----:B------:R-:W2:Y:S04]  /*55190*/  LDL.LU R7, [R1+0x4] ;  /* 0x0000040001077983 */ /* 0x000ea80000300800 */
[----:B------:R-:W3:Y:S01]  /*551a0*/  LDL.LU R8, [R1+0xc] ;  /* 0x00000c0001087983 */ /* 0x000ee20000300800 */
[----:B------:R-:W-:-:S04]  /*551b0*/  @P2 FMUL R10, R10, 0.25 ;  /* 0x3e8000000a0a2820 */ /* 0x000fc80000400000 */
[----:B------:R-:W-:-:S04]  /*551c0*/  @!P4 FMUL R10, R10, 16777216 ;  /* 0x4b8000000a0ac820 */ /* 0x000fc80000400000 */
[----:B0-----:R-:W-:-:S05]  /*551d0*/  FMUL R0, R4, R10 ;  /* 0x0000000a04007220 */ /* 0x001fca0000400000 */
[----:B------:R-:W-:Y:S04]  /*551e0*/  STL [R1], R0 ;  /* 0x0000000001007387 */ /* 0x000fe80000100800 */
[----:B---3--:R0:W-:Y:S04]  /*551f0*/  STL [R1+0x2e4c], R8 ;  /* 0x002e4c0801007387 */ /* 0x0081e80000100800 */
[----:B0-----:R-:W2:Y:S04]  /*55200*/  LDL.LU R8, [R1+0x8] ;  /* 0x0000080001087983 */ /* 0x001ea80000300800 */
[----:B------:R-:W3:Y:S04]  /*55210*/  LDL.LU R9, [R1+0x48] ;  /* 0x0000480001097983 */ /* 0x000ee80000300800 */
[----:B---3--:R0:W-:Y:S04]  /*55220*/  STL [R1+0x2e3c], R9 ;  /* 0x002e3c0901007387 */ /* 0x0081e80000100800 */
[----:B0-----:R-:W3:Y:S04]  /*55230*/  LDL.LU R9, [R1+0x1b8] ;  /* 0x0001b80001097983 */ /* 0x001ee80000300800 */
[----:B---3--:R0:W-:Y:S04]  /*55240*/  STL [R1+0x2e40], R9 ;  /* 0x002e400901007387 */ /* 0x0081e80000100800 */
[----:B0-----:R-:W3:Y:S04]  /*55250*/  LDL.LU R9, [R1+0x1b4] ;  /* 0x0001b40001097983 */ /* 0x001ee80000300800 */
[----:B---3--:R0:W-:Y:S04]  /*55260*/  STL [R1+0x2e44], R9 ;  /* 0x002e440901007387 */ /* 0x0081e80000100800 */
[----:B0-----:R-:W3:Y:S04]  /*55270*/  LDL.LU R9, [R1+0x34] ;  /* 0x0000340001097983 */ /* 0x001ee80000300800 */
[----:B---3--:R0:W-:Y:S04]  /*55280*/  STL [R1+0x2e48], R9 ;  /* 0x002e480901007387 */ /* 0x0081e80000100800 */
[----:B0-----:R-:W3:Y:S04]  /*55290*/  LDL.LU R9, [R1+0x30] ;  /* 0x0000300001097983 */ /* 0x001ee80000300800 */
[----:B------:R-:W4:Y:S04]  /*552a0*/  LDL.LU R10, [R1+0x60] ;  /* 0x00006000010a7983 */ /* 0x000f280000300800 */
[----:B----4-:R0:W-:Y:S04]  /*552b0*/  STL [R1+0x2e2c], R10 ;  /* 0x002e2c0a01007387 */ /* 0x0101e80000100800 */
[----:B0-----:R-:W4:Y:S04]  /*552c0*/  LDL.LU R10, [R1+0x1c8] ;  /* 0x0001c800010a7983 */ /* 0x001f280000300800 */
[----:B----4-:R0:W-:Y:S04]  /*552d0*/  STL [R1+0x2e30], R10 ;  /* 0x002e300a01007387 */ /* 0x0101e80000100800 */
[----:B0-----:R-:W4:Y:S04]  /*552e0*/  LDL.LU R10, [R1+0x1c4] ;  /* 0x0001c400010a7983 */ /* 0x001f280000300800 */
[----:B----4-:R0:W-:Y:S04]  /*552f0*/  STL [R1+0x2e34], R10 ;  /* 0x002e340a01007387 */ /* 0x0101e80000100800 */
[----:B0-----:R-:W4:Y:S04]  /*55300*/  LDL.LU R10, [R1+0x54] ;  /* 0x00005400010a7983 */ /* 0x001f280000300800 */
[----:B----4-:R0:W-:Y:S04]  /*55310*/  STL [R1+0x2e38], R10 ;  /* 0x002e380a01007387 */ /* 0x0101e80000100800 */
[----:B0-----:R-:W4:Y:S04]  /*55320*/  LDL.LU R10, [R1+0x50] ;  /* 0x00005000010a7983 */ /* 0x001f280000300800 */
[----:B------:R-:W5:Y:S04]  /*55330*/  LDL.LU R22, [R1+0x1d0] ;  /* 0x0001d00001167983 */ /* 0x000f680000300800 */
[----:B-----5:R0:W-:Y:S04]  /*55340*/  STL [R1+0x2e20], R22 ;  /* 0x002e201601007387 */ /* 0x0201e80000100800 */
[----:B0-----:R-:W5:Y:S04]  /*55350*/  LDL.LU R22, [R1+0x1e4] ;  /* 0x0001e40001167983 */ /* 0x001f680000300800 */
[----:B-----5:R0:W-:Y:S04]  /*55360*/  STL [R1+0x2e24], R22 ;  /* 0x002e241601007387 */ /* 0x0201e80000100800 */
[----:B0-----:R-:W5:Y:S04]  /*55370*/  LDL.LU R22, [R1+0x6c] ;  /* 0x00006c0001167983 */ /* 0x001f680000300800 */
[----:B-----5:R0:W-:Y:S04]  /*55380*/  STL [R1+0x2e28], R22 ;  /* 0x002e281601007387 */ /* 0x0201e80000100800 */
[----:B0-----:R-:W5:Y:S04]  /*55390*/  LDL.LU R22, [R1+0x68] ;  /* 0x0000680001167983 */ /* 0x001f680000300800 */
[----:B------:R-:W2:Y:S04]  /*553a0*/  LDL.LU R29, [R1+0x1f8] ;  /* 0x0001f800011d7983 */ /* 0x000ea80000300800 */
[----:B--2---:R0:W-:Y:S04]  /*553b0*/  STL [R1+0x2e14], R29 ;  /* 0x002e141d01007387 */ /* 0x0041e80000100800 */
[----:B0-----:R-:W2:Y:S04]  /*553c0*/  LDL.LU R29, [R1+0x7c] ;  /* 0x00007c00011d7983 */ /* 0x001ea80000300800 */
[----:B--2---:R0:W-:Y:S04]  /*553d0*/  STL [R1+0x2e18], R29 ;  /* 0x002e181d01007387 */ /* 0x0041e80000100800 */
[----:B0-----:R-:W2:Y:S01]  /*553e0*/  LDL.LU R29, [R1+0x78] ;  /* 0x00007800011d7983 */ /* 0x001ea20000300800 */
[----:B------:R-:W-:-:S03]  /*553f0*/  @P2 FMUL R28, R28, 0.25 ;  /* 0x3e8000001c1c2820 */ /* 0x000fc60000400000 */
[----:B------:R-:W-:Y:S01]  /*55400*/  STS.128 [R3], R24 ;  /* 0x0000001803007388 */ /* 0x000fe20000000c00 */
[----:B------:R-:W-:-:S03]  /*55410*/  @!P4 FMUL R28, R28, 16777216 ;  /* 0x4b8000001c1cc820 */ /* 0x000fc60000400000 */
[----:B------:R-:W-:Y:S01]  /*55420*/  STS.128 [R3+0x200], R12 ;  /* 0x0002000c03007388 */ /* 0x000fe20000000c00 */
[----:B------:R-:W-:-:S03]  /*55430*/  FMUL R28, R4, R28 ;  /* 0x0000001c041c7220 */ /* 0x000fc60000400000 */
[----:B------:R-:W-:Y:S01]  /*55440*/  STS.128 [R3+0x80], R16 ;  /* 0x0000801003007388 */ /* 0x000fe20000000c00 */
[----:B------:R-:W-:Y:S02]  /*55450*/  F2FP.PACK_AB R4, R5, R6 ;  /* 0x000000060504723e */ /* 0x000fe400000000ff */
[----:B------:R-:W-:Y:S02]  /*55460*/  F2FP.PACK_AB R5, R20, R11 ;  /* 0x0000000b1405723e */ /* 0x000fe400000000ff */
[----:B------:R-:W-:Y:S02]  /*55470*/  F2FP.PACK_AB R6, R23, R21 ;  /* 0x000000151706723e */ /* 0x000fe400000000ff */
[----:B------:R-:W-:Y:S01]  /*55480*/  F2FP.PACK_AB R7, R8, R7 ;  /* 0x000000070807723e */ /* 0x000fe200000000ff */
        /* <DEDUP_REMOVED lines=20> */
[----:B------:R-:W3:Y:S02]  /*555d0*/  LDL.LU R8, [R1+0x2e4c] ;  /* 0x002e4c0001087983 */ /* 0x000ee40000300800 */
[----:B---3--:R-:W-:-:S02]  /*555e0*/  F2FP.PACK_AB R8, R9, R8 ;  /* 0x000000080908723e */ /* 0x008fc400000000ff */
[----:B------:R-:W2:Y:S02]  /*555f0*/  LDL.LU R9, [R1+0x2e48] ;  /* 0x002e480001097983 */ /* 0x000ea40000300800 */
[----:B--2---:R-:W-:Y:S02]  /*55600*/  F2FP.PACK_AB R12, R9, R12 ;  /* 0x0000000c090c723e */ /* 0x004fe400000000ff */
[----:B------:R-:W2:Y:S02]  /*55610*/  LDL.LU R9, [R1+0x2e44] ;  /* 0x002e440001097983 */ /* 0x000ea40000300800 */
[----:B--2---:R-:W-:Y:S02]  /*55620*/  F2FP.PACK_AB R16, R9, R16 ;  /* 0x000000100910723e */ /* 0x004fe400000000ff */
[----:B------:R-:W2:Y:S02]  /*55630*/  LDL.LU R9, [R1+0x2e40] ;  /* 0x002e400001097983 */ /* 0x000ea40000300800 */
[----:B--2---:R-:W-:-:S02]  /*55640*/  F2FP.PACK_AB R20, R9, R20 ;  /* 0x000000140914723e */ /* 0x004fc400000000ff */
[----:B------:R-:W4:Y:S02]  /*55650*/  LDL.LU R9, [R1+0x2e3c] ;  /* 0x002e3c0001097983 */ /* 0x000f240000300800 */
[----:B----4-:R-:W-:Y:S02]  /*55660*/  F2FP.PACK_AB R9, R10, R9 ;  /* 0x000000090a09723e */ /* 0x010fe400000000ff */
[----:B------:R-:W2:Y:S02]  /*55670*/  LDL.LU R10, [R1+0x2e38] ;  /* 0x002e3800010a7983 */ /* 0x000ea40000300800 */
[----:B--2---:R-:W-:Y:S02]  /*55680*/  F2FP.PACK_AB R13, R10, R13 ;  /* 0x0000000d0a0d723e */ /* 0x004fe400000000ff */
[----:B------:R-:W2:Y:S02]  /*55690*/  LDL.LU R10, [R1+0x2e34] ;  /* 0x002e3400010a7983 */ /* 0x000ea40000300800 */
[----:B--2---:R-:W-:-:S02]  /*556a0*/  F2FP.PACK_AB R17, R10, R17 ;  /* 0x000000110a11723e */ /* 0x004fc400000000ff */
[----:B------:R-:W2:Y:S02]  /*556b0*/  LDL.LU R10, [R1+0x2e30] ;  /* 0x002e3000010a7983 */ /* 0x000ea40000300800 */
[----:B--2---:R-:W-:Y:S02]  /*556c0*/  F2FP.PACK_AB R21, R10, R21 ;  /* 0x000000150a15723e */ /* 0x004fe400000000ff */
[----:B------:R-:W5:Y:S02]  /*556d0*/  LDL.LU R10, [R1+0x2e2c] ;  /* 0x002e2c00010a7983 */ /* 0x000f640000300800 */
[----:B-----5:R-:W-:Y:S02]  /*556e0*/  F2FP.PACK_AB R10, R22, R10 ;  /* 0x0000000a160a723e */ /* 0x020fe400000000ff */
[----:B------:R-:W2:Y:S02]  /*556f0*/  LDL.LU R22, [R1+0x2e28] ;  /* 0x002e280001167983 */ /* 0x000ea40000300800 */
[----:B--2---:R-:W-:-:S02]  /*55700*/  F2FP.PACK_AB R14, R22, R14 ;  /* 0x0000000e160e723e */ /* 0x004fc400000000ff */
[----:B------:R-:W2:Y:S02]  /*55710*/  LDL.LU R22, [R1+0x2e24] ;  /* 0x002e240001167983 */ /* 0x000ea40000300800 */
[----:B--2---:R-:W-:Y:S02]  /*55720*/  F2FP.PACK_AB R18, R22, R18 ;  /* 0x000000121612723e */ /* 0x004fe400000000ff */
[----:B------:R-:W2:Y:S02]  /*55730*/  LDL.LU R22, [R1+0x2e20] ;  /* 0x002e200001167983 */ /* 0x000ea40000300800 */
[----:B--2---:R-:W-:Y:S02]  /*55740*/  F2FP.PACK_AB R22, R29, R22 ;  /* 0x000000161d16723e */ /* 0x004fe400000000ff */
[----:B------:R-:W2:Y:S02]  /*55750*/  LDL.LU R29, [R1+0x2e1c] ;  /* 0x002e1c00011d7983 */ /* 0x000ea40000300800 */
[----:B--2---:R-:W-:-:S02]  /*55760*/  F2FP.PACK_AB R11, R29, R11 ;  /* 0x0000000b1d0b723e */ /* 0x004fc400000000ff */
[----:B------:R-:W2:Y:S01]  /*55770*/  LDL.LU R29, [R1+0x2e18] ;  /* 0x002e1800011d7983 */ /* 0x000ea20000300800 */
[----:B------:R-:W-:Y:S02]  /*55780*/  F2FP.PACK_AB R23, R2, R23 ;  /* 0x000000170217723e */ /* 0x000fe400000000ff */
[----:B--2---:R-:W-:Y:S02]  /*55790*/  F2FP.PACK_AB R15, R29, R15 ;  /* 0x0000000f1d0f723e */ /* 0x004fe400000000ff */
[----:B------:R-:W2:Y:S04]  /*557a0*/  LDL.LU R29, [R1+0x2e14] ;  /* 0x002e1400011d7983 */ /* 0x000ea80000300800 */
[----:B------:R0:W-:Y:S01]  /*557b0*/  STS.128 [R3+0x380], R20 ;  /* 0x0003801403007388 */ /* 0x0001e20000000c00 */
[----:B--2---:R-:W-:-:S03]  /*557c0*/  F2FP.PACK_AB R19, R29, R19 ;  /* 0x000000131d13723e */ /* 0x004fc600000000ff */
[----:B------:R-:W2:Y:S04]  /*557d0*/  LDL.LU R29, [R1+0x2e10] ;  /* 0x002e1000011d7983 */ /* 0x000ea80000300800 */
[----:B------:R-:W3:Y:S04]  /*557e0*/  LDL.LU R2, [R1+0x2e0c] ;  /* 0x002e0c0001027983 */ /* 0x000ee80000300800 */
[----:B0-----:R-:W4:Y:S04]  /*557f0*/  LDL.LU R20, [R1+0x118] ;  /* 0x0001180001147983 */ /* 0x001f280000300800 */
[----:B------:R-:W5:Y:S04]  /*55800*/  LDL.LU R21, [R1+0x114] ;  /* 0x0001140001157983 */ /* 0x000f680000300800 */
[----:B------:R-:W2:Y:S04]  /*55810*/  LDL R22, [R1+0x388] ;  /* 0x0003880001167983 */ /* 0x000ea80000100800 */
[----:B------:R0:W-:Y:S04]  /*55820*/  STS.128 [R3+0x280], R4 ;  /* 0x0002800403007388 */ /* 0x0001e80000000c00 */
[----:B------:R1:W-:Y:S01]  /*55830*/  STS.128 [R3+0x100], R8 ;  /* 0x0001000803007388 */ /* 0x0003e20000000c00 */
[----:B0-----:R-:W-:Y:S01]  /*55840*/  IADD3 R7, R0, -R24, RZ ;  /* 0x8000001800077210 */ /* 0x001fe20007ffe0ff */
[----:B-1----:R-:W-:-:S04]  /*55850*/  IMAD.MOV.U32 R10, RZ, RZ, 0x3dc6b27f ;  /* 0x3dc6b27fff0a7424 */ /* 0x002fc800078e00ff */
[----:B------:R-:W-:-:S04]  /*55860*/  FADD R7, R7, -1 ;  /* 0xbf80000007077421 */ /* 0x000fc80000000000 */
[----:B------:R-:W-:-:S04]  /*55870*/  FFMA.FTZ R11, R7, R10, -0.16845393180847167969 ;  /* 0xbe2c7f30070b7423 */ /* 0x000fc8000001000a */
[----:B------:R-:W-:-:S04]  /*55880*/  FFMA.FTZ R11, R7, R11, 0.1716887056827545166 ;  /* 0x3e2fcf2a070b7423 */ /* 0x000fc8000001000b */
[----:B------:R-:W-:-:S04]  /*55890*/  FFMA.FTZ R11, R7, R11, -0.17900948226451873779 ;  /* 0xbe374e43070b7423 */ /* 0x000fc8000001000b */
[----:B------:R-:W-:-:S04]  /*558a0*/  FFMA.FTZ R11, R7, R11, 0.20512372255325317383 ;  /* 0x3e520bf4070b7423 */ /* 0x000fc8000001000b */
[----:B------:R-:W-:-:S04]  /*558b0*/  FFMA.FTZ R11, R7, R11, -0.24046532809734344482 ;  /* 0xbe763c8b070b7423 */ /* 0x000fc8000001000b */
[----:B------:R-:W-:-:S04]  /*558c0*/  FFMA.FTZ R11, R7, R11, 0.28857114911079406738 ;  /* 0x3e93bf99070b7423 */ /* 0x000fc8000001000b */
[----:B------:R-:W-:-:S04]  /*558d0*/  FFMA.FTZ R11, R7, R11, -0.36067417263984680176 ;  /* 0xbeb8aa49070b7423 */ /* 0x000fc8000001000b */
[----:B------:R-:W-:-:S04]  /*558e0*/  FFMA.FTZ R11, R7, R11, 0.48089820146560668945 ;  /* 0x3ef6384a070b7423 */ /* 0x000fc8000001000b */
[----:B------:R-:W-:-:S04]  /*558f0*/  FFMA.FTZ R11, R7, R11, -0.72134751081466674805 ;  /* 0xbf38aa3b070b7423 */ /* 0x000fc8000001000b */
[----:B------:R-:W-:-:S04]  /*55900*/  FMUL R11, R7, R11 ;  /* 0x0000000b070b7220 */ /* 0x000fc80000400000 */
[----:B------:R-:W-:-:S04]  /*55910*/  FMUL R11, R7, R11 ;  /* 0x0000000b070b7220 */ /* 0x000fc80000400000 */
[----:B------:R-:W-:Y:S01]  /*55920*/  FFMA.FTZ R11, R7, 1.4426950216293334961, R11 ;  /* 0x3fb8aa3b070b7823 */ /* 0x000fe2000001000b */
[----:B----4-:R-:W-:Y:S02]  /*55930*/  IADD3 R6, R20, -R25, RZ ;  /* 0x8000001914067210 */ /* 0x010fe40007ffe0ff */
[----:B-----5:R-:W-:Y:S02]  /*55940*/  IADD3 R5, R21, -R26, RZ ;  /* 0x8000001a15057210 */ /* 0x020fe40007ffe0ff */
[----:B--2---:R-:W-:Y:S01]  /*55950*/  IADD3 R4, R22, -R27, RZ ;  /* 0x8000001b16047210 */ /* 0x004fe20007ffe0ff */
[----:B------:R-:W-:Y:S01]  /*55960*/  FADD R6, R6, -1 ;  /* 0xbf80000006067421 */ /* 0x000fe20000000000 */
[----:B------:R-:W2:Y:S01]  /*55970*/  LDL.LU R27, [R1+0x20c] ;  /* 0x00020c00011b7983 */ /* 0x000ea20000300800 */
[----:B------:R-:W-:Y:S02]  /*55980*/  FADD R5, R5, -1 ;  /* 0xbf80000005057421 */ /* 0x000fe40000000000 */
[----:B------:R-:W-:Y:S01]  /*55990*/  FADD R4, R4, -1 ;  /* 0xbf80000004047421 */ /* 0x000fe20000000000 */
[----:B------:R-:W4:Y:S01]  /*559a0*/  LDL.LU R7, [R1+0x200] ;  /* 0x0002000001077983 */ /* 0x000f220000300800 */
[----:B------:R-:W-:-:S02]  /*559b0*/  FFMA.FTZ R8, R6, R10, -0.16845393180847167969 ;  /* 0xbe2c7f3006087423 */ /* 0x000fc4000001000a */
[-C--:B------:R-:W-:Y:S02]  /*559c0*/  FFMA.FTZ R9, R5, R10.reuse, -0.16845393180847167969 ;  /* 0xbe2c7f3005097423 */ /* 0x080fe4000001000a */
[----:B------:R-:W-:Y:S02]  /*559d0*/  FFMA.FTZ R10, R4, R10, -0.16845393180847167969 ;  /* 0xbe2c7f30040a7423 */ /* 0x000fe4000001000a */
[----:B------:R-:W-:Y:S02]  /*559e0*/  FFMA.FTZ R8, R6, R8, 0.1716887056827545166 ;  /* 0x3e2fcf2a06087423 */ /* 0x000fe40000010008 */
[----:B------:R-:W-:Y:S02]  /*559f0*/  FFMA.FTZ R10, R4, R10, 0.1716887056827545166 ;  /* 0x3e2fcf2a040a7423 */ /* 0x000fe4000001000a */
[----:B------:R-:W-:Y:S02]  /*55a00*/  FFMA.FTZ R8, R6, R8, -0.17900948226451873779 ;  /* 0xbe374e4306087423 */ /* 0x000fe40000010008 */
[----:B------:R-:W-:-:S02]  /*55a10*/  FFMA.FTZ R10, R4, R10, -0.17900948226451873779 ;  /* 0xbe374e43040a7423 */ /* 0x000fc4000001000a */
[----:B------:R-:W-:Y:S02]  /*55a20*/  FFMA.FTZ R8, R6, R8, 0.20512372255325317383 ;  /* 0x3e520bf406087423 */ /* 0x000fe40000010008 */
[----:B------:R-:W-:Y:S02]  /*55a30*/  FFMA.FTZ R10, R4, R10, 0.20512372255325317383 ;  /* 0x3e520bf4040a7423 */ /* 0x000fe4000001000a */
[----:B------:R-:W-:Y:S02]  /*55a40*/  FFMA.FTZ R8, R6, R8, -0.24046532809734344482 ;  /* 0xbe763c8b06087423 */ /* 0x000fe40000010008 */
[----:B------:R-:W-:Y:S02]  /*55a50*/  FFMA.FTZ R10, R4, R10, -0.24046532809734344482 ;  /* 0xbe763c8b040a7423 */ /* 0x000fe4000001000a */
[----:B------:R-:W-:Y:S02]  /*55a60*/  FFMA.FTZ R8, R6, R8, 0.28857114911079406738 ;  /* 0x3e93bf9906087423 */ /* 0x000fe40000010008 */
[----:B------:R-:W-:-:S02]  /*55a70*/  FFMA.FTZ R10, R4, R10, 0.28857114911079406738 ;  /* 0x3e93bf99040a7423 */ /* 0x000fc4000001000a */
[----:B------:R-:W-:Y:S02]  /*55a80*/  FFMA.FTZ R8, R6, R8, -0.36067417263984680176 ;  /* 0xbeb8aa4906087423 */ /* 0x000fe40000010008 */
[----:B------:R-:W-:Y:S02]  /*55a90*/  FFMA.FTZ R10, R4, R10, -0.36067417263984680176 ;  /* 0xbeb8aa49040a7423 */ /* 0x000fe4000001000a */
[----:B------:R-:W-:Y:S02]  /*55aa0*/  FFMA.FTZ R8, R6, R8, 0.48089820146560668945 ;  /* 0x3ef6384a06087423 */ /* 0x000fe40000010008 */
[----:B------:R-:W-:Y:S02]  /*55ab0*/  FFMA.FTZ R10, R4, R10, 0.48089820146560668945 ;  /* 0x3ef6384a040a7423 */ /* 0x000fe4000001000a */
[----:B------:R-:W-:Y:S02]  /*55ac0*/  FFMA.FTZ R8, R6, R8, -0.72134751081466674805 ;  /* 0xbf38aa3b06087423 */ /* 0x000fe40000010008 */
[----:B------:R-:W-:-:S02]  /*55ad0*/  FFMA.FTZ R10, R4, R10, -0.72134751081466674805 ;  /* 0xbf38aa3b040a7423 */ /* 0x000fc4000001000a */
[----:B------:R-:W-:Y:S02]  /*55ae0*/  FMUL R8, R6, R8 ;  /* 0x0000000806087220 */ /* 0x000fe40000400000 */
[----:B------:R-:W-:Y:S02]  /*55af0*/  FMUL R10, R4, R10 ;  /* 0x0000000a040a7220 */ /* 0x000fe40000400000 */
[----:B------:R-:W-:Y:S02]  /*55b00*/  FMUL R8, R6, R8 ;  /* 0x0000000806087220 */ /* 0x000fe40000400000 */
[----:B------:R-:W-:Y:S02]  /*55b10*/  FMUL R10, R4, R10 ;  /* 0x0000000a040a7220 */ /* 0x000fe40000400000 */
[----:B------:R-:W-:Y:S02]  /*55b20*/  FFMA.FTZ R8, R6, 1.4426950216293334961, R8 ;  /* 0x3fb8aa3b06087823 */ /* 0x000fe40000010008 */
[----:B------:R-:W5:Y:S01]  /*55b30*/  LDL.LU R6, [R1+0x204] ;  /* 0x0002040001067983 */ /* 0x000f620000300800 */
[----:B------:R-:W-:-:S03]  /*55b40*/  FFMA.FTZ R10, R4, 1.4426950216293334961, R10 ;  /* 0x3fb8aa3b040a7823 */ /* 0x000fc6000001000a */
[----:B------:R-:W3:Y:S01]  /*55b50*/  LDL.LU R4, [R1+0x208] ;  /* 0x0002080001047983 */ /* 0x000ee20000300800 */
[C---:B------:R-:W-:Y:S01]  /*55b60*/  FFMA.FTZ R9, R5.reuse, R9, 0.1716887056827545166 ;  /* 0x3e2fcf2a05097423 */ /* 0x040fe20000010009 */
[----:B------:R-:W-:Y:S02]  /*55b70*/  ISETP.GE.U32.AND P4, PT, R0, 0x7f800000, PT ;  /* 0x7f8000000000780c */ /* 0x000fe40003f86070 */
[----:B------:R0:W-:Y:S01]  /*55b80*/  STS.128 [R3+0x180], R16 ;  /* 0x0001801003007388 */ /* 0x0001e20000000c00 */
[----:B------:R-:W-:-:S03]  /*55b90*/  FFMA.FTZ R9, R5, R9, -0.17900948226451873779 ;  /* 0xbe374e4305097423 */ /* 0x000fc60000010009 */
[----:B------:R-:W4:Y:S01]  /*55ba0*/  LDL.LU R23, [R1+0x10] ;  /* 0x0000100001177983 */ /* 0x000f220000300800 */
[----:B------:R-:W-:-:S04]  /*55bb0*/  FFMA.FTZ R9, R5, R9, 0.20512372255325317383 ;  /* 0x3e520bf405097423 */ /* 0x000fc80000010009 */
[----:B------:R-:W-:-:S04]  /*55bc0*/  FFMA.FTZ R9, R5, R9, -0.24046532809734344482 ;  /* 0xbe763c8b05097423 */ /* 0x000fc80000010009 */
[C---:B------:R-:W-:Y:S01]  /*55bd0*/  FFMA.FTZ R9, R5.reuse, R9, 0.28857114911079406738 ;  /* 0x3e93bf9905097423 */ /* 0x040fe20000010009 */
[----:B------:R1:W-:Y:S03]  /*55be0*/  STS.128 [R3+0x300], R12 ;  /* 0x0003000c03007388 */ /* 0x0003e60000000c00 */
[C---:B------:R-:W-:Y:S01]  /*55bf0*/  FFMA.FTZ R9, R5.reuse, R9, -0.36067417263984680176 ;  /* 0xbeb8aa4905097423 */ /* 0x040fe20000010009 */
[----:B0-----:R-:W4:Y:S03]  /*55c00*/  LDL.LU R16, [R1] ;  /* 0x0000000001107983 */ /* 0x001f260000300800 */
[C---:B------:R-:W-:Y:S01]  /*55c10*/  FFMA.FTZ R9, R5.reuse, R9, 0.48089820146560668945 ;  /* 0x3ef6384a05097423 */ /* 0x040fe20000010009 */
[----:B------:R-:W4:Y:S03]  /*55c20*/  LDL.LU R17, [R1+0x18] ;  /* 0x0000180001117983 */ /* 0x000f260000300800 */
[----:B------:R-:W-:-:S04]  /*55c30*/  FFMA.FTZ R9, R5, R9, -0.72134751081466674805 ;  /* 0xbf38aa3b05097423 */ /* 0x000fc80000010009 */
[C---:B------:R-:W-:Y:S01]  /*55c40*/  FMUL R9, R5.reuse, R9 ;  /* 0x0000000905097220 */ /* 0x040fe20000400000 */
[----:B-1----:R-:W4:Y:S03]  /*55c50*/  LDL.LU R15, [R1+0x14] ;  /* 0x00001400010f7983 */ /* 0x002f260000300800 */
[C---:B------:R-:W-:Y:S01]  /*55c60*/  FMUL R9, R5.reuse, R9 ;  /* 0x0000000905097220 */ /* 0x040fe20000400000 */
[----:B------:R-:W4:Y:S04]  /*55c70*/  LDL.LU R24, [R1+0x20] ;  /* 0x0000200001187983 */ /* 0x000f280000300800 */
[----:B------:R-:W4:Y:S01]  /*55c80*/  LDL.LU R19, [R1+0x38] ;  /* 0x0000380001137983 */ /* 0x000f220000300800 */
[----:B------:R-:W-:-:S03]  /*55c90*/  FFMA.FTZ R9, R5, 1.4426950216293334961, R9 ;  /* 0x3fb8aa3b05097823 */ /* 0x000fc60000010009 */
[----:B------:R-:W4:Y:S04]  /*55ca0*/  LDL.LU R12, [R1+0x24] ;  /* 0x00002400010c7983 */ /* 0x000f280000300800 */
[----:B------:R-:W4:Y:S01]  /*55cb0*/  LDL.LU R13, [R1+0x3c] ;  /* 0x00003c00010d7983 */ /* 0x000f220000300800 */
[----:B------:R-:W-:-:S03]  /*55cc0*/  FSETP.NEU.AND P1, PT, R0, RZ, PT ;  /* 0x000000ff0000720b */ /* 0x000fc60003f2d000 */
[----:B------:R-:W4:Y:S04]  /*55cd0*/  LDL.LU R14, [R1+0x28] ;  /* 0x00002800010e7983 */ /* 0x000f280000300800 */
[----:B------:R-:W4:Y:S04]  /*55ce0*/  LDL.LU R25, [R1+0x44] ;  /* 0x0000440001197983 */ /* 0x000f280000300800 */
[----:B------:R-:W4:Y:S01]  /*55cf0*/  LDL.LU R26, [R1+0x40] ;  /* 0x00004000011a7983 */ /* 0x000f220000300800 */
[----:B--2---:R-:W-:-:S03]  /*55d00*/  FADD R5, R27, R11 ;  /* 0x0000000b1b057221 */ /* 0x004fc60000000000 */
[----:B------:R-:W2:Y:S01]  /*55d10*/  LDL.LU R27, [R1+0x5c] ;  /* 0x00005c00011b7983 */ /* 0x000ea20000300800 */
[----:B---3--:R-:W-:Y:S01]  /*55d20*/  FADD R8, R4, R8 ;  /* 0x0000000804087221 */ /* 0x008fe20000000000 */
[----:B------:R-:W-:-:S05]  /*55d30*/  @P4 MOV R4, 0x7f800000 ;  /* 0x7f80000000044802 */ /* 0x000fca0000000f00 */
[----:B------:R-:W-:Y:S02]  /*55d40*/  @P4 FFMA.FTZ R5, R0, R4, +INF ;  /* 0x7f80000000054423 */ /* 0x000fe40000010004 */
[----:B------:R-:W3:Y:S01]  /*55d50*/  LDL.LU R0, [R1+0x2e08] ;  /* 0x002e080001007983 */ /* 0x000ee20000300800 */
[----:B------:R-:W-:-:S04]  /*55d60*/  SHF.R.U32.HI R2, RZ, 0x5, R2 ;  /* 0x00000005ff027819 */ /* 0x000fc80000011602 */
[----:B------:R-:W-:Y:S01]  /*55d70*/  SGXT.U32 R2, R2, 0x2 ;  /* 0x000000020202781a */ /* 0x000fe20000000000 */
[----:B------:R-:W-:-:S04]  /*55d80*/  IMAD.MOV.U32 R18, RZ, RZ, c[0x0][0x1c8] ;  /* 0x00007200ff127624 */ /* 0x000fc800078e00ff */
[----:B------:R-:W-:Y:S01]  /*55d90*/  IMAD R2, R2, c[0x0][0x1c8], RZ ;  /* 0x0000720002027a24 */ /* 0x000fe200078e02ff */
[----:B------:R-:W-:-:S04]  /*55da0*/  ISETP.GE.U32.AND P5, PT, R20, 0x7f800000, PT ;  /* 0x7f8000001400780c */ /* 0x000fc80003fa6070 */
[----:B------:R-:W-:Y:S01]  /*55db0*/  LEA R2, R18, R2, 0x2 ;  /* 0x0000000212027211 */ /* 0x000fe200078e10ff */
[----:B------:R-:W-:Y:S01]  /*55dc0*/  BAR.SYNC.DEFER_BLOCKING 0x0 ;  /* 0x0000000000007b1d */ /* 0x000fe20000010000 */
[----:B------:R-:W-:Y:S02]  /*55dd0*/  ISETP.GE.U32.AND P2, PT, R21, 0x7f800000, PT ;  /* 0x7f8000001500780c */ /* 0x000fe40003f46070 */
[----:B------:R-:W-:Y:S02]  /*55de0*/  ISETP.GE.U32.AND P3, PT, R22, 0x7f800000, PT ;  /* 0x7f8000001600780c */ /* 0x000fe40003f66070 */
[----:B------:R-:W-:-:S04]  /*55df0*/  LEA R2, R18, R2, 0x2 ;  /* 0x0000000212027211 */ /* 0x000fc800078e10ff */
[----:B------:R-:W-:Y:S01]  /*55e00*/  LEA R2, R18, R2, 0x2 ;  /* 0x0000000212027211 */ /* 0x000fe200078e10ff */
[----:B-----5:R-:W-:-:S03]  /*55e10*/  FADD R9, R6, R9 ;  /* 0x0000000906097221 */ /* 0x020fc60000000000 */
[----:B------:R-:W-:Y:S01]  /*55e20*/  LEA R2, R18, R2, 0x2 ;  /* 0x0000000212027211 */ /* 0x000fe200078e10ff */
[----:B------:R-:W-:Y:S01]  /*55e30*/  @P5 IMAD.MOV.U32 R6, RZ, RZ, 0x7f800000 ;  /* 0x7f800000ff065424 */ /* 0x000fe200078e00ff */
[----:B------:R0:W-:Y:S01]  /*55e40*/  STL [R1+0x398], R5 ;  /* 0x0003980501007387 */ /* 0x0001e20000100800 */
[----:B------:R-:W-:-:S03]  /*55e50*/  @P2 MOV R4, 0x7f800000 ;  /* 0x7f80000000042802 */ /* 0x000fc60000000f00 */
[----:B------:R1:W-:Y:S01]  /*55e60*/  STL [R1+0x8], R2 ;  /* 0x0000080201007387 */ /* 0x0003e20000100800 */
[----:B------:R-:W-:Y:S01]  /*55e70*/  @P5 FFMA.FTZ R8, R20, R6, +INF ;  /* 0x7f80000014085423 */ /* 0x000fe20000010006 */
[----:B0-----:R-:W-:Y:S01]  /*55e80*/  @P3 MOV R5, 0x7f800000 ;  /* 0x7f80000000053802 */ /* 0x001fe20000000f00 */
[----:B----4-:R-:W-:Y:S01]  /*55e90*/  FADD R7, R7, R10 ;  /* 0x0000000a07077221 */ /* 0x010fe20000000000 */
[----:B-1----:R-:W-:Y:S01]  /*55ea0*/  LEA R2, R18, R2, 0x2 ;  /* 0x0000000212027211 */ /* 0x002fe200078e10ff */
[----:B------:R-:W-:Y:S02]  /*55eb0*/  @P2 FFMA.FTZ R9, R21, R4, +INF ;  /* 0x7f80000015092423 */ /* 0x000fe40000010004 */
[----:B------:R-:W-:Y:S01]  /*55ec0*/  @P3 FFMA.FTZ R7, R22, R5, +INF ;  /* 0x7f80000016073423 */ /* 0x000fe20000010005 */
[----:B------:R-:W-:Y:S01]  /*55ed0*/  STL [R1+0x394], R8 ;  /* 0x0003940801007387 */ /* 0x000fe20000100800 */
[----:B------:R-:W-:-:S03]  /*55ee0*/  IMAD R6, R18, 0x4, R2 ;  /* 0x0000000412067824 */ /* 0x000fc600078e0202 */
[----:B------:R0:W-:Y:S04]  /*55ef0*/  STL [R1+0x34], R2 ;  /* 0x0000340201007387 */ /* 0x0001e80000100800 */
[----:B------:R3:W-:Y:S04]  /*55f00*/  STL [R1+0x390], R9 ;  /* 0x0003900901007387 */ /* 0x0007e80000100800 */
[----:B------:R1:W-:Y:S04]  /*55f10*/  STL [R1+0x38c], R7 ;  /* 0x00038c0701007387 */ /* 0x0003e80000100800 */
[----:B------:R4:W-:Y:S04]  /*55f20*/  STL [R1+0x4], R6 ;  /* 0x0000040601007387 */ /* 0x0009e80000100800 */
[----:B0-----:R-:W0:Y:S01]  /*55f30*/  S2R R2, SR_TID.X ;  /* 0x0000000000027919 */ /* 0x001e220000002100 */
[----:B---3--:R-:W-:-:S03]  /*55f40*/  F2FP.PACK_AB R9, R24, R0 ;  /* 0x000000001809723e */ /* 0x008fc600000000ff */
[----:B------:R-:W2:Y:S01]  /*55f50*/  LDL.LU R0, [R1+0x2e04] ;  /* 0x002e040001007983 */ /* 0x000ea20000300800 */
[----:B------:R-:W-:Y:S02]  /*55f60*/  F2FP.PACK_AB R5, R17, R15 ;  /* 0x0000000f1105723e */ /* 0x000fe400000000ff */
[C---:B0-----:R-:W-:Y:S02]  /*55f70*/  SHF.L.U32 R15, R2.reuse, 0xb, RZ ;  /* 0x0000000b020f7819 */ /* 0x041fe400000006ff */
[C---:B------:R-:W-:Y:S02]  /*55f80*/  LOP3.LUT R24, R2.reuse, 0x40, RZ, 0xc0, !PT ;  /* 0x0000004002187812 */ /* 0x040fe400078ec0ff */
[----:B------:R-:W-:Y:S02]  /*55f90*/  LOP3.LUT R2, R2, 0x3f, RZ, 0xc0, !PT ;  /* 0x0000003f02027812 */ /* 0x000fe400078ec0ff */
[----:B------:R-:W-:Y:S02]  /*55fa0*/  LOP3.LUT R15, R15, 0x3000, RZ, 0xc0, !PT ;  /* 0x000030000f0f7812 */ /* 0x000fe400078ec0ff */
[----:B------:R-:W-:-:S02]  /*55fb0*/  SHF.R.U32.HI R24, RZ, 0x1, R24 ;  /* 0x00000001ff187819 */ /* 0x000fc40000011618 */
[----:B------:R-:W-:-:S04]  /*55fc0*/  LEA R2, R2, R15, 0x4 ;  /* 0x0000000f02027211 */ /* 0x000fc800078e20ff */
[----:B------:R-:W-:Y:S02]  /*55fd0*/  LOP3.LUT R2, R2, R24, RZ, 0x3c, !PT ;  /* 0x0000001802027212 */ /* 0x000fe400078e3cff */
[----:B------:R-:W-:Y:S02]  /*55fe0*/  FSETP.NEU.AND P4, PT, R20, RZ, PT ;  /* 0x000000ff1400720b */ /* 0x000fe40003f8d000 */
[----:B------:R-:W-:Y:S02]  /*55ff0*/  FSETP.NEU.AND P5, PT, R21, RZ, PT ;  /* 0x000000ff1500720b */ /* 0x000fe40003fad000 */
[----:B------:R-:W-:Y:S02]  /*56000*/  F2FP.PACK_AB R8, R23, R16 ;  /* 0x000000101708723e */ /* 0x000fe400000000ff */
[----:B------:R-:W0:Y:S01]  /*56010*/  LDS.128 R20, [R2] ;  /* 0x0000000002147984 */ /* 0x000e220000000c00 */
[----:B------:R-:W-:Y:S02]  /*56020*/  LEA R11, R18, R6, 0x2 ;  /* 0x00000006120b7211 */ /* 0x000fe400078e10ff */
[----:B------:R-:W-:-:S02]  /*56030*/  F2FP.PACK_AB R4, R29, R28 ;  /* 0x0000001c1d04723e */ /* 0x000fc400000000ff */
[----:B------:R-:W-:Y:S01]  /*56040*/  LEA R29, R18, R11, 0x2 ;  /* 0x0000000b121d7211 */ /* 0x000fe200078e10ff */
[----:B------:R2:W-:Y:S01]  /*56050*/  STL [R1], R11 ;  /* 0x0000000b01007387 */ /* 0x0005e20000100800 */
[----:B-1----:R-:W-:Y:S02]  /*56060*/  F2FP.PACK_AB R7, R25, R26 ;  /* 0x0000001a1907723e */ /* 0x002fe400000000ff */
[----:B----4-:R-:W-:Y:S02]  /*56070*/  F2FP.PACK_AB R6, R19, R12 ;  /* 0x0000000c1306723e */ /* 0x010fe400000000ff */
[----:B------:R-:W-:Y:S02]  /*56080*/  LOP3.LUT R12, R2, 0x40, RZ, 0x3c, !PT ;  /* 0x00000040020c7812 */ /* 0x000fe400078e3cff */
[----:B------:R-:W-:Y:S02]  /*56090*/  F2FP.PACK_AB R10, R13, R14 ;  /* 0x0000000e0d0a723e */ /* 0x000fe400000000ff */
[----:B--2---:R-:W-:-:S02]  /*560a0*/  F2FP.PACK_AB R11, R27, R0 ;  /* 0x000000001b0b723e */ /* 0x004fc400000000ff */
[----:B------:R-:W2:Y:S04]  /*560b0*/  LDL.LU R0, [R1+0x2e00] ;  /* 0x002e000001007983 */ /* 0x000ea80000300800 */
[----:B------:R-:W-:Y:S04]  /*560c0*/  STL [R1+0x2dd0], R29 ;  /* 0x002dd01d01007387 */ /* 0x000fe80000100800 */
[----:B0-----:R-:W-:Y:S04]  /*560d0*/  STL.64 [R1+0x160], R20 ;  /* 0x0001601401007387 */ /* 0x001fe80000100a00 */
[----:B------:R-:W-:Y:S04]  /*560e0*/  STL.64 [R1+0x168], R22 ;  /* 0x0001681601007387 */ /* 0x000fe80000100a00 */
[----:B------:R-:W0:Y:S04]  /*560f0*/  LDS.128 R20, [R2+0x800] ;  /* 0x0008000002147984 */ /* 0x000e280000000c00 */
[----:B------:R-:W1:Y:S04]  /*56100*/  LDS.128 R24, [R2+0x400] ;  /* 0x0004000002187984 */ /* 0x000e680000000c00 */
[----:B0-----:R-:W-:Y:S01]  /*56110*/  STL [R1+0x180], R20 ;  /* 0x0001801401007387 */ /* 0x001fe20000100800 */
[----:B------:R-:W-:-:S03]  /*56120*/  MOV R16, R21 ;  /* 0x0000001500107202 */ /* 0x000fc60000000f00 */
[----:B-1----:R-:W-:Y:S04]  /*56130*/  STL.64 [R1+0x150], R24 ;  /* 0x0001501801007387 */ /* 0x002fe80000100a00 */
[----:B------:R-:W-:Y:S04]  /*56140*/  STL.64 [R1+0x158], R26 ;  /* 0x0001581a01007387 */ /* 0x000fe80000100a00 */
[----:B------:R-:W-:Y:S04]  /*56150*/  STL.64 [R1+0x188], R22 ;  /* 0x0001881601007387 */ /* 0x000fe80000100a00 */
[----:B------:R-:W0:Y:S04]  /*56160*/  LDS.128 R20, [R2+0xc00] ;  /* 0x000c000002147984 */ /* 0x000e280000000c00 */
[----:B------:R-:W1:Y:S04]  /*56170*/  LDS.128 R24, [R12] ;  /* 0x000000000c187984 */ /* 0x000e680000000c00 */
[----:B0-----:R-:W-:Y:S04]  /*56180*/  STL.64 [R1+0x1b0], R20 ;  /* 0x0001b01401007387 */ /* 0x001fe80000100a00 */
[----:B------:R-:W-:Y:S04]  /*56190*/  STL.64 [R1+0x1b8], R22 ;  /* 0x0001b81601007387 */ /* 0x000fe80000100a00 */
[----:B------:R-:W0:Y:S04]  /*561a0*/  LDS.128 R20, [R12+0x400] ;  /* 0x000400000c147984 */ /* 0x000e280000000c00 */
[----:B------:R-:W3:Y:S04]  /*561b0*/  LDL.LU R19, [R1+0x8c] ;  /* 0x00008c0001137983 */ /* 0x000ee80000300800 */
[----:B-1----:R-:W-:Y:S04]  /*561c0*/  STL.64 [R1+0x140], R24 ;  /* 0x0001401801007387 */ /* 0x002fe80000100a00 */
[----:B------:R-:W-:Y:S04]  /*561d0*/  STL.64 [R1+0x148], R26 ;  /* 0x0001481a01007387 */ /* 0x000fe80000100a00 */
[----:B------:R-:W3:Y:S04]  /*561e0*/  LDL.LU R14, [R1+0x84] ;  /* 0x00008400010e7983 */ /* 0x000ee80000300800 */
[----:B0-----:R-:W-:Y:S04]  /*561f0*/  STL.64 [R1+0x170], R20 ;  /* 0x0001701401007387 */ /* 0x001fe80000100a00 */
[----:B------:R-:W-:Y:S04]  /*56200*/  STL.64 [R1+0x178], R22 ;  /* 0x0001781601007387 */ /* 0x000fe80000100a00 */
[----:B------:R-:W2:Y:S04]  /*56210*/  LDL.LU R15, [R1+0x90] ;  /* 0x00009000010f7983 */ /* 0x000ea80000300800 */
[----:B------:R-:W0:Y:S04]  /*56220*/  LDS.128 R20, [R12+0x800] ;  /* 0x000800000c147984 */ /* 0x000e280000000c00 */
[----:B0-----:R-:W-:Y:S01]  /*56230*/  STL [R1+0x1a0], R20 ;  /* 0x0001a01401007387 */ /* 0x001fe20000100800 */
[----:B------:R-:W-:-:S03]  /*56240*/  MOV R2, R21 ;  /* 0x0000001500027202 */ /* 0x000fc60000000f00 */
[----:B------:R-:W-:Y:S04]  /*56250*/  STL.64 [R1+0x1a8], R22 ;  /* 0x0001a81601007387 */ /* 0x000fe80000100a00 */
[----:B------:R-:W0:Y:S04]  /*56260*/  LDS.128 R20, [R12+0xc00] ;  /* 0x000c00000c147984 */ /* 0x000e280000000c00 */
[----:B------:R-:W-:Y:S01]  /*56270*/  BAR.SYNC.DEFER_BLOCKING 0x0 ;  /* 0x0000000000007b1d */ /* 0x000fe20000010000 */
[----:B------:R-:W-:-:S05]  /*56280*/  IMAD R28, R18, 0x4, R29 ;  /* 0x00000004121c7824 */ /* 0x000fca00078e021d */
[----:B------:R-:W-:Y:S04]  /*56290*/  STL [R1+0x2de8], R2 ;  /* 0x002de80201007387 */ /* 0x000fe80000100800 */
[----:B------:R-:W-:Y:S04]  /*562a0*/  STS.128 [R3], R4 ;  /* 0x0000000403007388 */ /* 0x000fe80000000c00 */
[----:B0-----:R-:W-:Y:S01]  /*562b0*/  STL [R1+0x190], R20 ;  /* 0x0001901401007387 */ /* 0x001fe20000100800 */
[----:B------:R-:W-:-:S03]  /*562c0*/  MOV R29, R21 ;  /* 0x00000015001d7202 */ /* 0x000fc60000000f00 */
[----:B------:R0:W-:Y:S04]  /*562d0*/  STL.64 [R1+0x198], R22 ;  /* 0x0001981601007387 */ /* 0x0001e80000100a00 */
[----:B0-----:R-:W4:Y:S04]  /*562e0*/  LDL.LU R22, [R1+0x94] ;  /* 0x0000940001167983 */ /* 0x001f280000300800 */
        /* <DEDUP_REMOVED lines=9> */
[----:B------:R-:W-:Y:S04]  /*56380*/  STL [R1+0x2dec], R29 ;  /* 0x002dec1d01007387 */ /* 0x000fe80000100800 */
[----:B------:R-:W4:Y:S04]  /*56390*/  LDL.LU R5, [R1+0x98] ;  /* 0x0000980001057983 */ /* 0x000f280000300800 */
[----:B------:R-:W5:Y:S04]  /*563a0*/  LDL.LU R6, [R1+0xa4] ;  /* 0x0000a40001067983 */ /* 0x000f680000300800 */
[----:B------:R-:W5:Y:S04]  /*563b0*/  LDL.LU R7, [R1+0xb4] ;  /* 0x0000b40001077983 */ /* 0x000f680000300800 */
[----:B------:R0:W-:Y:S04]  /*563c0*/  STS.128 [R3+0x200], R8 ;  /* 0x0002000803007388 */ /* 0x0001e80000000c00 */
[----:B0-----:R-:W5:Y:S04]  /*563d0*/  LDL.LU R9, [R1+0x9c] ;  /* 0x00009c0001097983 */ /* 0x001f680000300800 */
[----:B------:R-:W5:Y:S04]  /*563e0*/  LDL.LU R10, [R1+0xac] ;  /* 0x0000ac00010a7983 */ /* 0x000f680000300800 */
[----:B------:R-:W5:Y:S04]  /*563f0*/  LDL.LU R11, [R1+0xc0] ;  /* 0x0000c000010b7983 */ /* 0x000f680000300800 */
[----:B------:R0:W-:Y:S04]  /*56400*/  STL [R1+0x2df0], R3 ;  /* 0x002df00301007387 */ /* 0x0001e80000100800 */
[----:B------:R1:W-:Y:S01]  /*56410*/  STL [R1+0x2dc8], R28 ;  /* 0x002dc81c01007387 */ /* 0x0003e20000100800 */
[----:B--2---:R-:W-:-:S03]  /*56420*/  F2FP.PACK_AB R8, R15, R0 ;  /* 0x000000000f08723e */ /* 0x004fc600000000ff */
[----:B------:R-:W5:Y:S01]  /*56430*/  LDL.LU R0, [R1+0x2dfc] ;  /* 0x002dfc0001007983 */ /* 0x000f620000300800 */
[----:B---3--:R-:W-:Y:S02]  /*56440*/  F2FP.PACK_AB R4, R19, R14 ;  /* 0x0000000e1304723e */ /* 0x008fe400000000ff */
[----:B------:R-:W-:Y:S01]  /*56450*/  LEA R23, R18, R28, 0x2 ;  /* 0x0000001c12177211 */ /* 0x000fe200078e10ff */
[----:B0-----:R-:W2:Y:S01]  /*56460*/  LDL.LU R3, [R1+0x224] ;  /* 0x0002240001037983 */ /* 0x001ea20000300800 */
[----:B-1----:R-:W-:-:S03]  /*56470*/  IMAD.MOV.U32 R28, RZ, RZ, c[0x0][0x1c8] ;  /* 0x00007200ff1c7624 */ /* 0x002fc600078e00ff */
[----:B------:R-:W2:Y:S04]  /*56480*/  LDL.LU R14, [R1+0x21c] ;  /* 0x00021c00010e7983 */ /* 0x000ea80000300800 */
[----:B------:R-:W3:Y:S04]  /*56490*/  LDL.LU R29, [R1+0x230] ;  /* 0x00023000011d7983 */ /* 0x000ee80000300800 */
[----:B------:R-:W3:Y:S04]  /*564a0*/  LDL.LU R18, [R1+0x220] ;  /* 0x0002200001127983 */ /* 0x000ee80000300800 */
[----:B------:R-:W2:Y:S04]  /*564b0*/  LDL.LU R15, [R1+0x234] ;  /* 0x00023400010f7983 */ /* 0x000ea80000300800 */
[----:B------:R-:W2:Y:S04]  /*564c0*/  LDL.LU R2, [R1+0x240] ;  /* 0x0002400001027983 */ /* 0x000ea80000300800 */
[----:B------:R-:W2:Y:S04]  /*564d0*/  LDL.LU R19, [R1+0x23c] ;  /* 0x00023c0001137983 */ /* 0x000ea80000300800 */
[----:B------:R0:W-:Y:S01]  /*564e0*/  STL [R1+0x2dc0], R23 ;  /* 0x002dc01701007387 */ /* 0x0001e20000100800 */
[----:B----4-:R-:W-:-:S02]  /*564f0*/  F2FP.PACK_AB R5, R5, R22 ;  /* 0x000000160505723e */ /* 0x010fc400000000ff */
[----:B------:R-:W-:Y:S02]  /*56500*/  LEA R22, R28, R23, 0x2 ;  /* 0x000000171c167211 */ /* 0x000fe400078e10ff */
[----:B0-----:R-:W4:Y:S01]  /*56510*/  LDL.LU R23, [R1+0x238] ;  /* 0x0002380001177983 */ /* 0x001f220000300800 */
[----:B-----5:R-:W-:-:S03]  /*56520*/  F2FP.PACK_AB R9, R0, R9 ;  /* 0x000000090009723e */ /* 0x020fc600000000ff */
[----:B------:R-:W5:Y:S01]  /*56530*/  LDL.LU R0, [R1+0x2df8] ;  /* 0x002df80001007983 */ /* 0x000f620000300800 */
[----:B------:R-:W-:Y:S02]  /*56540*/  F2FP.PACK_AB R6, R10, R6 ;  /* 0x000000060a06723e */ /* 0x000fe400000000ff */
[----:B-----5:R-:W-:Y:S02]  /*56550*/  F2FP.PACK_AB R10, R20, R0 ;  /* 0x00000000140a723e */ /* 0x020fe400000000ff */
[----:B------:R-:W5:Y:S01]  /*56560*/  LDL.LU R0, [R1+0x2df4] ;  /* 0x002df40001007983 */ /* 0x000f620000300800 */
[----:B------:R-:W-:-:S03]  /*56570*/  LEA R20, R28, R22, 0x2 ;  /* 0x000000161c147211 */ /* 0x000fc600078e10ff */
[----:B------:R0:W-:Y:S04]  /*56580*/  STL [R1+0x2dc4], R22 ;  /* 0x002dc41601007387 */ /* 0x0001e80000100800 */
[----:B0-----:R-:W5:Y:S01]  /*56590*/  LDL.LU R22, [R1+0xbc] ;  /* 0x0000bc0001167983 */ /* 0x001f620000300800 */
[----:B------:R-:W-:Y:S02]  /*565a0*/  F2FP.PACK_AB R11, R11, R21 ;  /* 0x000000150b0b723e */ /* 0x000fe400000000ff */
[----:B------:R-:W-:Y:S01]  /*565b0*/  LEA R21, R28, R20, 0x2 ;  /* 0x000000141c157211 */ /* 0x000fe200078e10ff */
[----:B------:R0:W-:Y:S01]  /*565c0*/  STL [R1+0x2dbc], R20 ;  /* 0x002dbc1401007387 */ /* 0x0001e20000100800 */
[----:B------:R-:W-:Y:S02]  /*565d0*/  F2FP.PACK_AB R12, R17, R12 ;  /* 0x0000000c110c723e */ /* 0x000fe400000000ff */
[----:B--2---:R-:W-:-:S02]  /*565e0*/  F2FP.PACK_AB R14, R3, R14 ;  /* 0x0000000e030e723e */ /* 0x004fc400000000ff */
[----:B---3--:R-:W-:Y:S02]  /*565f0*/  F2FP.PACK_AB R18, R29, R18 ;  /* 0x000000121d12723e */ /* 0x008fe400000000ff */
[----:B----4-:R-:W-:Y:S02]  /*56600*/  F2FP.PACK_AB R15, R23, R15 ;  /* 0x0000000f170f723e */ /* 0x010fe400000000ff */
[----:B------:R-:W-:Y:S02]  /*56610*/  F2FP.PACK_AB R19, R2, R19 ;  /* 0x000000130213723e */ /* 0x000fe400000000ff */
[----:B-----5:R-:W-:Y:S01]  /*56620*/  F2FP.PACK_AB R17, R27, R0 ;  /* 0x000000001b11723e */ /* 0x020fe200000000ff */
[----:B------:R-:W-:Y:S01]  /*56630*/  IMAD R0, R28, 0x4, R21 ;  /* 0x000000041c007824 */ /* 0x000fe200078e0215 */
[----:B------:R-:W-:Y:S02]  /*56640*/  F2FP.PACK_AB R7, R22, R7 ;  /* 0x000000071607723e */ /* 0x000fe400000000ff */
[----:B------:R-:W-:-:S02]  /*56650*/  MOV R22, R16 ;  /* 0x0000001000167202 */ /* 0x000fc40000000f00 */
[----:B------:R-:W-:Y:S02]  /*56660*/  F2FP.PACK_AB R16, R13, R24 ;  /* 0x000000180d10723e */ /* 0x000fe400000000ff */
[----:B------:R-:W2:Y:S01]  /*56670*/  LDL.LU R24, [R1+0x248] ;  /* 0x0002480001187983 */ /* 0x000ea20000300800 */
[----:B------:R-:W-:-:S03]  /*56680*/  F2FP.PACK_AB R13, R25, R26 ;  /* 0x0000001a190d723e */ /* 0x000fc600000000ff */
[----:B0-----:R-:W3:Y:S04]  /*56690*/  LDL.LU R20, [R1+0x24c] ;  /* 0x00024c0001147983 */ /* 0x001ee80000300800 */
[----:B------:R-:W4:Y:S04]  /*566a0*/  LDL.LU R25, [R1+0x254] ;  /* 0x0002540001197983 */ /* 0x000f280000300800 */
[----:B------:R-:W5:Y:S04]  /*566b0*/  LDL.LU R26, [R1+0x264] ;  /* 0x00026400011a7983 */ /* 0x000f680000300800 */
[----:B------:R-:W2:Y:S04]  /*566c0*/  LDL.LU R27, [R1+0x274] ;  /* 0x00027400011b7983 */ /* 0x000ea80000300800 */
[----:B------:R0:W-:Y:S04]  /*566d0*/  STL [R1+0x2db4], R21 ;  /* 0x002db41501007387 */ /* 0x0001e80000100800 */
[----:B0-----:R-:W2:Y:S04]  /*566e0*/  LDL.LU R21, [R1+0x278] ;  /* 0x0002780001157983 */ /* 0x001ea80000300800 */
[----:B------:R-:W2:Y:S04]  /*566f0*/  LDL.LU R3, [R1+0x2df0] ;  /* 0x002df00001037983 */ /* 0x000ea80000300800 */
[----:B------:R0:W-:Y:S04]  /*56700*/  STL [R1+0x18], R0 ;  /* 0x0000180001007387 */ /* 0x0001e80000100800 */
[----:B------:R-:W3:Y:S04]  /*56710*/  LDL.LU R29, [R1+0x2dec] ;  /* 0x002dec00011d7983 */ /* 0x000ee80000300800 */
[----:B------:R-:W3:Y:S04]  /*56720*/  LDL.LU R23, [R1+0x280] ;  /* 0x0002800001177983 */ /* 0x000ee80000300800 */
[----:B------:R-:W3:Y:S01]  /*56730*/  LDL.LU R2, [R1+0x2de8] ;  /* 0x002de80001027983 */ /* 0x000ee20000300800 */
[----:B0-----:R-:W-:-:S03]  /*56740*/  LEA R0, R28, R0, 0x2 ;  /* 0x000000001c007211 */ /* 0x001fc600078e10ff */
[----:B--2---:R0:W-:Y:S04]  /*56750*/  STS.128 [R3+0x80], R4 ;  /* 0x0000800403007388 */ /* 0x0041e80000000c00 */
[----:B------:R3:W-:Y:S04]  /*56760*/  STS.128 [R3+0x280], R8 ;  /* 0x0002800803007388 */ /* 0x0007e80000000c00 */
[----:B0-----:R-:W2:Y:S04]  /*56770*/  LDL.LU R4, [R1+0x250] ;  /* 0x0002500001047983 */ /* 0x001ea80000300800 */
[----:B------:R0:W-:Y:S01]  /*56780*/  STL [R1+0x38], R0 ;  /* 0x0000380001007387 */ /* 0x0001e20000100800 */
[----:B---3--:R-:W-:-:S03]  /*56790*/  MOV R11, R2 ;  /* 0x00000002000b7202 */ /* 0x008fc60000000f00 */
[----:B------:R-:W3:Y:S04]  /*567a0*/  LDL.LU R5, [R1+0x258] ;  /* 0x0002580001057983 */ /* 0x000ee80000300800 */
[----:B------:R-:W2:Y:S04]  /*567b0*/  LDL.LU R6, [R1+0x270] ;  /* 0x0002700001067983 */ /* 0x000ea80000300800 */
[----:B------:R-:W2:Y:S04]  /*567c0*/  LDL.LU R7, [R1+0x26c] ;  /* 0x00026c0001077983 */ /* 0x000ea80000300800 */
[----:B------:R-:W2:Y:S01]  /*567d0*/  LDL.LU R2, [R1+0x2de4] ;  /* 0x002de40001027983 */ /* 0x000ea20000300800 */
[----:B------:R-:W-:-:S02]  /*567e0*/  MOV R10, R11 ;  /* 0x0000000b000a7202 */ /* 0x000fc40000000f00 */
[----:B------:R-:W-:Y:S01]  /*567f0*/  MOV R11, R22 ;  /* 0x00000016000b7202 */ /* 0x000fe20000000f00 */
[----:B------:R-:W3:Y:S01]  /*56800*/  LDL.LU R8, [R1+0x260] ;  /* 0x0002600001087983 */ /* 0x000ee20000300800 */
[----:B0-----:R-:W-:-:S03]  /*56810*/  IMAD R0, R28, 0x4, R0 ;  /* 0x000000041c007824 */ /* 0x001fc600078e0200 */
[----:B------:R-:W5:Y:S04]  /*56820*/  LDL.LU R9, [R1+0x268] ;  /* 0x0002680001097983 */ /* 0x000f680000300800 */
[----:B------:R-:W3:Y:S04]  /*56830*/  LDL.LU R22, [R1+0x160] ;  /* 0x0001600001167983 */ /* 0x000ee80000300800 */
[----:B------:R0:W-:Y:S04]  /*56840*/  STS.128 [R3+0x100], R12 ;  /* 0x0001000c03007388 */ /* 0x0001e80000000c00 */
[----:B0-----:R-:W3:Y:S04]  /*56850*/  LDL.LU R13, [R1+0x1b4] ;  /* 0x0001b400010d7983 */ /* 0x001ee80000300800 */
[----:B------:R-:W4:Y:S04]  /*56860*/  LDL.LU R15, [R1+0x25c] ;  /* 0x00025c00010f7983 */ /* 0x000f280000300800 */
[----:B------:R-:W-:Y:S04]  /*56870*/  STL [R1+0x14], R0 ;  /* 0x0000140001007387 */ /* 0x000fe80000100800 */
[----:B------:R-:W-:Y:S01]  /*56880*/  STL [R1+0x2db0], R14 ;  /* 0x002db00e01007387 */ /* 0x000fe20000100800 */
[----:B--2---:R-:W-:-:S03]  /*56890*/  F2FP.PACK_AB R24, R24, R2 ;  /* 0x000000021818723e */ /* 0x004fc600000000ff */
[----:B------:R-:W2:Y:S01]  /*568a0*/  LDL.LU R2, [R1+0x2de0] ;  /* 0x002de00001027983 */ /* 0x000ea20000300800 */
[----:B------:R-:W-:-:S03]  /*568b0*/  F2FP.PACK_AB R6, R6, R7 ;  /* 0x000000070606723e */ /* 0x000fc600000000ff */
[----:B------:R-:W0:Y:S04]  /*568c0*/  S2R R7, SR_TID.X ;  /* 0x0000000000077919 */ /* 0x000e280000002100 */
[----:B------:R1:W-:Y:S01]  /*568d0*/  STS.128 [R3+0x300], R16 ;  /* 0x0003001003007388 */ /* 0x0003e20000000c00 */
[----:B------:R-:W-:Y:S02]  /*568e0*/  F2FP.PACK_AB R4, R4, R20 ;  /* 0x000000140404723e */ /* 0x000fe400000000ff */
[----:B------:R-:W-:Y:S02]  /*568f0*/  F2FP.PACK_AB R27, R21, R27 ;  /* 0x0000001b151b723e */ /* 0x000fe400000000ff */
[----:B-1----:R-:W-:-:S04]  /*56900*/  MOV R17, c[0x0][0x1c8] ;  /* 0x0000720000117a02 */ /* 0x002fc80000000f00 */
[C---:B------:R-:W-:Y:S02]  /*56910*/  LEA R12, R17.reuse, R0, 0x2 ;  /* 0x00000000110c7211 */ /* 0x040fe400078e10ff */
[----:B---3--:R-:W-:Y:S01]  /*56920*/  MOV R19, R13 ;  /* 0x0000000d00137202 */ /* 0x008fe20000000f00 */
[----:B------:R-:W3:Y:S01]  /*56930*/  LDL.LU R0, [R1+0x2ddc] ;  /* 0x002ddc0001007983 */ /* 0x000ee20000300800 */
[----:B------:R-:W-:Y:S01]  /*56940*/  LEA R13, R17, R12, 0x2 ;  /* 0x0000000c110d7211 */ /* 0x000fe200078e10ff */
[----:B------:R-:W-:Y:S01]  /*56950*/  IMAD.MOV.U32 R18, RZ, RZ, R10 ;  /* 0x000000ffff127224 */ /* 0x000fe200078e000a */
[----:B----4-:R-:W-:Y:S01]  /*56960*/  F2FP.PACK_AB R25, R15, R25 ;  /* 0x000000190f19723e */ /* 0x010fe200000000ff */
[----:B------:R-:W4:Y:S01]  /*56970*/  LDL.LU R20, [R1+0x140] ;  /* 0x0001400001147983 */ /* 0x000f220000300800 */
[----:B------:R-:W-:-:S03]  /*56980*/  MOV R15, R11 ;  /* 0x0000000b000f7202 */ /* 0x000fc60000000f00 */
[----:B------:R-:W-:Y:S01]  /*56990*/  STL [R1+0x2dac], R12 ;  /* 0x002dac0c01007387 */ /* 0x000fe20000100800 */
[----:B------:R-:W-:Y:S02]  /*569a0*/  LEA R11, R17, R13, 0x2 ;  /* 0x0000000d110b7211 */ /* 0x000fe400078e10ff */
[----:B0-----:R-:W-:Y:S01]  /*569b0*/  SHF.R.U32.HI R10, RZ, 0x5, R7 ;  /* 0x00000005ff0a7819 */ /* 0x001fe20000011607 */
[----:B------:R-:W3:Y:S04]  /*569c0*/  LDL.LU R21, [R1+0x170] ;  /* 0x0001700001157983 */ /* 0x000ee80000300800 */
[----:B------:R0:W-:Y:S04]  /*569d0*/  STL [R1+0x2db8], R13 ;  /* 0x002db80d01007387 */ /* 0x0001e80000100800 */
[----:B0-----:R-:W4:Y:S01]  /*569e0*/  LDL.LU R13, [R1+0x150] ;  /* 0x00015000010d7983 */ /* 0x001f220000300800 */
[----:B--2---:R-:W-:-:S03]  /*569f0*/  F2FP.PACK_AB R7, R23, R2 ;  /* 0x000000021707723e */ /* 0x004fc600000000ff */
[----:B------:R-:W2:Y:S01]  /*56a00*/  LDL.LU R2, [R1+0x2dd8] ;  /* 0x002dd80001027983 */ /* 0x000ea20000300800 */
[----:B------:R-:W-:-:S03]  /*56a10*/  MOV R23, R29 ;  /* 0x0000001d00177202 */ /* 0x000fc60000000f00 */
[----:B------:R-:W4:Y:S04]  /*56a20*/  LDL.LU R29, [R1+0x34] ;  /* 0x00003400011d7983 */ /* 0x000f280000300800 */
[----:B------:R-:W4:Y:S04]  /*56a30*/  LDL.LU R14, [R1+0x180] ;  /* 0x00018000010e7983 */ /* 0x000f280000300800 */
[----:B------:R-:W4:Y:S01]  /*56a40*/  LDL.LU R12, [R1+0x1a0] ;  /* 0x0001a000010c7983 */ /* 0x000f220000300800 */
[----:B-----5:R-:W-:Y:S02]  /*56a50*/  F2FP.PACK_AB R26, R9, R26 ;  /* 0x0000001a091a723e */ /* 0x020fe400000000ff */
[----:B------:R-:W-:-:S03]  /*56a60*/  SGXT.U32 R10, R10, 0x2 ;  /* 0x000000020a0a781a */ /* 0x000fc60000000000 */
[----:B------:R0:W-:Y:S02]  /*56a70*/  STS.128 [R3+0x180], R24 ;  /* 0x0001801803007388 */ /* 0x0001e40000000c00 */
[----:B0-----:R-:W-:-:S05]  /*56a80*/  IMAD R25, R10, c[0x0][0x1c8], RZ ;  /* 0x000072000a197a24 */ /* 0x001fca00078e02ff */
[----:B------:R-:W-:Y:S02]  /*56a90*/  LEA R25, R28, R25, 0x2 ;  /* 0x000000191c197211 */ /* 0x000fe400078e10ff */
[----:B------:R-:W0:Y:S01]  /*56aa0*/  S2R R28, SR_TID.X ;  /* 0x00000000001c7919 */ /* 0x000e220000002100 */
[----:B------:R-:W-:Y:S01]  /*56ab0*/  IMAD R16, R10, c[0x0][0x1c8], RZ ;  /* 0x000072000a107a24 */ /* 0x000fe200078e02ff */
[----:B------:R-:W-:-:S04]  /*56ac0*/  F2FP.PACK_AB R5, R8, R5 ;  /* 0x000000050805723e */ /* 0x000fc800000000ff */
[C---:B---3--:R-:W-:Y:S02]  /*56ad0*/  LEA R8, P2, R16.reuse, R0, 0x1 ;  /* 0x0000000010087211 */ /* 0x048fe400078408ff */
[----:B0-----:R-:W-:Y:S02]  /*56ae0*/  SHF.R.U32.HI R27, RZ, 0x5, R28 ;  /* 0x00000005ff1b7819 */ /* 0x001fe4000001161c */
[----:B--2---:R-:W-:Y:S01]  /*56af0*/  LEA.HI.X.SX32 R9, R16, R2, 0x1, P2 ;  /* 0x0000000210097211 */ /* 0x004fe200010f0eff */
[----:B----4-:R0:W-:Y:S04]  /*56b00*/  STL [R1+0x2dd4], R12 ;  /* 0x002dd40c01007387 */ /* 0x0101e80000100800 */
[----:B0-----:R-:W2:Y:S04]  /*56b10*/  LDL.LU R12, [R1+0x8] ;  /* 0x00000800010c7983 */ /* 0x001ea80000300800 */
[----:B------:R-:W3:Y:S04]  /*56b20*/  LDL.LU R28, [R1] ;  /* 0x00000000011c7983 */ /* 0x000ee80000300800 */
[----:B------:R-:W4:Y:S01]  /*56b30*/  LDL.LU R16, [R1+0x1b0] ;  /* 0x0001b00001107983 */ /* 0x000f220000300800 */
[----:B------:R-:W-:-:S03]  /*56b40*/  SGXT.U32 R27, R27, 0x2 ;  /* 0x000000021b1b781a */ /* 0x000fc60000000000 */
[----:B------:R0:W-:Y:S04]  /*56b50*/  STS.128 [R3+0x380], R4 ;  /* 0x0003800403007388 */ /* 0x0001e80000000c00 */
[----:B------:R-:W-:Y:S01]  /*56b60*/  BAR.SYNC.DEFER_BLOCKING 0x0 ;  /* 0x0000000000007b1d */ /* 0x000fe20000010000 */
[----:B------:R-:W-:Y:S01]  /*56b70*/  MOV R24, R19 ;  /* 0x0000001300187202 */ /* 0x000fe20000000f00 */
[----:B------:R-:W-:Y:S01]  /*56b80*/  IMAD R19, R17, 0x4, R11 ;  /* 0x0000000411137824 */ /* 0x000fe200078e020b */
[----:B------:R-:W-:Y:S01]  /*56b90*/  MOV R11, c[0x0][0x1c8] ;  /* 0x00007200000b7a02 */ /* 0x000fe20000000f00 */
[C---:B------:R-:W-:Y:S02]  /*56ba0*/  IMAD R26, R27.reuse, c[0x0][0x1c8], RZ ;  /* 0x000072001b1a7a24 */ /* 0x040fe400078e02ff */
[----:B------:R-:W-:-:S03]  /*56bb0*/  IMAD R27, R27, c[0x0][0x1c8], RZ ;  /* 0x000072001b1b7a24 */ /* 0x000fc600078e02ff */
[----:B------:R-:W-:Y:S02]  /*56bc0*/  LEA R26, R11, R26, 0x2 ;  /* 0x0000001a0b1a7211 */ /* 0x000fe400078e10ff */
[----:B0-----:R-:W-:Y:S01]  /*56bd0*/  MOV R7, c[0x0][0x1c8] ;  /* 0x0000720000077a02 */ /* 0x001fe20000000f00 */
[----:B------:R-:W-:Y:S01]  /*56be0*/  IMAD.MOV.U32 R6, RZ, RZ, R24 ;  /* 0x000000ffff067224 */ /* 0x000fe200078e0018 */
[----:B------:R-:W-:-:S03]  /*56bf0*/  LEA R10, P3, R25, R0, 0x1 ;  /* 0x00000000190a7211 */ /* 0x000fc600078608ff */
[----:B------:R-:W-:Y:S01]  /*56c00*/  IMAD R27, R7, 0x4, R27 ;  /* 0x00000004071b7824 */ /* 0x000fe200078e021b */
[----:B------:R-:W-:Y:S02]  /*56c10*/  LEA R26, R11, R26, 0x2 ;  /* 0x0000001a0b1a7211 */ /* 0x000fe400078e10ff */
[----:B------:R-:W-:Y:S02]  /*56c20*/  LEA R24, R17, R19, 0x2 ;  /* 0x0000001311187211 */ /* 0x000fe400078e10ff */
[----:B------:R-:W-:Y:S02]  /*56c30*/  LEA R27, R7, R27, 0x2 ;  /* 0x0000001b071b7211 */ /* 0x000fe400078e10ff */
[----:B------:R-:W-:Y:S02]  /*56c40*/  LEA R4, P2, R26, R0, 0x1 ;  /* 0x000000001a047211 */ /* 0x000fe400078408ff */
[----:B------:R-:W-:Y:S02]  /*56c50*/  LEA.HI.X.SX32 R11, R25, R2, 0x1, P3 ;  /* 0x00000002190b7211 */ /* 0x000fe400018f0eff */
[----:B------:R-:W-:-:S02]  /*56c60*/  LEA R25, R17, R24, 0x2 ;  /* 0x0000001811197211 */ /* 0x000fc400078e10ff */
[----:B------:R-:W-:Y:S01]  /*56c70*/  LEA R27, R7, R27, 0x2 ;  /* 0x0000001b071b7211 */ /* 0x000fe200078e10ff */
[----:B------:R0:W-:Y:S01]  /*56c80*/  STG.E.U16 [R8.64], R22 ;  /* 0x0000001608007986 */ /* 0x0001e2000c101504 */
[----:B------:R-:W-:Y:S02]  /*56c90*/  LEA.HI.X.SX32 R5, R26, R2, 0x1, P2 ;  /* 0x000000021a057211 */ /* 0x000fe400010f0eff */
[----:B------:R-:W-:Y:S01]  /*56ca0*/  LEA R26, R17, R25, 0x2 ;  /* 0x00000019111a7211 */ /* 0x000fe200078e10ff */
[----:B------:R-:W-:Y:S01]  /*56cb0*/  STG.E.U16 [R10.64], R20 ;  /* 0x000000140a007986 */ /* 0x000fe2000c101504 */
[----:B0-----:R-:W-:Y:S02]  /*56cc0*/  MOV R9, R6 ;  /* 0x0000000600097202 */ /* 0x001fe40000000f00 */
[----:B------:R-:W-:Y:S02]  /*56cd0*/  LEA R6, P2, R27, R0, 0x1 ;  /* 0x000000001b067211 */ /* 0x000fe400078408ff */
[----:B------:R-:W-:-:S02]  /*56ce0*/  LEA R8, R17, R26, 0x2 ;  /* 0x0000001a11087211 */ /* 0x000fc400078e10ff */
[----:B------:R-:W-:Y:S01]  /*56cf0*/  LEA.HI.X.SX32 R7, R27, R2, 0x1, P2 ;  /* 0x000000021b077211 */ /* 0x000fe200010f0eff */
[----:B------:R-:W-:Y:S01]  /*56d00*/  IMAD.MOV.U32 R27, RZ, RZ, R23 ;  /* 0x000000ffff1b7224 */ /* 0x000fe200078e0017 */
[----:B------:R2:W-:Y:S01]  /*56d10*/  STG.E.U16 [R4.64], R13 ;  /* 0x0000000d04007986 */ /* 0x0005e2000c101504 */
[----:B------:R-:W-:Y:S02]  /*56d20*/  LEA R23, R17, R8, 0x2 ;  /* 0x0000000811177211 */ /* 0x000fe400078e10ff */
[C---:B--2---:R-:W-:Y:S01]  /*56d30*/  LEA R4, P2, R12.reuse, R0, 0x1 ;  /* 0x000000000c047211 */ /* 0x044fe200078408ff */
[----:B----4-:R0:W-:Y:S04]  /*56d40*/  STL [R1+0x2dcc], R16 ;  /* 0x002dcc1001007387 */ /* 0x0101e80000100800 */
[----:B0-----:R-:W2:Y:S01]  /*56d50*/  LDL.LU R16, [R1+0x4] ;  /* 0x0000040001107983 */ /* 0x001ea20000300800 */
[----:B------:R-:W-:-:S03]  /*56d60*/  LEA.HI.X.SX32 R5, R12, R2, 0x1, P2 ;  /* 0x000000020c057211 */ /* 0x000fc600010f0eff */
[----:B------:R0:W-:Y:S04]  /*56d70*/  STL [R1+0x30], R8 ;  /* 0x0000300801007387 */ /* 0x0001e80000100800 */
[----:B------:R1:W-:Y:S04]  /*56d80*/  STL [R1+0x2c], R23 ;  /* 0x00002c1701007387 */ /* 0x0003e80000100800 */
[----:B------:R-:W4:Y:S01]  /*56d90*/  LDL.LU R12, [R1+0x2dd4] ;  /* 0x002dd400010c7983 */ /* 0x000f220000300800 */
[----:B0-----:R-:W-:Y:S02]  /*56da0*/  LEA R8, P3, R29, R0, 0x1 ;  /* 0x000000001d087211 */ /* 0x001fe400078608ff */
[----:B------:R-:W-:-:S02]  /*56db0*/  MOV R10, R9 ;  /* 0x00000009000a7202 */ /* 0x000fc40000000f00 */
[----:B-1----:R-:W-:Y:S02]  /*56dc0*/  LEA R23, R17, R23, 0x2 ;  /* 0x0000001711177211 */ /* 0x002fe400078e10ff */
[----:B------:R-:W-:Y:S02]  /*56dd0*/  LEA.HI.X.SX32 R9, R29, R2, 0x1, P3 ;  /* 0x000000021d097211 */ /* 0x000fe400018f0eff */
[----:B------:R-:W5:Y:S04]  /*56de0*/  LDL.LU R29, [R1+0x2dd0] ;  /* 0x002dd000011d7983 */ /* 0x000f680000300800 */
[----:B------:R0:W-:Y:S04]  /*56df0*/  STL [R1+0x40], R23 ;  /* 0x0000401701007387 */ /* 0x0001e80000100800 */
[----:B------:R-:W-:Y:S01]  /*56e00*/  STG.E.U16 [R6.64], R21 ;  /* 0x0000001506007986 */ /* 0x000fe2000c101504 */
[----:B0-----:R-:W-:-:S05]  /*56e10*/  LEA R23, R17, R23, 0x2 ;  /* 0x0000001711177211 */ /* 0x001fca00078e10ff */
[----:B------:R0:W-:Y:S04]  /*56e20*/  STL [R1+0x4c], R23 ;  /* 0x00004c1701007387 */ /* 0x0001e80000100800 */
[----:B------:R3:W-:Y:S01]  /*56e30*/  STG.E.U16 [R4.64], R14 ;  /* 0x0000000e04007986 */ /* 0x0007e2000c101504 */
[----:B0-----:R-:W-:Y:S01]  /*56e40*/  IMAD R23, R17, 0x4, R23 ;  /* 0x0000000411177824 */ /* 0x001fe200078e0217 */
[----:B--2---:R-:W-:-:S04]  /*56e50*/  LEA R6, P2, R16, R0, 0x1 ;  /* 0x0000000010067211 */ /* 0x004fc800078408ff */
[----:B------:R-:W-:Y:S02]  /*56e60*/  LEA.HI.X.SX32 R7, R16, R2, 0x1, P2 ;  /* 0x0000000210077211 */ /* 0x000fe400010f0eff */
[----:B------:R-:W2:Y:S01]  /*56e70*/  LDL.LU R16, [R1+0x2dcc] ;  /* 0x002dcc0001107983 */ /* 0x000ea20000300800 */
[----:B---3--:R-:W-:-:S03]  /*56e80*/  LEA R4, P2, R28, R0, 0x1 ;  /* 0x000000001c047211 */ /* 0x008fc600078408ff */
[----:B------:R0:W-:Y:S01]  /*56e90*/  STL [R1+0x48], R23 ;  /* 0x0000481701007387 */ /* 0x0001e20000100800 */
[----:B------:R-:W-:-:S03]  /*56ea0*/  LEA.HI.X.SX32 R5, R28, R2, 0x1, P2 ;  /* 0x000000021c057211 */ /* 0x000fc600010f0eff */
[----:B------:R-:W3:Y:S01]  /*56eb0*/  LDL.LU R28, [R1+0x2dc8] ;  /* 0x002dc800011c7983 */ /* 0x000ee20000300800 */
[----:B0-----:R-:W-:-:S03]  /*56ec0*/  LEA R23, R17, R23, 0x2 ;  /* 0x0000001711177211 */ /* 0x001fc600078e10ff */
[----:B----4-:R0:W-:Y:S04]  /*56ed0*/  STG.E.U16 [R8.64], R12 ;  /* 0x0000000c08007986 */ /* 0x0101e8000c101504 */
[----:B------:R1:W-:Y:S04]  /*56ee0*/  STL [R1+0x44], R23 ;  /* 0x0000441701007387 */ /* 0x0003e80000100800 */
[----:B0-----:R-:W4:Y:S01]  /*56ef0*/  LDL.LU R9, [R1+0x388] ;  /* 0x0003880001097983 */ /* 0x001f220000300800 */
[----:B-1----:R-:W-:Y:S02]  /*56f00*/  LEA R23, R17, R23, 0x2 ;  /* 0x0000001711177211 */ /* 0x002fe400078e10ff */
[----:B-----5:R-:W-:-:S02]  /*56f10*/  LEA R8, P2, R29, R0, 0x1 ;  /* 0x000000001d087211 */ /* 0x020fc400078408ff */
[----:B------:R-:W-:Y:S01]  /*56f20*/  PRMT R3, R22, 0x7632, R3 ;  /* 0x0000763216037816 */ /* 0x000fe20000000003 */
[----:B------:R-:W-:Y:S04]  /*56f30*/  STL [R1+0x3c], R23 ;  /* 0x00003c1701007387 */ /* 0x000fe80000100800 */
[----:B------:R-:W5:Y:S04]  /*56f40*/  LDL.LU R22, [R1+0x2dc4] ;  /* 0x002dc40001167983 */ /* 0x000f680000300800 */
[----:B--2---:R0:W-:Y:S02]  /*56f50*/  STG.E.U16 [R6.64], R16 ;  /* 0x0000001006007986 */ /* 0x0041e4000c101504 */
[----:B0-----:R-:W-:-:S02]  /*56f60*/  LEA R6, R17, R23, 0x2 ;  /* 0x0000001711067211 */ /* 0x001fc400078e10ff */
[----:B------:R-:W2:Y:S01]  /*56f70*/  LDL.LU R23, [R1+0x2dc0] ;  /* 0x002dc00001177983 */ /* 0x000ea20000300800 */
[----:B----4-:R-:W-:Y:S02]  /*56f80*/  MOV R7, R9 ;  /* 0x0000000900077202 */ /* 0x010fe40000000f00 */
[----:B------:R-:W-:Y:S02]  /*56f90*/  LEA.HI.X.SX32 R9, R29, R2, 0x1, P2 ;  /* 0x000000021d097211 */ /* 0x000fe400010f0eff */
[----:B------:R-:W4:Y:S04]  /*56fa0*/  LDL R29, [R1+0x190] ;  /* 0x00019000011d7983 */ /* 0x000f280000100800 */
[----:B------:R0:W-:Y:S02]  /*56fb0*/  STL [R1+0x34], R6 ;  /* 0x0000340601007387 */ /* 0x0001e40000100800 */
[----:B0-----:R-:W-:-:S05]  /*56fc0*/  IMAD R6, R17, 0x4, R6 ;  /* 0x0000000411067824 */ /* 0x001fca00078e0206 */
[----:B------:R-:W-:Y:S04]  /*56fd0*/  STL [R1+0x28], R6 ;  /* 0x0000280601007387 */ /* 0x000fe80000100800 */
[----:B---3--:R-:W-:Y:S04]  /*56fe0*/  STL [R1+0x2da8], R28 ;  /* 0x002da81c01007387 */ /* 0x008fe80000100800 */
[----:B----4-:R-:W-:Y:S04]  /*56ff0*/  STG.E.U16 [R4.64], R29 ;  /* 0x0000001d04007986 */ /* 0x010fe8000c101504 */
[----:B------:R0:W-:Y:S02]  /*57000*/  STG.E.U16 [R8.64], R3 ;  /* 0x0000000308007986 */ /* 0x0001e4000c101504 */
[----:B0-----:R-:W-:-:S02]  /*57010*/  PRMT R3, R20, 0x7632, R3 ;  /* 0x0000763214037816 */ /* 0x001fc40000000003 */
[----:B------:R-:W3:Y:S01]  /*57020*/  LDL.LU R20, [R1+0x2dbc] ;  /* 0x002dbc0001147983 */ /* 0x000ee20000300800 */
[----:B------:R-:W-:Y:S02]  /*57030*/  MOV R8, R27 ;  /* 0x0000001b00087202 */ /* 0x000fe40000000f00 */
[C---:B------:R-:W-:Y:S02]  /*57040*/  LEA R4, P2, R28.reuse, R0, 0x1 ;  /* 0x000000001c047211 */ /* 0x040fe400078408ff */
[C---:B------:R-:W-:Y:S02]  /*57050*/  LEA R27, R17.reuse, R6, 0x2 ;  /* 0x00000006111b7211 */ /* 0x040fe400078e10ff */
[----:B------:R-:W-:Y:S02]  /*57060*/  LEA.HI.X.SX32 R5, R28, R2, 0x1, P2 ;  /* 0x000000021c057211 */ /* 0x000fe400010f0eff */
[----:B------:R-:W-:Y:S02]  /*57070*/  LEA R29, R17, R27, 0x2 ;  /* 0x0000001b111d7211 */ /* 0x000fe400078e10ff */
[----:B--2---:R-:W-:Y:S01]  /*57080*/  LEA R6, P2, R23, R0, 0x1 ;  /* 0x0000000017067211 */ /* 0x004fe200078408ff */
[----:B------:R0:W-:Y:S01]  /*57090*/  STG.E.U16 [R4.64], R3 ;  /* 0x0000000304007986 */ /* 0x0001e2000c101504 */
[----:B------:R-:W-:Y:S01]  /*570a0*/  MOV R28, R7 ;  /* 0x00000007001c7202 */ /* 0x000fe20000000f00 */
[----:B------:R-:W-:Y:S01]  /*570b0*/  IMAD R29, R17, 0x4, R29 ;  /* 0x00000004111d7824 */ /* 0x000fe200078e021d */
[----:B------:R-:W-:-:S02]  /*570c0*/  PRMT R9, R13, 0x7632, R9 ;  /* 0x000076320d097816 */ /* 0x000fc40000000009 */
[----:B------:R-:W-:Y:S01]  /*570d0*/  LEA.HI.X.SX32 R7, R23, R2, 0x1, P2 ;  /* 0x0000000217077211 */ /* 0x000fe200010f0eff */
[----:B------:R-:W2:Y:S01]  /*570e0*/  LDL.LU R13, [R1+0x2db8] ;  /* 0x002db800010d7983 */ /* 0x000ea20000300800 */
[C---:B------:R-:W-:Y:S02]  /*570f0*/  LEA R29, R17.reuse, R29, 0x2 ;  /* 0x0000001d111d7211 */ /* 0x040fe400078e10ff */
[----:B0-----:R-:W-:Y:S02]  /*57100*/  MOV R5, R8 ;  /* 0x0000000800057202 */ /* 0x001fe40000000f00 */
[C---:B-----5:R-:W-:Y:S01]  /*57110*/  LEA R8, P2, R22.reuse, R0, 0x1 ;  /* 0x0000000016087211 */ /* 0x060fe200078408ff */
[----:B------:R0:W-:Y:S01]  /*57120*/  STG.E.U16 [R6.64], R9 ;  /* 0x0000000906007986 */ /* 0x0001e2000c101504 */
[----:B------:R-:W-:Y:S02]  /*57130*/  LEA R3, R17, R29, 0x2 ;  /* 0x0000001d11037211 */ /* 0x000fe400078e10ff */
[----:B------:R-:W-:Y:S01]  /*57140*/  PRMT R4, R21, 0x7632, R4 ;  /* 0x0000763215047816 */ /* 0x000fe20000000004 */
[----:B------:R-:W4:Y:S01]  /*57150*/  LDL R17, [R1+0x38] ;  /* 0x0000380001117983 */ /* 0x000f220000100800 */
[----:B0-----:R-:W-:-:S03]  /*57160*/  LEA.HI.X.SX32 R9, R22, R2, 0x1, P2 ;  /* 0x0000000216097211 */ /* 0x001fc600010f0eff */
[----:B------:R0:W-:Y:S01]  /*57170*/  STL [R1+0x2da0], R29 ;  /* 0x002da01d01007387 */ /* 0x0001e20000100800 */
[----:B------:R-:W-:Y:S01]  /*57180*/  IMAD.MOV.U32 R22, RZ, RZ, R28 ;  /* 0x000000ffff167224 */ /* 0x000fe200078e001c */
[----:B------:R-:W-:Y:S02]  /*57190*/  PRMT R11, R14, 0x7632, R11 ;  /* 0x000076320e0b7816 */ /* 0x000fe4000000000b */
[----:B------:R-:W5:Y:S04]  /*571a0*/  LDL.LU R21, [R1+0x2db4] ;  /* 0x002db40001157983 */ /* 0x000f680000300800 */
[----:B------:R-:W2:Y:S01]  /*571b0*/  LDL.LU R28, [R1+0x164] ;  /* 0x00016400011c7983 */ /* 0x000ea20000300800 */
[----:B0-----:R-:W-:-:S03]  /*571c0*/  MOV R29, R5 ;  /* 0x00000005001d7202 */ /* 0x001fc60000000f00 */
[----:B------:R-:W2:Y:S04]  /*571d0*/  LDL.LU R14, [R1+0x2db0] ;  /* 0x002db000010e7983 */ /* 0x000ea80000300800 */
[----:B------:R0:W-:Y:S01]  /*571e0*/  STL [R1+0x2da4], R3 ;  /* 0x002da40301007387 */ /* 0x0001e20000100800 */
[----:B---3--:R-:W-:-:S04]  /*571f0*/  LEA R6, P2, R20, R0, 0x1 ;  /* 0x0000000014067211 */ /* 0x008fc800078408ff */
[----:B------:R-:W-:Y:S02]  /*57200*/  LEA.HI.X.SX32 R7, R20, R2, 0x1, P2 ;  /* 0x0000000214077211 */ /* 0x000fe400010f0eff */
[----:B------:R-:W-:-:S04]  /*57210*/  MOV R20, c[0x0][0x1c8] ;  /* 0x0000720000147a02 */ /* 0x000fc80000000f00 */
[C---:B------:R-:W-:Y:S02]  /*57220*/  LEA R5, R20.reuse, R3, 0x2 ;  /* 0x0000000314057211 */ /* 0x040fe400078e10ff */
[----:B0-----:R-:W3:Y:S04]  /*57230*/  LDL.LU R3, [R1+0x18] ;  /* 0x0000180001037983 */ /* 0x001ee80000300800 */
[----:B------:R0:W-:Y:S04]  /*57240*/  STG.E.U16 [R8.64], R4 ;  /* 0x0000000408007986 */ /* 0x0001e8000c101504 */
[----:B------:R1:W-:Y:S01]  /*57250*/  STG.E.U16 [R6.64], R11 ;  /* 0x0000000b06007986 */ /* 0x0003e2000c101504 */
[----:B0-----:R-:W-:-:S02]  /*57260*/  LEA R4, R20, R5, 0x2 ;  /* 0x0000000514047211 */ /* 0x001fc400078e10ff */
[----:B------:R-:W-:Y:S02]  /*57270*/  MOV R9, R10 ;  /* 0x0000000a00097202 */ /* 0x000fe40000000f00 */
[----:B-1----:R-:W-:Y:S01]  /*57280*/  LEA R6, R20, R4, 0x2 ;  /* 0x0000000414067211 */ /* 0x002fe200078e10ff */
[----:B------:R0:W-:Y:S01]  /*57290*/  STL.64 [R1+0x2d90], R4 ;  /* 0x002d900401007387 */ /* 0x0001e20000100a00 */
[----:B------:R-:W-:Y:S02]  /*572a0*/  PRMT R7, R12, 0x7632, R7 ;  /* 0x000076320c077816 */ /* 0x000fe40000000007 */
[C---:B-----5:R-:W-:Y:S01]  /*572b0*/  LEA R10, P2, R21.reuse, R0, 0x1 ;  /* 0x00000000150a7211 */ /* 0x060fe200078408ff */
[----:B0-----:R-:W5:Y:S01]  /*572c0*/  LDL.LU R4, [R1+0x190] ;  /* 0x0001900001047983 */ /* 0x001f620000300800 */
[----:B------:R-:W-:Y:S02]  /*572d0*/  MOV R5, c[0x0][0x1c8] ;  /* 0x0000720000057a02 */ /* 0x000fe40000000f00 */
[----:B------:R-:W-:Y:S01]  /*572e0*/  LEA.HI.X.SX32 R11, R21, R2, 0x1, P2 ;  /* 0x00000002150b7211 */ /* 0x000fe200010f0eff */
[----:B------:R-:W-:Y:S01]  /*572f0*/  IMAD.MOV.U32 R21, RZ, RZ, R9 ;  /* 0x000000ffff157224 */ /* 0x000fe200078e0009 */
[----:B------:R-:W5:Y:S01]  /*57300*/  LDL.LU R12, [R1+0x2dac] ;  /* 0x002dac00010c7983 */ /* 0x000f620000300800 */
[----:B--2---:R-:W-:-:S02]  /*57310*/  PRMT R14, R16, 0x7632, R14 ;  /* 0x00007632100e7816 */ /* 0x004fc4000000000e */
[C---:B------:R-:W-:Y:S01]  /*57320*/  LEA R16, R5.reuse, R6, 0x2 ;  /* 0x0000000605107211 */ /* 0x040fe200078e10ff */
[----:B------:R0:W-:Y:S02]  /*57330*/  STG.E.U16 [R10.64], R7 ;  /* 0x000000070a007986 */ /* 0x0001e4000c101504 */
[----:B0-----:R-:W-:Y:S02]  /*57340*/  MOV R10, R29 ;  /* 0x0000001d000a7202 */ /* 0x001fe40000000f00 */
[----:B------:R-:W-:Y:S01]  /*57350*/  IMAD R7, R5, 0x4, R16 ;  /* 0x0000000405077824 */ /* 0x000fe200078e0210 */
[----:B---3--:R-:W-:-:S04]  /*57360*/  LEA R8, P2, R3, R0, 0x1 ;  /* 0x0000000003087211 */ /* 0x008fc800078408ff */
[----:B------:R-:W-:Y:S02]  /*57370*/  LEA.HI.X.SX32 R9, R3, R2, 0x1, P2 ;  /* 0x0000000203097211 */ /* 0x000fe400010f0eff */
[----:B------:R-:W2:Y:S04]  /*57380*/  LDL.LU R3, [R1+0x154] ;  /* 0x0001540001037983 */ /* 0x000ea80000300800 */
[----:B------:R4:W-:Y:S04]  /*57390*/  STL [R1+0x10], R16 ;  /* 0x0000101001007387 */ /* 0x0009e80000100800 */
[----:B------:R-:W3:Y:S04]  /*573a0*/  LDL.LU R29, [R1+0x174] ;  /* 0x00017400011d7983 */ /* 0x000ee80000300800 */
[----:B------:R0:W-:Y:S01]  /*573b0*/  STG.E.U16 [R8.64], R14 ;  /* 0x0000000e08007986 */ /* 0x0001e2000c101504 */
[----:B----4-:R-:W-:-:S03]  /*573c0*/  LEA R16, P2, R17, R0, 0x1 ;  /* 0x0000000011107211 */ /* 0x010fc600078408ff */
[----:B------:R-:W4:Y:S04]  /*573d0*/  LDL.LU R17, [R1+0x38] ;  /* 0x0000380001117983 */ /* 0x000f280000300800 */
[----:B0-----:R-:W2:Y:S01]  /*573e0*/  LDL.LU R9, [R1+0x14] ;  /* 0x0000140001097983 */ /* 0x001ea20000300800 */
[C---:B------:R-:W-:Y:S02]  /*573f0*/  LEA R8, R5.reuse, R7, 0x2 ;  /* 0x0000000705087211 */ /* 0x040fe400078e10ff */
[----:B-----5:R-:W-:Y:S02]  /*57400*/  PRMT R11, R4, 0x7632, R11 ;  /* 0x00007632040b7816 */ /* 0x020fe4000000000b */
[----:B------:R-:W-:Y:S01]  /*57410*/  LEA R4, R5, R8, 0x2 ;  /* 0x0000000805047211 */ /* 0x000fe200078e10ff */
[----:B------:R0:W-:Y:S04]  /*57420*/  STL.64 [R1+0x2d98], R6 ;  /* 0x002d980601007387 */ /* 0x0001e80000100a00 */
[----:B------:R-:W-:Y:S01]  /*57430*/  STL [R1+0x8], R4 ;  /* 0x0000080401007387 */ /* 0x000fe20000100800 */
[----:B0-----:R-:W-:-:S02]  /*57440*/  MOV R7, R15 ;  /* 0x0000000f00077202 */ /* 0x001fc40000000f00 */
[----:B--2---:R-:W-:-:S04]  /*57450*/  LEA R14, P3, R9, R0, 0x1 ;  /* 0x00000000090e7211 */ /* 0x004fc800078608ff */
[----:B------:R-:W-:Y:S01]  /*57460*/  LEA.HI.X.SX32 R15, R9, R2, 0x1, P3 ;  /* 0x00000002090f7211 */ /* 0x000fe200018f0eff */
[----:B------:R-:W-:-:S05]  /*57470*/  IMAD R9, R5, 0x4, R4 ;  /* 0x0000000405097824 */ /* 0x000fca00078e0204 */
[----:B------:R0:W-:Y:S04]  /*57480*/  STL.64 [R1+0x2d88], R8 ;  /* 0x002d880801007387 */ /* 0x0001e80000100a00 */
[----:B0-----:R-:W2:Y:S01]  /*57490*/  LDL.LU R8, [R1+0x144] ;  /* 0x0001440001087983 */ /* 0x001ea20000300800 */
[----:B----4-:R-:W-:Y:S02]  /*574a0*/  LEA.HI.X.SX32 R17, R17, R2, 0x1, P2 ;  /* 0x0000000211117211 */ /* 0x010fe400010f0eff */
[----:B------:R-:W-:Y:S02]  /*574b0*/  MOV R6, R10 ;  /* 0x0000000a00067202 */ /* 0x000fe40000000f00 */
[----:B------:R-:W-:Y:S02]  /*574c0*/  LEA R10, P2, R12, R0, 0x1 ;  /* 0x000000000c0a7211 */ /* 0x000fe400078408ff */
[----:B------:R-:W-:-:S02]  /*574d0*/  MOV R4, R18 ;  /* 0x0000001200047202 */ /* 0x000fc40000000f00 */
[C---:B------:R-:W-:Y:S01]  /*574e0*/  LEA R18, R5.reuse, R9, 0x2 ;  /* 0x0000000905127211 */ /* 0x040fe200078e10ff */
[----:B------:R0:W-:Y:S03]  /*574f0*/  STG.E.U16 [R16.64], R11 ;  /* 0x0000000b10007986 */ /* 0x0001e6000c101504 */
[----:B------:R-:W-:Y:S01]  /*57500*/  LEA R9, R5, R18, 0x2 ;  /* 0x0000001205097211 */ /* 0x000fe200078e10ff */
[----:B------:R1:W-:Y:S01]  /*57510*/  STG.E.U16 [R14.64], R28 ;  /* 0x0000001c0e007986 */ /* 0x0003e2000c101504 */
[----:B0-----:R-:W-:Y:S02]  /*57520*/  LEA.HI.X.SX32 R11, R12, R2, 0x1, P2 ;  /* 0x000000020c0b7211 */ /* 0x001fe400010f0eff */
[----:B------:R-:W-:Y:S02]  /*57530*/  LEA R20, R20, R13, 0x2 ;  /* 0x0000000d14147211 */ /* 0x000fe400078e10ff */
[----:B-1----:R-:W-:-:S02]  /*57540*/  LEA R14, P2, R13, R0, 0x1 ;  /* 0x000000000d0e7211 */ /* 0x002fc400078408ff */
[C---:B------:R-:W-:Y:S02]  /*57550*/  LEA R12, P3, R20.reuse, R0, 0x1 ;  /* 0x00000000140c7211 */ /* 0x040fe400078608ff */
[----:B------:R-:W-:Y:S02]  /*57560*/  LEA.HI.X.SX32 R15, R13, R2, 0x1, P2 ;  /* 0x000000020d0f7211 */ /* 0x000fe400010f0eff */
[C---:B------:R-:W-:Y:S02]  /*57570*/  LEA R16, P2, R19.reuse, R0, 0x1 ;  /* 0x0000000013107211 */ /* 0x040fe400078408ff */
[-C--:B------:R-:W-:Y:S02]  /*57580*/  LEA.HI.X.SX32 R13, R20, R2.reuse, 0x1, P3 ;  /* 0x00000002140d7211 */ /* 0x080fe400018f0eff */
[----:B------:R-:W-:Y:S02]  /*57590*/  LEA.HI.X.SX32 R17, R19, R2, 0x1, P2 ;  /* 0x0000000213117211 */ /* 0x000fe400010f0eff */
[----:B------:R-:W-:Y:S01]  /*575a0*/  PRMT R23, R28, 0x7632, R23 ;  /* 0x000076321c177816 */ /* 0x000fe20000000017 */
[----:B--2---:R0:W-:Y:S02]  /*575b0*/  STG.E.U16 [R10.64], R8 ;  /* 0x000000080a007986 */ /* 0x0041e4000c101504 */
[----:B0-----:R-:W-:-:S05]  /*575c0*/  IMAD R10, R5, 0x4, R9 ;  /* 0x00000004050a7824 */ /* 0x001fca00078e0209 */
[C---:B------:R-:W-:Y:S01]  /*575d0*/  LEA R9, R5.reuse, R10, 0x2 ;  /* 0x0000000a05097211 */ /* 0x040fe200078e10ff */
[----:B------:R0:W-:Y:S03]  /*575e0*/  STG.E.U16 [R14.64], R3 ;  /* 0x000000030e007986 */ /* 0x0001e6000c101504 */
[C---:B------:R-:W-:Y:S01]  /*575f0*/  LEA R9, R5.reuse, R9, 0x2 ;  /* 0x0000000905097211 */ /* 0x040fe200078e10ff */
[----:B---3--:R1:W-:Y:S03]  /*57600*/  STG.E.U16 [R12.64], R29 ;  /* 0x0000001d0c007986 */ /* 0x0083e6000c101504 */
[C---:B------:R-:W-:Y:S02]  /*57610*/  LEA R11, R5.reuse, R9, 0x2 ;  /* 0x00000009050b7211 */ /* 0x040fe400078e10ff */
[----:B0-----:R-:W-:Y:S01]  /*57620*/  LEA R14, P2, R24, R0, 0x1 ;  /* 0x00000000180e7211 */ /* 0x001fe200078408ff */
[----:B------:R-:W-:Y:S01]  /*57630*/  STL [R1], R9 ;  /* 0x0000000901007387 */ /* 0x000fe20000100800 */
[----:B------:R-:W-:-:S02]  /*57640*/  LEA R20, R5, R11, 0x2 ;  /* 0x0000000b05147211 */ /* 0x000fc400078e10ff */
[C---:B-1----:R-:W-:Y:S02]  /*57650*/  LEA R12, P3, R25.reuse, R0, 0x1 ;  /* 0x00000000190c7211 */ /* 0x042fe400078608ff */
[-C--:B------:R-:W-:Y:S01]  /*57660*/  LEA.HI.X.SX32 R15, R24, R2.reuse, 0x1, P2 ;  /* 0x00000002180f7211 */ /* 0x080fe200010f0eff */
[----:B------:R0:W-:Y:S01]  /*57670*/  STL.64 [R1+0x2d78], R10 ;  /* 0x002d780a01007387 */ /* 0x0001e20000100a00 */
[----:B------:R-:W-:Y:S02]  /*57680*/  LEA.HI.X.SX32 R13, R25, R2, 0x1, P3 ;  /* 0x00000002190d7211 */ /* 0x000fe400018f0eff */
[----:B------:R-:W-:Y:S01]  /*57690*/  LEA R19, R5, R20, 0x2 ;  /* 0x0000001405137211 */ /* 0x000fe200078e10ff */
[----:B------:R-:W-:Y:S04]  /*576a0*/  STG.E.U16 [R16.64], R7 ;  /* 0x0000000710007986 */ /* 0x000fe8000c101504 */
[----:B------:R1:W-:Y:S01]  /*576b0*/  STG.E.U16 [R14.64], R4 ;  /* 0x000000040e007986 */ /* 0x0003e2000c101504 */
[----:B0-----:R-:W-:-:S03]  /*576c0*/  IMAD.MOV.U32 R10, RZ, RZ, R6 ;  /* 0x000000ffff0a7224 */ /* 0x001fc600078e0006 */
[----:B------:R-:W2:Y:S04]  /*576d0*/  LDL.LU R6, [R1+0x48] ;  /* 0x0000480001067983 */ /* 0x000ea80000300800 */
[----:B------:R-:W3:Y:S04]  /*576e0*/  LDL.LU R25, [R1+0x40] ;  /* 0x0000400001197983 */ /* 0x000ee80000300800 */
[----:B-1----:R-:W4:Y:S04]  /*576f0*/  LDL.LU R15, [R1+0x30] ;  /* 0x00003000010f7983 */ /* 0x002f280000300800 */
[----:B------:R0:W-:Y:S04]  /*57700*/  STL.64 [R1+0x2d80], R18 ;  /* 0x002d801201007387 */ /* 0x0001e80000100a00 */
[----:B0-----:R-:W5:Y:S01]  /*57710*/  LDL.LU R18, [R1+0x2c] ;  /* 0x00002c0001127983 */ /* 0x001f620000300800 */
[----:B------:R-:W-:-:S02]  /*57720*/  MOV R11, R21 ;  /* 0x00000015000b7202 */ /* 0x000fc40000000f00 */
[----:B------:R-:W-:-:S05]  /*57730*/  LEA R21, R5, R19, 0x2 ;  /* 0x0000001305157211 */ /* 0x000fca00078e10ff */
[----:B------:R0:W-:Y:S04]  /*57740*/  STL.64 [R1+0x2d68], R20 ;  /* 0x002d681401007387 */ /* 0x0001e80000100a00 */
[----:B0-----:R-:W2:Y:S04]  /*57750*/  LDL.LU R20, [R1+0x4c] ;  /* 0x00004c0001147983 */ /* 0x001ea80000300800 */
[----:B------:R-:W2:Y:S01]  /*57760*/  LDL.LU R28, [R1+0x2da8] ;  /* 0x002da800011c7983 */ /* 0x000ea20000300800 */
[C---:B------:R-:W-:Y:S02]  /*57770*/  LEA R16, P2, R26.reuse, R0, 0x1 ;  /* 0x000000001a107211 */ /* 0x040fe400078408ff */
[----:B------:R-:W-:Y:S01]  /*57780*/  MOV R9, R22 ;  /* 0x0000001600097202 */ /* 0x000fe20000000f00 */
[----:B------:R-:W-:Y:S01]  /*57790*/  STG.E.U16 [R12.64], R11 ;  /* 0x0000000b0c007986 */ /* 0x000fe2000c101504 */
[----:B------:R-:W-:Y:S01]  /*577a0*/  LEA.HI.X.SX32 R17, R26, R2, 0x1, P2 ;  /* 0x000000021a117211 */ /* 0x000fe200010f0eff */
[----:B------:R-:W-:Y:S01]  /*577b0*/  IMAD R22, R5, 0x4, R21 ;  /* 0x0000000405167824 */ /* 0x000fe200078e0215 */
[----:B------:R-:W-:Y:S01]  /*577c0*/  MOV R21, c[0x0][0x1c8] ;  /* 0x0000720000157a02 */ /* 0x000fe20000000f00 */
[----:B------:R-:W2:Y:S04]  /*577d0*/  LDL.LU R19, [R1+0x3c] ;  /* 0x00003c0001137983 */ /* 0x000ea80000300800 */
[----:B------:R0:W-:Y:S01]  /*577e0*/  STG.E.U16 [R16.64], R10 ;  /* 0x0000000a10007986 */ /* 0x0001e2000c101504 */
[----:B------:R-:W-:-:S03]  /*577f0*/  PRMT R24, R8, 0x7632, R24 ;  /* 0x0000763208187816 */ /* 0x000fc60000000018 */
[----:B------:R-:W2:Y:S01]  /*57800*/  LDL.LU R8, [R1+0x34] ;  /* 0x0000340001087983 */ /* 0x000ea20000300800 */
[----:B0-----:R-:W-:-:S04]  /*57810*/  LEA R17, R21, R22, 0x2 ;  /* 0x0000001615117211 */ /* 0x001fc800078e10ff */
[----:B------:R-:W-:Y:S02]  /*57820*/  LEA R16, R21, R17, 0x2 ;  /* 0x0000001115107211 */ /* 0x000fe400078e10ff */
[----:B------:R-:W-:-:S03]  /*57830*/  PRMT R26, R3, 0x7632, R26 ;  /* 0x00007632031a7816 */ /* 0x000fc6000000001a */
[----:B------:R-:W-:Y:S01]  /*57840*/  STL.64 [R1+0x2d58], R16 ;  /* 0x002d581001007387 */ /* 0x000fe20000100a00 */
[----:B----4-:R-:W-:-:S04]  /*57850*/  LEA R12, P2, R15, R0, 0x1 ;  /* 0x000000000f0c7211 */ /* 0x010fc800078408ff */
[----:B------:R-:W-:-:S05]  /*57860*/  LEA.HI.X.SX32 R13, R15, R2, 0x1, P2 ;  /* 0x000000020f0d7211 */ /* 0x000fca00010f0eff */
[----:B------:R3:W-:Y:S01]  /*57870*/  STG.E.U16 [R12.64], R23 ;  /* 0x000000170c007986 */ /* 0x0007e2000c101504 */
[----:B-----5:R-:W-:-:S04]  /*57880*/  LEA R14, P2, R18, R0, 0x1 ;  /* 0x00000000120e7211 */ /* 0x020fc800078408ff */
[----:B------:R-:W-:Y:S02]  /*57890*/  LEA.HI.X.SX32 R15, R18, R2, 0x1, P2 ;  /* 0x00000002120f7211 */ /* 0x000fe400010f0eff */
[----:B---3--:R-:W-:Y:S02]  /*578a0*/  LEA R12, P2, R25, R0, 0x1 ;  /* 0x00000000190c7211 */ /* 0x008fe400078408ff */
[----:B------:R-:W-:Y:S02]  /*578b0*/  LEA R23, R21, R16, 0x2 ;  /* 0x0000001015177211 */ /* 0x000fe400078e10ff */
[----:B------:R-:W-:Y:S02]  /*578c0*/  LEA.HI.X.SX32 R13, R25, R2, 0x1, P2 ;  /* 0x00000002190d7211 */ /* 0x000fe400010f0eff */
[----:B------:R-:W-:Y:S01]  /*578d0*/  MOV R25, c[0x0][0x1c8] ;  /* 0x0000720000197a02 */ /* 0x000fe20000000f00 */
[----:B------:R0:W-:Y:S03]  /*578e0*/  STG.E.U16 [R14.64], R24 ;  /* 0x000000180e007986 */ /* 0x0001e6000c101504 */
[C---:B------:R-:W-:Y:S01]  /*578f0*/  LEA R18, R25.reuse, R27, 0x2 ;  /* 0x0000001b19127211 */ /* 0x040fe200078e10ff */
[----:B------:R-:W-:Y:S03]  /*57900*/  STL.64 [R1+0x2d60], R22 ;  /* 0x002d601601007387 */ /* 0x000fe60000100a00 */
[----:B------:R-:W-:Y:S01]  /*57910*/  LEA R18, R25, R18, 0x2 ;  /* 0x0000001219127211 */ /* 0x000fe200078e10ff */
[----:B------:R-:W3:Y:S01]  /*57920*/  LDL.LU R3, [R1+0x2da4] ;  /* 0x002da40001037983 */ /* 0x000ee20000300800 */
[----:B0-----:R-:W-:Y:S01]  /*57930*/  IMAD R24, R21, 0x4, R23 ;  /* 0x0000000415187824 */ /* 0x001fe200078e0217 */
[----:B--2---:R-:W-:-:S02]  /*57940*/  PRMT R28, R29, 0x7632, R28 ;  /* 0x000076321d1c7816 */ /* 0x004fc4000000001c */
[----:B------:R-:W2:Y:S02]  /*57950*/  LDL.LU R29, [R1+0x2da0] ;  /* 0x002da000011d7983 */ /* 0x000ea40000300800 */
[----:B------:R-:W-:-:S05]  /*57960*/  LEA R25, R21, R24, 0x2 ;  /* 0x0000001815197211 */ /* 0x000fca00078e10ff */
[----:B------:R0:W-:Y:S04]  /*57970*/  STL.64 [R1+0x2d48], R24 ;  /* 0x002d481801007387 */ /* 0x0001e80000100a00 */
[----:B------:R1:W-:Y:S04]  /*57980*/  STG.E.U16 [R12.64], R26 ;  /* 0x0000001a0c007986 */ /* 0x0003e8000c101504 */
[----:B0-----:R-:W4:Y:S01]  /*57990*/  LDL.LU R24, [R1+0x44] ;  /* 0x0000440001187983 */ /* 0x001f220000300800 */
[----:B-1----:R-:W-:-:S03]  /*579a0*/  LEA R12, R21, R25, 0x2 ;  /* 0x00000019150c7211 */ /* 0x002fc600078e10ff */
[----:B------:R-:W5:Y:S01]  /*579b0*/  LDL.LU R25, [R1+0x28] ;  /* 0x0000280001197983 */ /* 0x000f620000300800 */
[----:B------:R-:W-:-:S04]  /*579c0*/  LEA R14, P2, R20, R0, 0x1 ;  /* 0x00000000140e7211 */ /* 0x000fc800078408ff */
[----:B------:R-:W-:Y:S02]  /*579d0*/  LEA.HI.X.SX32 R15, R20, R2, 0x1, P2 ;  /* 0x00000002140f7211 */ /* 0x000fe400010f0eff */
[CC--:B------:R-:W-:Y:S02]  /*579e0*/  LEA R16, P2, R6.reuse, R0.reuse, 0x1 ;  /* 0x0000000006107211 */ /* 0x0c0fe400078408ff */
[----:B------:R-:W-:Y:S02]  /*579f0*/  LEA R22, P3, R19, R0, 0x1 ;  /* 0x0000000013167211 */ /* 0x000fe400078608ff */
[----:B------:R-:W-:Y:S01]  /*57a00*/  LEA.HI.X.SX32 R17, R6, R2, 0x1, P2 ;  /* 0x0000000206117211 */ /* 0x000fe200010f0eff */
[----:B------:R-:W-:Y:S01]  /*57a10*/  IMAD.MOV.U32 R20, RZ, RZ, R18 ;  /* 0x000000ffff147224 */ /* 0x000fe200078e0012 */
[----:B------:R-:W-:Y:S01]  /*57a20*/  LEA R26, R21, R12, 0x2 ;  /* 0x0000000c151a7211 */ /* 0x000fe200078e10ff */
[----:B------:R0:W-:Y:S01]  /*57a30*/  STG.E.U16 [R14.64], R28 ;  /* 0x0000001c0e007986 */ /* 0x0001e2000c101504 */
[----:B------:R-:W-:-:S02]  /*57a40*/  MOV R18, R7 ;  /* 0x0000000700127202 */ /* 0x000fc40000000f00 */
[----:B------:R-:W-:Y:S02]  /*57a50*/  LEA.HI.X.SX32 R23, R19, R2, 0x1, P3 ;  /* 0x0000000213177211 */ /* 0x000fe400018f0eff */
[----:B------:R-:W-:Y:S02]  /*57a60*/  MOV R19, R4 ;  /* 0x0000000400137202 */ /* 0x000fe40000000f00 */
[----:B------:R-:W-:Y:S01]  /*57a70*/  LEA R13, R21, R26, 0x2 ;  /* 0x0000001a150d7211 */ /* 0x000fe200078e10ff */
[----:B------:R-:W-:Y:S01]  /*57a80*/  STL.64 [R1+0x2d70], R16 ;  /* 0x002d701001007387 */ /* 0x000fe20000100a00 */
[----:B0-----:R-:W-:-:S04]  /*57a90*/  LEA R14, P6, R8, R0, 0x1 ;  /* 0x00000000080e7211 */ /* 0x001fc800078c08ff */
[----:B------:R-:W-:Y:S02]  /*57aa0*/  LEA.HI.X.SX32 R15, R8, R2, 0x1, P6 ;  /* 0x00000002080f7211 */ /* 0x000fe400030f0eff */
[----:B------:R-:W-:Y:S01]  /*57ab0*/  LEA R8, R5, R27, 0x2 ;  /* 0x0000001b05087211 */ /* 0x000fe200078e10ff */
[----:B------:R-:W-:Y:S01]  /*57ac0*/  IMAD R28, R21, 0x4, R13 ;  /* 0x00000004151c7824 */ /* 0x000fe200078e020d */
[----:B----4-:R-:W-:-:S04]  /*57ad0*/  LEA R6, P2, R24, R0, 0x1 ;  /* 0x0000000018067211 */ /* 0x010fc800078408ff */
[----:B------:R-:W-:Y:S02]  /*57ae0*/  LEA.HI.X.SX32 R7, R24, R2, 0x1, P2 ;  /* 0x0000000218077211 */ /* 0x000fe400010f0eff */
[----:B-----5:R-:W-:-:S03]  /*57af0*/  LEA R4, P2, R25, R0, 0x1 ;  /* 0x0000000019047211 */ /* 0x020fc600078408ff */
[----:B------:R0:W-:Y:S01]  /*57b00*/  STL.64 [R1+0x378], R6 ;  /* 0x0003780601007387 */ /* 0x0001e20000100a00 */
[----:B------:R-:W-:-:S03]  /*57b10*/  LEA.HI.X.SX32 R5, R25, R2, 0x1, P2 ;  /* 0x0000000219057211 */ /* 0x000fc600010f0eff */
[----:B0-----:R-:W4:Y:S04]  /*57b20*/  LDL.LU.64 R6, [R1+0x2d98] ;  /* 0x002d980001067983 */ /* 0x001f280000300a00 */
[----:B------:R0:W-:Y:S04]  /*57b30*/  STL.64 [R1+0x2d50], R12 ;  /* 0x002d500c01007387 */ /* 0x0001e80000100a00 */
[----:B------:R1:W-:Y:S04]  /*57b40*/  STL.64 [R1+0x370], R22 ;  /* 0x0003701601007387 */ /* 0x0003e80000100a00 */
[----:B------:R-:W5:Y:S04]  /*57b50*/  LDL.LU R24, [R1+0x10] ;  /* 0x0000100001187983 */ /* 0x000f680000300800 */
[----:B------:R3:W-:Y:S01]  /*57b60*/  STL.64 [R1+0x368], R14 ;  /* 0x0003680e01007387 */ /* 0x0007e20000100a00 */
[----:B0-----:R-:W-:-:S02]  /*57b70*/  LEA R12, P3, R27, R0, 0x1 ;  /* 0x000000001b0c7211 */ /* 0x001fc400078608ff */
[C---:B-1----:R-:W-:Y:S01]  /*57b80*/  LEA R22, P6, R8.reuse, R0, 0x1 ;  /* 0x0000000008167211 */ /* 0x042fe200078c08ff */
[----:B------:R0:W-:Y:S01]  /*57b90*/  STL.64 [R1+0x360], R4 ;  /* 0x0003600401007387 */ /* 0x0001e20000100a00 */
[-C--:B------:R-:W-:Y:S02]  /*57ba0*/  LEA.HI.X.SX32 R13, R27, R2.reuse, 0x1, P3 ;  /* 0x000000021b0d7211 */ /* 0x080fe400018f0eff */
[----:B------:R-:W-:Y:S02]  /*57bb0*/  LEA.HI.X.SX32 R23, R8, R2, 0x1, P6 ;  /* 0x0000000208177211 */ /* 0x000fe400030f0eff */
[----:B--2---:R-:W-:Y:S02]  /*57bc0*/  LEA R8, P3, R29, R0, 0x1 ;  /* 0x000000001d087211 */ /* 0x004fe400078608ff */
[C---:B---3--:R-:W-:Y:S01]  /*57bd0*/  LEA R15, R21.reuse, R28, 0x2 ;  /* 0x0000001c150f7211 */ /* 0x048fe200078e10ff */
[----:B0-----:R-:W2:Y:S03]  /*57be0*/  LDL.LU.64 R4, [R1+0x2d90] ;  /* 0x002d900001047983 */ /* 0x001ea60000300a00 */
[----:B------:R-:W-:Y:S01]  /*57bf0*/  LEA R27, R21, R15, 0x2 ;  /* 0x0000000f151b7211 */ /* 0x000fe200078e10ff */
[----:B------:R-:W-:Y:S01]  /*57c00*/  IMAD.MOV.U32 R25, RZ, RZ, R9 ;  /* 0x000000ffff197224 */ /* 0x000fe200078e0009 */
[----:B------:R-:W-:Y:S01]  /*57c10*/  LEA R16, P2, R20, R0, 0x1 ;  /* 0x0000000014107211 */ /* 0x000fe200078408ff */
[----:B------:R0:W-:Y:S01]  /*57c20*/  STL.64 [R1+0x350], R22 ;  /* 0x0003501601007387 */ /* 0x0001e20000100a00 */
[----:B------:R-:W-:-:S03]  /*57c30*/  LEA.HI.X.SX32 R9, R29, R2, 0x1, P3 ;  /* 0x000000021d097211 */ /* 0x000fc600018f0eff */
[----:B0-----:R-:W3:Y:S04]  /*57c40*/  LDL.LU R22, [R1+0x8] ;  /* 0x0000080001167983 */ /* 0x001ee80000300800 */
[----:B------:R-:W-:Y:S04]  /*57c50*/  STL.64 [R1+0x2d40], R26 ;  /* 0x002d401a01007387 */ /* 0x000fe80000100a00 */
[----:B------:R-:W-:Y:S04]  /*57c60*/  STL [R1+0x348], R16 ;  /* 0x0003481001007387 */ /* 0x000fe80000100800 */
[----:B------:R0:W-:Y:S04]  /*57c70*/  STL.64 [R1+0x340], R8 ;  /* 0x0003400801007387 */ /* 0x0001e80000100a00 */
[----:B0-----:R-:W3:Y:S01]  /*57c80*/  LDL.LU.64 R8, [R1+0x2d88] ;  /* 0x002d880001087983 */ /* 0x001ee20000300a00 */
[----:B------:R-:W-:-:S02]  /*57c90*/  MOV R26, R16 ;  /* 0x00000010001a7202 */ /* 0x000fc40000000f00 */
[----:B------:R-:W-:Y:S02]  /*57ca0*/  LEA R14, R21, R27, 0x2 ;  /* 0x0000001b150e7211 */ /* 0x000fe400078e10ff */
[C---:B------:R-:W-:Y:S02]  /*57cb0*/  LEA R16, P6, R3.reuse, R0, 0x1 ;  /* 0x0000000003107211 */ /* 0x040fe400078c08ff */
[----:B------:R-:W-:Y:S02]  /*57cc0*/  MOV R27, R17 ;  /* 0x00000011001b7202 */ /* 0x000fe40000000f00 */
[-C--:B------:R-:W-:Y:S02]  /*57cd0*/  LEA.HI.X.SX32 R27, R20, R2.reuse, 0x1, P2 ;  /* 0x00000002141b7211 */ /* 0x080fe400010f0eff */
[----:B------:R-:W-:-:S03]  /*57ce0*/  LEA.HI.X.SX32 R17, R3, R2, 0x1, P6 ;  /* 0x0000000203117211 */ /* 0x000fc600030f0eff */
[----:B------:R-:W-:Y:S01]  /*57cf0*/  STL [R1+0x34c], R27 ;  /* 0x00034c1b01007387 */ /* 0x000fe20000100800 */
[----:B------:R-:W-:-:S03]  /*57d00*/  LEA R29, R21, R14, 0x2 ;  /* 0x0000000e151d7211 */ /* 0x000fc600078e10ff */
[----:B------:R4:W-:Y:S04]  /*57d10*/  STL.64 [R1+0x2d30], R14 ;  /* 0x002d300e01007387 */ /* 0x0009e80000100a00 */
[----:B------:R0:W-:Y:S01]  /*57d20*/  STL.64 [R1+0x338], R16 ;  /* 0x0003381001007387 */ /* 0x0001e20000100a00 */
[----:B------:R-:W-:Y:S01]  /*57d30*/  LEA R3, R21, R29, 0x2 ;  /* 0x0000001d15037211 */ /* 0x000fe200078e10ff */
[----:B------:R-:W-:Y:S01]  /*57d40*/  IMAD.MOV.U32 R20, RZ, RZ, R18 ;  /* 0x000000ffff147224 */ /* 0x000fe200078e0012 */
[----:B------:R-:W-:Y:S02]  /*57d50*/  MOV R23, R19 ;  /* 0x0000001300177202 */ /* 0x000fe40000000f00 */
[----:B----4-:R-:W-:-:S04]  /*57d60*/  LEA R14, P6, R6, R0, 0x1 ;  /* 0x00000000060e7211 */ /* 0x010fc800078c08ff */
[----:B------:R-:W-:Y:S02]  /*57d70*/  LEA.HI.X.SX32 R15, R6, R2, 0x1, P6 ;  /* 0x00000002060f7211 */ /* 0x000fe400030f0eff */
[CC--:B--2---:R-:W-:Y:S02]  /*57d80*/  LEA R26, P2, R5.reuse, R0.reuse, 0x1 ;  /* 0x00000000051a7211 */ /* 0x0c4fe400078408ff */
[C---:B0-----:R-:W-:Y:S02]  /*57d90*/  LEA R16, P3, R4.reuse, R0, 0x1 ;  /* 0x0000000004107211 */ /* 0x041fe400078608ff */
[-C--:B------:R-:W-:Y:S02]  /*57da0*/  LEA.HI.X.SX32 R27, R5, R2.reuse, 0x1, P2 ;  /* 0x00000002051b7211 */ /* 0x080fe400010f0eff */
[----:B------:R-:W-:Y:S02]  /*57db0*/  LEA.HI.X.SX32 R17, R4, R2, 0x1, P3 ;  /* 0x0000000204117211 */ /* 0x000fe400018f0eff */
[----:B-----5:R-:W-:Y:S01]  /*57dc0*/  LEA R18, P2, R24, R0, 0x1 ;  /* 0x0000000018127211 */ /* 0x020fe200078408ff */
[----:B------:R0:W-:Y:S01]  /*57dd0*/  STL.64 [R1+0x318], R26 ;  /* 0x0003181a01007387 */ /* 0x0001e20000100a00 */
[----:B------:R-:W-:-:S03]  /*57de0*/  LEA R4, R21, R3, 0x2 ;  /* 0x0000000315047211 */ /* 0x000fc600078e10ff */
[----:B------:R1:W-:Y:S01]  /*57df0*/  STL.64 [R1+0x310], R16 ;  /* 0x0003101001007387 */ /* 0x0003e20000100a00 */
[----:B------:R-:W-:-:S03]  /*57e00*/  LEA.HI.X.SX32 R19, R24, R2, 0x1, P2 ;  /* 0x0000000218137211 */ /* 0x000fc600010f0eff */
[----:B------:R2:W-:Y:S01]  /*57e10*/  STL.64 [R1+0x308], R14 ;  /* 0x0003080e01007387 */ /* 0x0005e20000100a00 */
[----:B------:R-:W-:-:S03]  /*57e20*/  LEA R5, R21, R4, 0x2 ;  /* 0x0000000415057211 */ /* 0x000fc600078e10ff */
[----:B0-----:R-:W4:Y:S01]  /*57e30*/  LDL.LU R26, [R1] ;  /* 0x00000000011a7983 */ /* 0x001f220000300800 */
[C---:B-1----:R-:W-:Y:S02]  /*57e40*/  LEA R16, P3, R7.reuse, R0, 0x1 ;  /* 0x0000000007107211 */ /* 0x042fe400078608ff */
[----:B--2---:R-:W-:Y:S01]  /*57e50*/  MOV R14, R12 ;  /* 0x0000000c000e7202 */ /* 0x004fe20000000f00 */
[----:B------:R-:W-:Y:S01]  /*57e60*/  IMAD.MOV.U32 R15, RZ, RZ, R13 ;  /* 0x000000ffff0f7224 */ /* 0x000fe200078e000d */
[----:B------:R-:W-:Y:S01]  /*57e70*/  LEA.HI.X.SX32 R17, R7, R2, 0x1, P3 ;  /* 0x0000000207117211 */ /* 0x000fe200018f0eff */
[----:B------:R0:W-:Y:S01]  /*57e80*/  STL.64 [R1+0x2e0], R18 ;  /* 0x0002e01201007387 */ /* 0x0001e20000100a00 */
[----:B---3--:R-:W-:-:S04]  /*57e90*/  LEA R12, P6, R8, R0, 0x1 ;  /* 0x00000000080c7211 */ /* 0x008fc800078c08ff */
[----:B------:R-:W-:Y:S01]  /*57ea0*/  LEA.HI.X.SX32 R13, R8, R2, 0x1, P6 ;  /* 0x00000002080d7211 */ /* 0x000fe200030f0eff */
[----:B0-----:R-:W2:Y:S04]  /*57eb0*/  LDL.LU.64 R18, [R1+0x2d80] ;  /* 0x002d800001127983 */ /* 0x001ea80000300a00 */
[----:B------:R-:W-:Y:S04]  /*57ec0*/  STL.64 [R1+0x2d28], R4 ;  /* 0x002d280401007387 */ /* 0x000fe80000100a00 */
[----:B------:R-:W-:Y:S04]  /*57ed0*/  STL.64 [R1+0x2d8], R16 ;  /* 0x0002d81001007387 */ /* 0x000fe80000100a00 */
[----:B------:R0:W-:Y:S01]  /*57ee0*/  STL.64 [R1+0x2d0], R12 ;  /* 0x0002d00c01007387 */ /* 0x0001e20000100a00 */
[----:B------:R-:W-:Y:S01]  /*57ef0*/  IMAD.MOV.U32 R24, RZ, RZ, R11 ;  /* 0x000000ffff187224 */ /* 0x000fe200078e000b */
[----:B0-----:R-:W-:-:S02]  /*57f00*/  MOV R13, R10 ;  /* 0x0000000a000d7202 */ /* 0x001fc40000000f00 */
[----:B------:R-:W-:-:S04]  /*57f10*/  LEA R10, P2, R22, R0, 0x1 ;  /* 0x00000000160a7211 */ /* 0x000fc800078408ff */
[----:B------:R-:W-:-:S05]  /*57f20*/  LEA.HI.X.SX32 R11, R22, R2, 0x1, P2 ;  /* 0x00000002160b7211 */ /* 0x000fca00010f0eff */
[----:B------:R0:W-:Y:S04]  /*57f30*/  STL.64 [R1+0x2b0], R10 ;  /* 0x0002b00a01007387 */ /* 0x0001e80000100a00 */
[----:B0-----:R-:W3:Y:S01]  /*57f40*/  LDL.LU.64 R10, [R1+0x2d78] ;  /* 0x002d7800010a7983 */ /* 0x001ee20000300a00 */
[----:B------:R-:W-:Y:S02]  /*57f50*/  LEA R6, R21, R5, 0x2 ;  /* 0x0000000515067211 */ /* 0x000fe400078e10ff */
[----:B------:R-:W-:Y:S02]  /*57f60*/  LEA R16, P3, R9, R0, 0x1 ;  /* 0x0000000009107211 */ /* 0x000fe400078608ff */
[----:B------:R-:W-:Y:S02]  /*57f70*/  LEA R7, R21, R6, 0x2 ;  /* 0x0000000615077211 */ /* 0x000fe400078e10ff */
[----:B------:R-:W-:-:S03]  /*57f80*/  LEA.HI.X.SX32 R17, R9, R2, 0x1, P3 ;  /* 0x0000000209117211 */ /* 0x000fc600018f0eff */
[----:B------:R-:W-:Y:S01]  /*57f90*/  STL.64 [R1+0x2d18], R6 ;  /* 0x002d180601007387 */ /* 0x000fe20000100a00 */
[----:B------:R-:W-:Y:S01]  /*57fa0*/  MOV R12, R25 ;  /* 0x00000019000c7202 */ /* 0x000fe20000000f00 */
[----:B------:R-:W-:Y:S02]  /*57fb0*/  IMAD.MOV.U32 R25, RZ, RZ, R20 ;  /* 0x000000ffff197224 */ /* 0x000fe400078e0014 */
[----:B------:R0:W-:Y:S01]  /*57fc0*/  STL.64 [R1+0x2a8], R16 ;  /* 0x0002a81001007387 */ /* 0x0001e20000100a00 */
[C---:B------:R-:W-:Y:S02]  /*57fd0*/  LEA R8, R21.reuse, R7, 0x2 ;  /* 0x0000000715087211 */ /* 0x040fe400078e10ff */
[----:B--2---:R-:W-:Y:S02]  /*57fe0*/  LEA R27, R21, R18, 0x2 ;  /* 0x00000012151b7211 */ /* 0x004fe400078e10ff */
[-C--:B------:R-:W-:Y:S02]  /*57ff0*/  LEA R4, P6, R18, R0.reuse, 0x1 ;  /* 0x0000000012047211 */ /* 0x080fe400078c08ff */
[----:B0-----:R-:W-:-:S02]  /*58000*/  LEA R16, P2, R27, R0, 0x1 ;  /* 0x000000001b107211 */ /* 0x001fc400078408ff */
[-C--:B------:R-:W-:Y:S02]  /*58010*/  LEA.HI.X.SX32 R5, R18, R2.reuse, 0x1, P6 ;  /* 0x0000000212057211 */ /* 0x080fe400030f0eff */
[----:B------:R-:W-:-:S03]  /*58020*/  LEA.HI.X.SX32 R17, R27, R2, 0x1, P2 ;  /* 0x000000021b117211 */ /* 0x000fc600010f0eff */
[----:B------:R-:W-:Y:S04]  /*58030*/  STL.64 [R1+0x2a0], R4 ;  /* 0x0002a00401007387 */ /* 0x000fe80000100a00 */
[----:B------:R0:W-:Y:S04]  /*58040*/  STL.64 [R1+0x278], R16 ;  /* 0x0002781001007387 */ /* 0x0001e80000100a00 */
[----:B0-----:R-:W2:Y:S01]  /*58050*/  LDL.LU.64 R16, [R1+0x2d70] ;  /* 0x002d700001107983 */ /* 0x001ea20000300a00 */
[----:B---3--:R-:W-:Y:S02]  /*58060*/  LEA R20, P3, R10, R0, 0x1 ;  /* 0x000000000a147211 */ /* 0x008fe400078608ff */
[----:B------:R-:W-:-:S02]  /*58070*/  LEA R22, R21, R10, 0x2 ;  /* 0x0000000a15167211 */ /* 0x000fc400078e10ff */
[----:B------:R-:W-:-:S05]  /*58080*/  LEA.HI.X.SX32 R21, R10, R2, 0x1, P3 ;  /* 0x000000020a157211 */ /* 0x000fca00018f0eff */
[----:B------:R0:W-:Y:S04]  /*58090*/  STL.64 [R1+0x18], R20 ;  /* 0x0000181401007387 */ /* 0x0001e80000100a00 */
[----:B0-----:R-:W3:Y:S01]  /*580a0*/  LDL.LU.64 R20, [R1+0x2d68] ;  /* 0x002d680001147983 */ /* 0x001ee20000300a00 */
[----:B------:R-:W-:Y:S02]  /*580b0*/  MOV R6, c[0x0][0x1c8] ;  /* 0x0000720000067a02 */ /* 0x000fe40000000f00 */
[----:B------:R-:W-:Y:S02]  /*580c0*/  LEA R4, P6, R22, R0, 0x1 ;  /* 0x0000000016047211 */ /* 0x000fe400078c08ff */
[----:B------:R-:W-:Y:S02]  /*580d0*/  LEA R9, R6, R8, 0x2 ;  /* 0x0000000806097211 */ /* 0x000fe400078e10ff */
[----:B------:R-:W-:-:S02]  /*580e0*/  LEA.HI.X.SX32 R5, R22, R2, 0x1, P6 ;  /* 0x0000000216057211 */ /* 0x000fc400030f0eff */
[----:B----4-:R-:W-:Y:S01]  /*580f0*/  LEA R22, P2, R26, R0, 0x1 ;  /* 0x000000001a167211 */ /* 0x010fe200078408ff */
[----:B------:R0:W-:Y:S01]  /*58100*/  STL.64 [R1+0x2d08], R8 ;  /* 0x002d080801007387 */ /* 0x0001e20000100a00 */
[----:B------:R-:W-:-:S03]  /*58110*/  MOV R27, R23 ;  /* 0x00000017001b7202 */ /* 0x000fc60000000f00 */
[----:B------:R-:W-:Y:S01]  /*58120*/  STL.64 [R1+0x10], R4 ;  /* 0x0000100401007387 */ /* 0x000fe20000100a00 */
[----:B------:R-:W-:Y:S02]  /*58130*/  LEA R10, R6, R9, 0x2 ;  /* 0x00000009060a7211 */ /* 0x000fe400078e10ff */
[----:B------:R-:W-:Y:S02]  /*58140*/  LEA.HI.X.SX32 R23, R26, R2, 0x1, P2 ;  /* 0x000000021a177211 */ /* 0x000fe400010f0eff */
[----:B0-----:R-:W-:Y:S02]  /*58150*/  MOV R8, R14 ;  /* 0x0000000e00087202 */ /* 0x001fe40000000f00 */
[----:B------:R-:W-:Y:S01]  /*58160*/  LEA R14, P3, R11, R0, 0x1 ;  /* 0x000000000b0e7211 */ /* 0x000fe200078608ff */
[----:B------:R-:W-:-:S03]  /*58170*/  IMAD.MOV.U32 R9, RZ, RZ, R15 ;  /* 0x000000ffff097224 */ /* 0x000fc600078e000f */
[----:B------:R-:W-:Y:S01]  /*58180*/  LEA.HI.X.SX32 R15, R11, R2, 0x1, P3 ;  /* 0x000000020b0f7211 */ /* 0x000fe200018f0eff */
[----:B------:R0:W-:Y:S01]  /*58190*/  STL.64 [R1+0x8], R22 ;  /* 0x0000081601007387 */ /* 0x0001e20000100a00 */
[----:B------:R-:W-:-:S03]  /*581a0*/  LEA R18, R6, R10, 0x2 ;  /* 0x0000000a06127211 */ /* 0x000fc600078e10ff */
[----:B0-----:R-:W4:Y:S04]  /*581b0*/  LDL.LU.64 R22, [R1+0x2d60] ;  /* 0x002d600001167983 */ /* 0x001f280000300a00 */
[----:B------:R-:W-:Y:S01]  /*581c0*/  STL.64 [R1+0x298], R14 ;  /* 0x0002980e01007387 */ /* 0x000fe20000100a00 */
[----:B------:R-:W-:Y:S01]  /*581d0*/  IMAD R11, R6, 0x4, R18 ;  /* 0x00000004060b7824 */ /* 0x000fe200078e0212 */
[----:B---3--:R-:W-:-:S04]  /*581e0*/  LEA R4, P6, R20, R0, 0x1 ;  /* 0x0000000014047211 */ /* 0x008fc800078c08ff */
[----:B------:R-:W-:-:S05]  /*581f0*/  LEA.HI.X.SX32 R5, R20, R2, 0x1, P6 ;  /* 0x0000000214057211 */ /* 0x000fca00030f0eff */
[----:B------:R2:W-:Y:S02]  /*58200*/  STL.64 [R1+0x300], R4 ;  /* 0x0003000401007387 */ /* 0x0005e40000100a00 */
[----:B--2---:R-:W-:Y:S02]  /*58210*/  MOV R4, R16 ;  /* 0x0000001000047202 */ /* 0x004fe40000000f00 */
[C---:B------:R-:W-:Y:S02]  /*58220*/  LEA R16, P2, R19.reuse, R0, 0x1 ;  /* 0x0000000013107211 */ /* 0x040fe400078408ff */
[----:B------:R-:W-:Y:S02]  /*58230*/  MOV R5, R17 ;  /* 0x0000001100057202 */ /* 0x000fe40000000f00 */
[----:B------:R-:W-:Y:S01]  /*58240*/  LEA.HI.X.SX32 R17, R19, R2, 0x1, P2 ;  /* 0x0000000213117211 */ /* 0x000fe200010f0eff */
[----:B------:R-:W-:Y:S04]  /*58250*/  STL.64 [R1+0x2d10], R10 ;  /* 0x002d100a01007387 */ /* 0x000fe80000100a00 */
[----:B------:R0:W-:Y:S04]  /*58260*/  STL.64 [R1+0x330], R16 ;  /* 0x0003301001007387 */ /* 0x0001e80000100a00 */
[----:B0-----:R-:W2:Y:S01]  /*58270*/  LDL.LU.64 R16, [R1+0x2d58] ;  /* 0x002d580001107983 */ /* 0x001ea20000300a00 */
[----:B------:R-:W-:Y:S01]  /*58280*/  IMAD.MOV.U32 R10, RZ, RZ, R8 ;  /* 0x000000ffff0a7224 */ /* 0x000fe200078e0008 */
[----:B------:R-:W-:-:S02]  /*58290*/  MOV R7, R12 ;  /* 0x0000000c00077202 */ /* 0x000fc40000000f00 */
[-C--:B----4-:R-:W-:Y:S02]  /*582a0*/  LEA R8, P6, R22, R0.reuse, 0x1 ;  /* 0x0000000016087211 */ /* 0x090fe400078c08ff */
[----:B------:R-:W-:Y:S02]  /*582b0*/  LEA R12, P3, R21, R0, 0x1 ;  /* 0x00000000150c7211 */ /* 0x000fe400078608ff */
[----:B------:R-:W-:Y:S02]  /*582c0*/  LEA R20, R6, R11, 0x2 ;  /* 0x0000000b06147211 */ /* 0x000fe400078e10ff */
[----:B------:R-:W-:Y:S02]  /*582d0*/  MOV R11, R9 ;  /* 0x00000009000b7202 */ /* 0x000fe40000000f00 */
[----:B------:R-:W-:Y:S02]  /*582e0*/  MOV R14, R13 ;  /* 0x0000000d000e7202 */ /* 0x000fe40000000f00 */
[----:B------:R-:W-:-:S02]  /*582f0*/  LEA.HI.X.SX32 R9, R22, R2, 0x1, P6 ;  /* 0x0000000216097211 */ /* 0x000fc400030f0eff */
[----:B------:R-:W-:-:S03]  /*58300*/  LEA.HI.X.SX32 R13, R21, R2, 0x1, P3 ;  /* 0x00000002150d7211 */ /* 0x000fc600018f0eff */
[----:B------:R0:W-:Y:S01]  /*58310*/  STL.64 [R1+0x320], R8 ;  /* 0x0003200801007387 */ /* 0x0001e20000100a00 */
[----:B------:R-:W-:-:S03]  /*58320*/  MOV R15, R24 ;  /* 0x00000018000f7202 */ /* 0x000fc60000000f00 */
[----:B------:R2:W-:Y:S01]  /*58330*/  STL.64 [R1+0x328], R12 ;  /* 0x0003280c01007387 */ /* 0x0005e20000100a00 */
[----:B------:R-:W-:Y:S02]  /*58340*/  LEA R19, R6, R20, 0x2 ;  /* 0x0000001406137211 */ /* 0x000fe400078e10ff */
[----:B0-----:R-:W-:-:S03]  /*58350*/  MOV R9, R25 ;  /* 0x0000001900097202 */ /* 0x001fc60000000f00 */
[----:B------:R-:W-:Y:S01]  /*58360*/  STL.64 [R1+0x2d20], R18 ;  /* 0x002d201201007387 */ /* 0x000fe20000100a00 */
[CC--:B--2---:R-:W-:Y:S02]  /*58370*/  LEA R12, P2, R17.reuse, R0.reuse, 0x1 ;  /* 0x00000000110c7211 */ /* 0x0c4fe400078408ff */
[C---:B------:R-:W-:Y:S02]  /*58380*/  LEA R24, P3, R16.reuse, R0, 0x1 ;  /* 0x0000000010187211 */ /* 0x040fe400078608ff */
[-C--:B------:R-:W-:Y:S02]  /*58390*/  LEA.HI.X.SX32 R13, R17, R2.reuse, 0x1, P2 ;  /* 0x00000002110d7211 */ /* 0x080fe400010f0eff */
[----:B------:R-:W-:-:S03]  /*583a0*/  LEA.HI.X.SX32 R25, R16, R2, 0x1, P3 ;  /* 0x0000000210197211 */ /* 0x000fc600018f0eff */
[----:B------:R0:W-:Y:S04]  /*583b0*/  STL.64 [R1+0x2f8], R12 ;  /* 0x0002f80c01007387 */ /* 0x0001e80000100a00 */
[----:B0-----:R-:W2:Y:S04]  /*583c0*/  LDL.LU.64 R12, [R1+0x2d50] ;  /* 0x002d5000010c7983 */ /* 0x001ea80000300a00 */
[----:B------:R0:W-:Y:S04]  /*583d0*/  STL.64 [R1+0x2f0], R24 ;  /* 0x0002f01801007387 */ /* 0x0001e80000100a00 */
[----:B0-----:R-:W3:Y:S01]  /*583e0*/  LDL.LU.64 R24, [R1+0x2d48] ;  /* 0x002d480001187983 */ /* 0x001ee20000300a00 */
[----:B------:R-:W-:-:S02]  /*583f0*/  LEA R18, P6, R23, R0, 0x1 ;  /* 0x0000000017127211 */ /* 0x000fc400078c08ff */
[----:B------:R-:W-:Y:S02]  /*58400*/  LEA R21, R6, R19, 0x2 ;  /* 0x0000001306157211 */ /* 0x000fe400078e10ff */
[----:B------:R-:W-:Y:S02]  /*58410*/  LEA.HI.X.SX32 R19, R23, R2, 0x1, P6 ;  /* 0x0000000217137211 */ /* 0x000fe400030f0eff */
[----:B------:R-:W-:Y:S01]  /*58420*/  MOV R23, R27 ;  /* 0x0000001b00177202 */ /* 0x000fe20000000f00 */
[----:B------:R-:W-:Y:S04]  /*58430*/  STL.64 [R1+0x2d38], R20 ;  /* 0x002d381401007387 */ /* 0x000fe80000100a00 */
[----:B------:R-:W-:Y:S01]  /*58440*/  STL.64 [R1+0x2e8], R18 ;  /* 0x0002e81201007387 */ /* 0x000fe20000100a00 */
[----:B---3--:R-:W-:-:S04]  /*58450*/  LEA R26, P2, R24, R0, 0x1 ;  /* 0x00000000181a7211 */ /* 0x008fc800078408ff */
[----:B------:R-:W-:-:S05]  /*58460*/  LEA.HI.X.SX32 R27, R24, R2, 0x1, P2 ;  /* 0x00000002181b7211 */ /* 0x000fca00010f0eff */
[----:B------:R0:W-:Y:S04]  /*58470*/  STL.64 [R1+0x2c8], R26 ;  /* 0x0002c81a01007387 */ /* 0x0001e80000100a00 */
[----:B0-----:R-:W3:Y:S01]  /*58480*/  LDL.LU.64 R26, [R1+0x2d40] ;  /* 0x002d4000011a7983 */ /* 0x001ee20000300a00 */
[----:B------:R-:W-:Y:S01]  /*58490*/  IMAD R16, R6, 0x4, R21 ;  /* 0x0000000406107824 */ /* 0x000fe200078e0215 */
[----:B------:R-:W-:-:S04]  /*584a0*/  LEA R20, P3, R25, R0, 0x1 ;  /* 0x0000000019147211 */ /* 0x000fc800078608ff */
[----:B------:R-:W-:Y:S02]  /*584b0*/  LEA R17, R6, R16, 0x2 ;  /* 0x0000001006117211 */ /* 0x000fe400078e10ff */
[----:B------:R-:W-:Y:S01]  /*584c0*/  LEA.HI.X.SX32 R21, R25, R2, 0x1, P3 ;  /* 0x0000000219157211 */ /* 0x000fe200018f0eff */
[----:B------:R-:W-:Y:S01]  /*584d0*/  IMAD.MOV.U32 R18, RZ, RZ, R10 ;  /* 0x000000ffff127224 */ /* 0x000fe200078e000a */
[----:B--2---:R-:W-:Y:S01]  /*584e0*/  LEA R10, P6, R12, R0, 0x1 ;  /* 0x000000000c0a7211 */ /* 0x004fe200078c08ff */
[----:B------:R-:W-:Y:S01]  /*584f0*/  STL.64 [R1+0x2cf8], R16 ;  /* 0x002cf81001007387 */ /* 0x000fe20000100a00 */
[----:B------:R-:W-:-:S03]  /*58500*/  MOV R6, R7 ;  /* 0x0000000700067202 */ /* 0x000fc60000000f00 */
[----:B------:R3:W-:Y:S01]  /*58510*/  STL.64 [R1+0x2c0], R20 ;  /* 0x0002c01401007387 */ /* 0x0007e20000100a00 */
[----:B------:R-:W-:Y:S02]  /*58520*/  MOV R7, R14 ;  /* 0x0000000e00077202 */ /* 0x000fe40000000f00 */
[----:B------:R-:W-:Y:S02]  /*58530*/  MOV R19, R11 ;  /* 0x0000000b00137202 */ /* 0x000fe40000000f00 */
[C---:B------:R-:W-:Y:S02]  /*58540*/  LEA R14, P3, R13.reuse, R0, 0x1 ;  /* 0x000000000d0e7211 */ /* 0x040fe400078608ff */
[-C--:B------:R-:W-:Y:S02]  /*58550*/  LEA.HI.X.SX32 R11, R12, R2.reuse, 0x1, P6 ;  /* 0x000000020c0b7211 */ /* 0x080fe400030f0eff */
[----:B------:R-:W-:Y:S02]  /*58560*/  MOV R8, R15 ;  /* 0x0000000f00087202 */ /* 0x000fe40000000f00 */
[----:B------:R-:W-:Y:S01]  /*58570*/  LEA.HI.X.SX32 R15, R13, R2, 0x1, P3 ;  /* 0x000000020d0f7211 */ /* 0x000fe200018f0eff */
[----:B------:R-:W-:Y:S01]  /*58580*/  STL.64 [R1+0x2b8], R10 ;  /* 0x0002b80a01007387 */ /* 0x000fe20000100a00 */
[----:B---3--:R-:W-:-:S04]  /*58590*/  LEA R20, P2, R26, R0, 0x1 ;  /* 0x000000001a147211 */ /* 0x008fc800078408ff */
[----:B------:R-:W-:-:S05]  /*585a0*/  LEA.HI.X.SX32 R21, R26, R2, 0x1, P2 ;  /* 0x000000021a157211 */ /* 0x000fca00010f0eff */
[----:B------:R0:W-:Y:S04]  /*585b0*/  STL.64 [R1+0x290], R20 ;  /* 0x0002901401007387 */ /* 0x0001e80000100a00 */
[----:B0-----:R-:W2:Y:S04]  /*585c0*/  LDL.LU.64 R20, [R1+0x2d38] ;  /* 0x002d380001147983 */ /* 0x001ea80000300a00 */
[----:B------:R0:W-:Y:S04]  /*585d0*/  STL.64 [R1+0x288], R14 ;  /* 0x0002880e01007387 */ /* 0x0001e80000100a00 */
[----:B0-----:R-:W3:Y:S01]  /*585e0*/  LDL.LU.64 R14, [R1+0x2d30] ;  /* 0x002d3000010e7983 */ /* 0x001ee20000300a00 */
[----:B------:R-:W-:-:S02]  /*585f0*/  MOV R25, c[0x0][0x1c8] ;  /* 0x0000720000197a02 */ /* 0x000fc40000000f00 */
[----:B------:R-:W-:Y:S02]  /*58600*/  MOV R10, R4 ;  /* 0x00000004000a7202 */ /* 0x000fe40000000f00 */
[C---:B------:R-:W-:Y:S02]  /*58610*/  LEA R22, R25.reuse, R17, 0x2 ;  /* 0x0000001119167211 */ /* 0x040fe400078e10ff */
[C---:B------:R-:W-:Y:S01]  /*58620*/  LEA R4, P6, R28.reuse, R0, 0x1 ;  /* 0x000000001c047211 */ /* 0x040fe200078c08ff */
[----:B------:R-:W-:Y:S01]  /*58630*/  IMAD.MOV.U32 R11, RZ, RZ, R5 ;  /* 0x000000ffff0b7224 */ /* 0x000fe200078e0005 */
[C---:B------:R-:W-:Y:S02]  /*58640*/  LEA R12, R25.reuse, R22, 0x2 ;  /* 0x00000016190c7211 */ /* 0x040fe400078e10ff */
[----:B------:R-:W-:Y:S02]  /*58650*/  LEA.HI.X.SX32 R5, R28, R2, 0x1, P6 ;  /* 0x000000021c057211 */ /* 0x000fe400030f0eff */
[----:B------:R-:W-:-:S02]  /*58660*/  LEA R13, R25, R12, 0x2 ;  /* 0x0000000c190d7211 */ /* 0x000fc400078e10ff */
[----:B------:R-:W-:Y:S01]  /*58670*/  LEA R16, P3, R27, R0, 0x1 ;  /* 0x000000001b107211 */ /* 0x000fe200078608ff */
[----:B------:R-:W-:Y:S01]  /*58680*/  STL.64 [R1+0x280], R4 ;  /* 0x0002800401007387 */ /* 0x000fe20000100a00 */
[----:B------:R-:W-:-:S03]  /*58690*/  MOV R26, R23 ;  /* 0x00000017001a7202 */ /* 0x000fc60000000f00 */
[----:B------:R0:W-:Y:S01]  /*586a0*/  STL.64 [R1+0x2ce8], R12 ;  /* 0x002ce80c01007387 */ /* 0x0001e20000100a00 */
[----:B------:R-:W-:-:S03]  /*586b0*/  IMAD R23, R25, 0x4, R13 ;  /* 0x0000000419177824 */ /* 0x000fc600078e020d */
[----:B------:R1:W-:Y:S01]  /*586c0*/  STL [R1+0x268], R16 ;  /* 0x0002681001007387 */ /* 0x0003e20000100800 */
[----:B0-----:R-:W-:Y:S02]  /*586d0*/  MOV R12, R16 ;  /* 0x00000010000c7202 */ /* 0x001fe40000000f00 */
[----:B------:R-:W-:Y:S02]  /*586e0*/  MOV R13, R17 ;  /* 0x00000011000d7202 */ /* 0x000fe40000000f00 */
[----:B------:R-:W-:Y:S02]  /*586f0*/  LEA.HI.X.SX32 R13, R27, R2, 0x1, P3 ;  /* 0x000000021b0d7211 */ /* 0x000fe400018f0eff */
[----:B------:R-:W-:Y:S02]  /*58700*/  MOV R24, R7 ;  /* 0x0000000700187202 */ /* 0x000fe40000000f00 */
[-C--:B---3--:R-:W-:Y:S02]  /*58710*/  LEA R4, P2, R15, R0.reuse, 0x1 ;  /* 0x000000000f047211 */ /* 0x088fe400078408ff */
[----:B-1----:R-:W-:-:S02]  /*58720*/  LEA R16, P6, R14, R0, 0x1 ;  /* 0x000000000e107211 */ /* 0x002fc400078c08ff */
[-C--:B------:R-:W-:Y:S02]  /*58730*/  LEA.HI.X.SX32 R5, R15, R2.reuse, 0x1, P2 ;  /* 0x000000020f057211 */ /* 0x080fe400010f0eff */
[----:B------:R-:W-:-:S03]  /*58740*/  LEA.HI.X.SX32 R17, R14, R2, 0x1, P6 ;  /* 0x000000020e117211 */ /* 0x000fc600030f0eff */
[----:B------:R0:W-:Y:S01]  /*58750*/  STL.64 [R1+0x270], R4 ;  /* 0x0002700401007387 */ /* 0x0001e20000100a00 */
[----:B------:R-:W-:-:S03]  /*58760*/  LEA R15, R25, R23, 0x2 ;  /* 0x00000017190f7211 */ /* 0x000fc600078e10ff */
[----:B0-----:R-:W3:Y:S04]  /*58770*/  LDL.LU.64 R4, [R1+0x2d28] ;  /* 0x002d280001047983 */ /* 0x001ee80000300a00 */
[----:B------:R0:W-:Y:S04]  /*58780*/  STL.64 [R1+0x2cf0], R22 ;  /* 0x002cf01601007387 */ /* 0x0001e80000100a00 */
[----:B------:R-:W-:Y:S04]  /*58790*/  STL [R1+0x26c], R13 ;  /* 0x00026c0d01007387 */ /* 0x000fe80000100800 */
[----:B------:R1:W-:Y:S01]  /*587a0*/  STL.64 [R1+0x260], R16 ;  /* 0x0002601001007387 */ /* 0x0003e20000100a00 */
[----:B0-----:R-:W-:-:S02]  /*587b0*/  MOV R23, R6 ;  /* 0x0000000600177202 */ /* 0x001fc40000000f00 */
[-C--:B------:R-:W-:Y:S01]  /*587c0*/  LEA R6, P3, R3, R0.reuse, 0x1 ;  /* 0x0000000003067211 */ /* 0x080fe200078608ff */
[----:B-1----:R-:W-:Y:S01]  /*587d0*/  IMAD.MOV.U32 R16, RZ, RZ, R18 ;  /* 0x000000ffff107224 */ /* 0x002fe200078e0012 */
[C---:B------:R-:W-:Y:S02]  /*587e0*/  LEA R18, P2, R29.reuse, R0, 0x1 ;  /* 0x000000001d127211 */ /* 0x040fe400078408ff */
[----:B------:R-:W-:Y:S02]  /*587f0*/  MOV R17, R19 ;  /* 0x0000001300117202 */ /* 0x000fe40000000f00 */
[-C--:B------:R-:W-:Y:S02]  /*58800*/  LEA.HI.X.SX32 R19, R29, R2.reuse, 0x1, P2 ;  /* 0x000000021d137211 */ /* 0x080fe400010f0eff */
[----:B------:R-:W-:-:S03]  /*58810*/  LEA.HI.X.SX32 R7, R3, R2, 0x1, P3 ;  /* 0x0000000203077211 */ /* 0x000fc600018f0eff */
[----:B------:R0:W-:Y:S04]  /*58820*/  STL.64 [R1+0x258], R18 ;  /* 0x0002581201007387 */ /* 0x0001e80000100a00 */
[----:B0-----:R-:W4:Y:S04]  /*58830*/  LDL.LU.64 R18, [R1+0x2d20] ;  /* 0x002d200001127983 */ /* 0x001f280000300a00 */
[----:B------:R-:W5:Y:S04]  /*58840*/  LDL.LU.64 R28, [R1+0x378] ;  /* 0x00037800011c7983 */ /* 0x000f680000300a00 */
[----:B------:R0:W-:Y:S04]  /*58850*/  STL.64 [R1+0x250], R6 ;  /* 0x0002500601007387 */ /* 0x0001e80000100a00 */
[----:B0-----:R-:W2:Y:S01]  /*58860*/  LDL.LU.64 R6, [R1+0x2d18] ;  /* 0x002d180001067983 */ /* 0x001ea20000300a00 */
[----:B------:R-:W-:-:S05]  /*58870*/  LEA R14, R25, R15, 0x2 ;  /* 0x0000000f190e7211 */ /* 0x000fca00078e10ff */
[----:B------:R0:W-:Y:S01]  /*58880*/  STL.64 [R1+0x2ce0], R14 ;  /* 0x002ce00e01007387 */ /* 0x0001e20000100a00 */
[----:B------:R-:W-:Y:S01]  /*58890*/  MOV R22, R8 ;  /* 0x0000000800167202 */ /* 0x000fe20000000f00 */
[----:B0-----:R-:W-:Y:S02]  /*588a0*/  IMAD.MOV.U32 R15, RZ, RZ, R23 ;  /* 0x000000ffff0f7224 */ /* 0x001fe400078e0017 */
[----:B------:R-:W-:Y:S01]  /*588b0*/  IMAD.MOV.U32 R23, RZ, RZ, R9 ;  /* 0x000000ffff177224 */ /* 0x000fe200078e0009 */
[----:B---3--:R-:W-:-:S04]  /*588c0*/  LEA R12, P6, R4, R0, 0x1 ;  /* 0x00000000040c7211 */ /* 0x008fc800078c08ff */
[----:B------:R-:W-:-:S05]  /*588d0*/  LEA.HI.X.SX32 R13, R4, R2, 0x1, P6 ;  /* 0x00000002040d7211 */ /* 0x000fca00030f0eff */
[----:B------:R0:W-:Y:S02]  /*588e0*/  STL.64 [R1+0x248], R12 ;  /* 0x0002480c01007387 */ /* 0x0001e40000100a00 */
[----:B0-----:R-:W-:Y:S02]  /*588f0*/  MOV R12, R10 ;  /* 0x0000000a000c7202 */ /* 0x001fe40000000f00 */
[C---:B------:R-:W-:Y:S02]  /*58900*/  LEA R10, P2, R5.reuse, R0, 0x1 ;  /* 0x00000000050a7211 */ /* 0x040fe400078408ff */
[----:B------:R-:W-:Y:S02]  /*58910*/  MOV R13, R11 ;  /* 0x0000000b000d7202 */ /* 0x000fe40000000f00 */
[----:B------:R-:W-:-:S03]  /*58920*/  LEA.HI.X.SX32 R11, R5, R2, 0x1, P2 ;  /* 0x00000002050b7211 */ /* 0x000fc600010f0eff */
[----:B------:R-:W-:Y:S04]  /*58930*/  STL.64 [R1+0x2d00], R12 ;  /* 0x002d000c01007387 */ /* 0x000fe80000100a00 */
[----:B------:R0:W-:Y:S04]  /*58940*/  STL.64 [R1+0x240], R10 ;  /* 0x0002400a01007387 */ /* 0x0001e80000100a00 */
[----:B0-----:R-:W3:Y:S01]  /*58950*/  LDL.LU.64 R10, [R1+0x2d10] ;  /* 0x002d1000010a7983 */ /* 0x001ee20000300a00 */
[----:B--2---:R-:W-:-:S04]  /*58960*/  LEA R8, P3, R6, R0, 0x1 ;  /* 0x0000000006087211 */ /* 0x004fc800078608ff */
[----:B------:R-:W-:-:S05]  /*58970*/  LEA.HI.X.SX32 R9, R6, R2, 0x1, P3 ;  /* 0x0000000206097211 */ /* 0x000fca00018f0eff */
[----:B------:R0:W-:Y:S04]  /*58980*/  STL.64 [R1+0x238], R8 ;  /* 0x0002380801007387 */ /* 0x0001e80000100a00 */
[----:B0-----:R-:W2:Y:S01]  /*58990*/  LDL.LU.64 R8, [R1+0x2d08] ;  /* 0x002d080001087983 */ /* 0x001ea20000300a00 */
[----:B------:R-:W-:Y:S02]  /*589a0*/  LEA R3, R25, R14, 0x2 ;  /* 0x0000000e19037211 */ /* 0x000fe400078e10ff */
[----:B------:R-:W-:Y:S02]  /*589b0*/  LEA R12, P6, R7, R0, 0x1 ;  /* 0x00000000070c7211 */ /* 0x000fe400078c08ff */
[----:B------:R-:W-:Y:S02]  /*589c0*/  LEA R4, R25, R3, 0x2 ;  /* 0x0000000319047211 */ /* 0x000fe400078e10ff */
[----:B------:R-:W-:-:S02]  /*589d0*/  LEA.HI.X.SX32 R13, R7, R2, 0x1, P6 ;  /* 0x00000002070d7211 */ /* 0x000fc400030f0eff */
[C---:B------:R-:W-:Y:S02]  /*589e0*/  LEA R5, R25.reuse, R4, 0x2 ;  /* 0x0000000419057211 */ /* 0x040fe400078e10ff */
[----:B------:R-:W-:Y:S01]  /*589f0*/  MOV R14, R26 ;  /* 0x0000001a000e7202 */ /* 0x000fe20000000f00 */
[----:B------:R-:W-:Y:S01]  /*58a00*/  STL.64 [R1+0x230], R12 ;  /* 0x0002300c01007387 */ /* 0x000fe20000100a00 */
[----:B------:R-:W-:-:S03]  /*58a10*/  LEA R6, R25, R5, 0x2 ;  /* 0x0000000519067211 */ /* 0x000fc600078e10ff */
[----:B------:R0:W-:Y:S02]  /*58a20*/  STL.64 [R1+0x2cd0], R4 ;  /* 0x002cd00401007387 */ /* 0x0001e40000100a00 */
[----:B0-----:R-:W-:Y:S01]  /*58a30*/  IMAD.MOV.U32 R5, RZ, RZ, R27 ;  /* 0x000000ffff057224 */ /* 0x001fe200078e001b */
[CC--:B--2---:R-:W-:Y:S02]  /*58a40*/  LEA R26, P2, R8.reuse, R0.reuse, 0x1 ;  /* 0x00000000081a7211 */ /* 0x0c4fe400078408ff */
[C---:B------:R-:W-:Y:S02]  /*58a50*/  LEA R12, P3, R9.reuse, R0, 0x1 ;  /* 0x00000000090c7211 */ /* 0x040fe400078608ff */
[-C--:B------:R-:W-:Y:S02]  /*58a60*/  LEA.HI.X.SX32 R5, R8, R2.reuse, 0x1, P2 ;  /* 0x0000000208057211 */ /* 0x080fe400010f0eff */
[----:B------:R-:W-:Y:S01]  /*58a70*/  LEA.HI.X.SX32 R13, R9, R2, 0x1, P3 ;  /* 0x00000002090d7211 */ /* 0x000fe200018f0eff */
[----:B------:R-:W-:Y:S04]  /*58a80*/  STL [R1+0x220], R26 ;  /* 0x0002201a01007387 */ /* 0x000fe80000100800 */
[----:B------:R-:W-:Y:S04]  /*58a90*/  STL [R1+0x224], R5 ;  /* 0x0002240501007387 */ /* 0x000fe80000100800 */
[----:B------:R0:W-:Y:S04]  /*58aa0*/  STL.64 [R1+0x218], R12 ;  /* 0x0002180c01007387 */ /* 0x0001e80000100a00 */
[----:B0-----:R-:W2:Y:S01]  /*58ab0*/  LDL.LU.64 R12, [R1+0x2d00] ;  /* 0x002d0000010c7983 */ /* 0x001ea20000300a00 */
[----:B------:R-:W-:-:S02]  /*58ac0*/  MOV R4, R26 ;  /* 0x0000001a00047202 */ /* 0x000fc40000000f00 */
[----:B---3--:R-:W-:-:S04]  /*58ad0*/  LEA R26, P6, R10, R0, 0x1 ;  /* 0x000000000a1a7211 */ /* 0x008fc800078c08ff */
[----:B------:R-:W-:Y:S02]  /*58ae0*/  LEA.HI.X.SX32 R27, R10, R2, 0x1, P6 ;  /* 0x000000020a1b7211 */ /* 0x000fe400030f0eff */
[----:B----4-:R-:W-:-:S03]  /*58af0*/  LEA R4, P2, R18, R0, 0x1 ;  /* 0x0000000012047211 */ /* 0x010fc600078408ff */
[----:B------:R0:W-:Y:S01]  /*58b00*/  STL.64 [R1+0x210], R26 ;  /* 0x0002101a01007387 */ /* 0x0001e20000100a00 */
[----:B------:R-:W-:Y:S02]  /*58b10*/  LEA R7, R25, R6, 0x2 ;  /* 0x0000000619077211 */ /* 0x000fe400078e10ff */
[----:B------:R-:W-:-:S03]  /*58b20*/  LEA.HI.X.SX32 R5, R18, R2, 0x1, P2 ;  /* 0x0000000212057211 */ /* 0x000fc600010f0eff */
[----:B------:R1:W-:Y:S01]  /*58b30*/  STL.64 [R1+0x2cc8], R6 ;  /* 0x002cc80601007387 */ /* 0x0003e20000100a00 */
[----:B0-----:R-:W-:Y:S02]  /*58b40*/  MOV R26, R16 ;  /* 0x00000010001a7202 */ /* 0x001fe40000000f00 */
[C---:B------:R-:W-:Y:S02]  /*58b50*/  LEA R16, P3, R11.reuse, R0, 0x1 ;  /* 0x000000000b107211 */ /* 0x040fe400078608ff */
[----:B------:R-:W-:Y:S02]  /*58b60*/  MOV R27, R17 ;  /* 0x00000011001b7202 */ /* 0x000fe40000000f00 */
[----:B------:R-:W-:Y:S01]  /*58b70*/  LEA.HI.X.SX32 R17, R11, R2, 0x1, P3 ;  /* 0x000000020b117211 */ /* 0x000fe200018f0eff */
[----:B------:R0:W-:Y:S01]  /*58b80*/  STL.64 [R1+0x208], R4 ;  /* 0x0002080401007387 */ /* 0x0001e20000100a00 */
[C---:B-1----:R-:W-:Y:S02]  /*58b90*/  LEA R6, P6, R20.reuse, R0, 0x1 ;  /* 0x0000000014067211 */ /* 0x042fe400078c08ff */
[----:B------:R-:W-:Y:S01]  /*58ba0*/  LEA R8, R25, R7, 0x2 ;  /* 0x0000000719087211 */ /* 0x000fe200078e10ff */
[----:B------:R1:W-:Y:S01]  /*58bb0*/  STL.64 [R1+0x200], R16 ;  /* 0x0002001001007387 */ /* 0x0003e20000100a00 */
[----:B------:R-:W-:-:S02]  /*58bc0*/  LEA.HI.X.SX32 R7, R20, R2, 0x1, P6 ;  /* 0x0000000214077211 */ /* 0x000fc400030f0eff */
[----:B------:R-:W-:Y:S02]  /*58bd0*/  LEA R9, R25, R8, 0x2 ;  /* 0x0000000819097211 */ /* 0x000fe400078e10ff */
[----:B0-----:R-:W-:Y:S02]  /*58be0*/  MOV R5, R22 ;  /* 0x0000001600057202 */ /* 0x001fe40000000f00 */
[C---:B------:R-:W-:Y:S01]  /*58bf0*/  LEA R22, P2, R19.reuse, R0, 0x1 ;  /* 0x0000000013167211 */ /* 0x040fe200078408ff */
[----:B-1----:R-:W3:Y:S01]  /*58c00*/  LDL.LU.64 R16, [R1+0x2cf8] ;  /* 0x002cf80001107983 */ /* 0x002ee20000300a00 */
[----:B------:R-:W-:Y:S02]  /*58c10*/  MOV R20, R23 ;  /* 0x0000001700147202 */ /* 0x000fe40000000f00 */
[----:B------:R-:W-:Y:S01]  /*58c20*/  LEA.HI.X.SX32 R23, R19, R2, 0x1, P2 ;  /* 0x0000000213177211 */ /* 0x000fe200010f0eff */
[----:B------:R-:W-:Y:S04]  /*58c30*/  STL.64 [R1+0x1f8], R6 ;  /* 0x0001f80601007387 */ /* 0x000fe80000100a00 */
[----:B------:R-:W-:Y:S04]  /*58c40*/  STL.64 [R1+0x2cc0], R8 ;  /* 0x002cc00801007387 */ /* 0x000fe80000100a00 */
[----:B------:R0:W-:Y:S04]  /*58c50*/  STL.64 [R1+0x1f0], R22 ;  /* 0x0001f01601007387 */ /* 0x0001e80000100a00 */
[----:B0-----:R-:W4:Y:S04]  /*58c60*/  LDL.LU.64 R22, [R1+0x2cf0] ;  /* 0x002cf00001167983 */ /* 0x001f280000300a00 */
[----:B------:R-:W4:Y:S04]  /*58c70*/  LDL.LU.64 R18, [R1+0x360] ;  /* 0x0003600001127983 */ /* 0x000f280000300a00 */
[----:B-----5:R-:W-:Y:S01]  /*58c80*/  STL.64 [R1+0x2cd8], R28 ;  /* 0x002cd81c01007387 */ /* 0x020fe20000100a00 */
[----:B--2---:R-:W-:-:S02]  /*58c90*/  MOV R6, R12 ;  /* 0x0000000c00067202 */ /* 0x004fc40000000f00 */
[----:B------:R-:W-:Y:S01]  /*58ca0*/  LEA R12, P3, R21, R0, 0x1 ;  /* 0x00000000150c7211 */ /* 0x000fe200078608ff */
[----:B------:R-:W-:-:S03]  /*58cb0*/  IMAD.MOV.U32 R7, RZ, RZ, R13 ;  /* 0x000000ffff077224 */ /* 0x000fc600078e000d */
[----:B------:R-:W-:-:S05]  /*58cc0*/  LEA.HI.X.SX32 R13, R21, R2, 0x1, P3 ;  /* 0x00000002150d7211 */ /* 0x000fca00018f0eff */
[----:B------:R0:W-:Y:S04]  /*58cd0*/  STL.64 [R1+0x1e8], R12 ;  /* 0x0001e80c01007387 */ /* 0x0001e80000100a00 */
[----:B0-----:R-:W2:Y:S01]  /*58ce0*/  LDL.LU.64 R12, [R1+0x2ce8] ;  /* 0x002ce800010c7983 */ /* 0x001ea20000300a00 */
[----:B------:R-:W-:Y:S01]  /*58cf0*/  LEA R10, R25, R9, 0x2 ;  /* 0x00000009190a7211 */ /* 0x000fe200078e10ff */
[----:B------:R-:W-:-:S03]  /*58d00*/  IMAD.MOV.U32 R4, RZ, RZ, R14 ;  /* 0x000000ffff047224 */ /* 0x000fc600078e000e */
[----:B------:R-:W-:Y:S02]  /*58d10*/  LEA R11, R25, R10, 0x2 ;  /* 0x0000000a190b7211 */ /* 0x000fe400078e10ff */
[----:B---3--:R-:W-:-:S04]  /*58d20*/  LEA R8, P6, R16, R0, 0x1 ;  /* 0x0000000010087211 */ /* 0x008fc800078c08ff */
[----:B------:R-:W-:Y:S02]  /*58d30*/  LEA.HI.X.SX32 R9, R16, R2, 0x1, P6 ;  /* 0x0000000210097211 */ /* 0x000fe400030f0eff */
[----:B------:R-:W-:-:S03]  /*58d40*/  LEA R14, P2, R17, R0, 0x1 ;  /* 0x00000000110e7211 */ /* 0x000fc600078408ff */
[----:B------:R0:W-:Y:S01]  /*58d50*/  STL.64 [R1+0x1e0], R8 ;  /* 0x0001e00801007387 */ /* 0x0001e20000100a00 */
[----:B------:R-:W-:-:S03]  /*58d60*/  LEA R16, R25, R11, 0x2 ;  /* 0x0000000b19107211 */ /* 0x000fc600078e10ff */
[----:B------:R1:W-:Y:S01]  /*58d70*/  STL.64 [R1+0x2cb8], R10 ;  /* 0x002cb80a01007387 */ /* 0x0003e20000100a00 */
[----:B0-----:R-:W-:Y:S02]  /*58d80*/  MOV R8, R15 ;  /* 0x0000000f00087202 */ /* 0x001fe40000000f00 */
[C---:B----4-:R-:W-:Y:S02]  /*58d90*/  LEA R28, P3, R22.reuse, R0, 0x1 ;  /* 0x00000000161c7211 */ /* 0x050fe400078608ff */
[-C--:B------:R-:W-:Y:S02]  /*58da0*/  LEA.HI.X.SX32 R15, R17, R2.reuse, 0x1, P2 ;  /* 0x00000002110f7211 */ /* 0x080fe400010f0eff */
[----:B------:R-:W-:Y:S01]  /*58db0*/  LEA.HI.X.SX32 R29, R22, R2, 0x1, P3 ;  /* 0x00000002161d7211 */ /* 0x000fe200018f0eff */
[----:B-1----:R-:W-:Y:S02]  /*58dc0*/  IMAD.MOV.U32 R10, RZ, RZ, R18 ;  /* 0x000000ffff0a7224 */ /* 0x002fe400078e0012 */
[----:B------:R0:W-:Y:S01]  /*58dd0*/  STL.64 [R1+0x1d8], R14 ;  /* 0x0001d80e01007387 */ /* 0x0001e20000100a00 */
[----:B------:R-:W-:-:S02]  /*58de0*/  MOV R11, R19 ;  /* 0x00000013000b7202 */ /* 0x000fc40000000f00 */
[----:B------:R-:W-:Y:S01]  /*58df0*/  LEA R17, R25, R16, 0x2 ;  /* 0x0000001019117211 */ /* 0x000fe200078e10ff */
[----:B0-----:R-:W3:Y:S04]  /*58e00*/  LDL.LU.64 R14, [R1+0x2ce0] ;  /* 0x002ce000010e7983 */ /* 0x001ee80000300a00 */
[----:B------:R0:W-:Y:S01]  /*58e10*/  STL.64 [R1+0x1d0], R28 ;  /* 0x0001d01c01007387 */ /* 0x0001e20000100a00 */
[----:B------:R-:W-:Y:S02]  /*58e20*/  MOV R21, R4 ;  /* 0x0000000400157202 */ /* 0x000fe40000000f00 */
[C---:B------:R-:W-:Y:S02]  /*58e30*/  LEA R4, P3, R23.reuse, R0, 0x1 ;  /* 0x0000000017047211 */ /* 0x040fe400078608ff */
[----:B------:R-:W-:Y:S01]  /*58e40*/  MOV R9, R20 ;  /* 0x0000001400097202 */ /* 0x000fe20000000f00 */
[----:B------:R-:W-:Y:S01]  /*58e50*/  IMAD.MOV.U32 R20, RZ, RZ, R5 ;  /* 0x000000ffff147224 */ /* 0x000fe200078e0005 */
[----:B------:R-:W-:-:S02]  /*58e60*/  LEA.HI.X.SX32 R5, R23, R2, 0x1, P3 ;  /* 0x0000000217057211 */ /* 0x000fc400018f0eff */
[CC--:B--2---:R-:W-:Y:S02]  /*58e70*/  LEA R18, P6, R12.reuse, R0.reuse, 0x1 ;  /* 0x000000000c127211 */ /* 0x0c4fe400078c08ff */
[C---:B0-----:R-:W-:Y:S02]  /*58e80*/  LEA R28, P2, R13.reuse, R0, 0x1 ;  /* 0x000000000d1c7211 */ /* 0x041fe400078408ff */
[-C--:B------:R-:W-:Y:S02]  /*58e90*/  LEA.HI.X.SX32 R19, R12, R2.reuse, 0x1, P6 ;  /* 0x000000020c137211 */ /* 0x080fe400030f0eff */
[----:B------:R-:W-:-:S03]  /*58ea0*/  LEA.HI.X.SX32 R29, R13, R2, 0x1, P2 ;  /* 0x000000020d1d7211 */ /* 0x000fc600010f0eff */
[----:B------:R-:W-:Y:S04]  /*58eb0*/  STL.64 [R1+0x1c8], R18 ;  /* 0x0001c81201007387 */ /* 0x000fe80000100a00 */
[----:B------:R-:W-:Y:S04]  /*58ec0*/  STL.64 [R1+0x2ca8], R16 ;  /* 0x002ca81001007387 */ /* 0x000fe80000100a00 */
[----:B------:R0:W-:Y:S04]  /*58ed0*/  STL.64 [R1+0x1c0], R28 ;  /* 0x0001c01c01007387 */ /* 0x0001e80000100a00 */
[----:B0-----:R-:W2:Y:S04]  /*58ee0*/  LDL.LU.64 R28, [R1+0x2cd8] ;  /* 0x002cd800011c7983 */ /* 0x001ea80000300a00 */
[----:B------:R-:W4:Y:S04]  /*58ef0*/  LDL.LU.64 R12, [R1+0x368] ;  /* 0x00036800010c7983 */ /* 0x000f280000300a00 */
[----:B------:R0:W-:Y:S04]  /*58f00*/  STL.64 [R1+0x170], R4 ;  /* 0x0001700401007387 */ /* 0x0001e80000100a00 */
[----:B0-----:R-:W5:Y:S01]  /*58f10*/  LDL.LU.64 R4, [R1+0x2cd0] ;  /* 0x002cd00001047983 */ /* 0x001f620000300a00 */
[----:B------:R-:W-:-:S02]  /*58f20*/  MOV R16, R6 ;  /* 0x0000000600107202 */ /* 0x000fc40000000f00 */
[----:B------:R-:W-:Y:S02]  /*58f30*/  LEA R18, R25, R17, 0x2 ;  /* 0x0000001119127211 */ /* 0x000fe400078e10ff */
[----:B------:R-:W-:Y:S02]  /*58f40*/  MOV R17, R7 ;  /* 0x0000000700117202 */ /* 0x000fe40000000f00 */
[----:B---3--:R-:W-:-:S04]  /*58f50*/  LEA R6, P6, R15, R0, 0x1 ;  /* 0x000000000f067211 */ /* 0x008fc800078c08ff */
[----:B------:R-:W-:Y:S02]  /*58f60*/  LEA.HI.X.SX32 R7, R15, R2, 0x1, P6 ;  /* 0x000000020f077211 */ /* 0x000fe400030f0eff */
[----:B------:R-:W-:-:S03]  /*58f70*/  LEA R19, R25, R18, 0x2 ;  /* 0x0000001219137211 */ /* 0x000fc600078e10ff */
[----:B------:R0:W-:Y:S01]  /*58f80*/  STL.64 [R1+0x160], R6 ;  /* 0x0001600601007387 */ /* 0x0001e20000100a00 */
[----:B------:R-:W-:-:S03]  /*58f90*/  LEA R15, R25, R19, 0x2 ;  /* 0x00000013190f7211 */ /* 0x000fc600078e10ff */
[----:B0-----:R-:W3:Y:S04]  /*58fa0*/  LDL.LU.64 R6, [R1+0x2cc8] ;  /* 0x002cc80001067983 */ /* 0x001ee80000300a00 */
[----:B--2---:R0:W-:Y:S01]  /*58fb0*/  STL.64 [R1+0x2cb0], R28 ;  /* 0x002cb01c01007387 */ /* 0x0041e20000100a00 */
[----:B----4-:R-:W-:Y:S02]  /*58fc0*/  MOV R22, R12 ;  /* 0x0000000c00167202 */ /* 0x010fe40000000f00 */
[----:B------:R-:W-:Y:S01]  /*58fd0*/  LEA R12, P3, R3, R0, 0x1 ;  /* 0x00000000030c7211 */ /* 0x000fe200078608ff */
[----:B------:R-:W-:-:S03]  /*58fe0*/  IMAD.MOV.U32 R23, RZ, RZ, R13 ;  /* 0x000000ffff177224 */ /* 0x000fc600078e000d */
[----:B------:R-:W-:Y:S02]  /*58ff0*/  LEA.HI.X.SX32 R13, R3, R2, 0x1, P3 ;  /* 0x00000002030d7211 */ /* 0x000fe400018f0eff */
[C---:B0-----:R-:W-:Y:S01]  /*59000*/  LEA R28, P2, R14.reuse, R0, 0x1 ;  /* 0x000000000e1c7211 */ /* 0x041fe200078408ff */
[----:B------:R0:W-:Y:S03]  /*59010*/  STL.64 [R1+0x2c98], R18 ;  /* 0x002c981201007387 */ /* 0x0001e60000100a00 */
[----:B------:R-:W-:Y:S01]  /*59020*/  LEA.HI.X.SX32 R29, R14, R2, 0x1, P2 ;  /* 0x000000020e1d7211 */ /* 0x000fe200010f0eff */
[----:B------:R1:W-:Y:S04]  /*59030*/  STL.64 [R1+0x140], R12 ;  /* 0x0001400c01007387 */ /* 0x0003e80000100a00 */
[----:B------:R-:W-:Y:S01]  /*59040*/  STL.64 [R1+0x150], R28 ;  /* 0x0001501c01007387 */ /* 0x000fe20000100a00 */
[----:B0-----:R-:W-:-:S02]  /*59050*/  MOV R18, R10 ;  /* 0x0000000a00127202 */ /* 0x001fc40000000f00 */
[CC--:B-----5:R-:W-:Y:S01]  /*59060*/  LEA R10, P6, R4.reuse, R0.reuse, 0x1 ;  /* 0x00000000040a7211 */ /* 0x0e0fe200078c08ff */
[----:B-1----:R-:W-:Y:S01]  /*59070*/  IMAD.MOV.U32 R12, RZ, RZ, R8 ;  /* 0x000000ffff0c7224 */ /* 0x002fe200078e0008 */
[C---:B------:R-:W-:Y:S01]  /*59080*/  LEA R8, P2, R5.reuse, R0, 0x1 ;  /* 0x0000000005087211 */ /* 0x040fe200078408ff */
[----:B------:R0:W-:Y:S01]  /*59090*/  STL.64 [R1+0x2ca0], R26 ;  /* 0x002ca01a01007387 */ /* 0x0001e20000100a00 */
[----:B------:R-:W-:Y:S02]  /*590a0*/  MOV R19, R11 ;  /* 0x0000000b00137202 */ /* 0x000fe40000000f00 */
[-C--:B------:R-:W-:Y:S02]  /*590b0*/  LEA.HI.X.SX32 R11, R4, R2.reuse, 0x1, P6 ;  /* 0x00000002040b7211 */ /* 0x080fe400030f0eff */
[----:B0-----:R-:W-:Y:S02]  /*590c0*/  MOV R27, R9 ;  /* 0x00000009001b7202 */ /* 0x001fe40000000f00 */
[----:B------:R-:W-:Y:S01]  /*590d0*/  LEA.HI.X.SX32 R9, R5, R2, 0x1, P2 ;  /* 0x0000000205097211 */ /* 0x000fe200010f0eff */
[----:B------:R-:W-:Y:S04]  /*590e0*/  STL.64 [R1+0x138], R10 ;  /* 0x0001380a01007387 */ /* 0x000fe80000100a00 */
[----:B------:R0:W-:Y:S04]  /*590f0*/  STL.64 [R1+0x130], R8 ;  /* 0x0001300801007387 */ /* 0x0001e80000100a00 */
[----:B0-----:R-:W2:Y:S01]  /*59100*/  LDL.LU.64 R8, [R1+0x2cc0] ;  /* 0x002cc00001087983 */ /* 0x001ea20000300a00 */
[----:B---3--:R-:W-:-:S02]  /*59110*/  LEA R10, P3, R6, R0, 0x1 ;  /* 0x00000000060a7211 */ /* 0x008fc400078608ff */
[C---:B------:R-:W-:Y:S02]  /*59120*/  LEA R28, P6, R7.reuse, R0, 0x1 ;  /* 0x00000000071c7211 */ /* 0x040fe400078c08ff */
[-C--:B------:R-:W-:Y:S02]  /*59130*/  LEA.HI.X.SX32 R11, R6, R2.reuse, 0x1, P3 ;  /* 0x00000002060b7211 */ /* 0x080fe400018f0eff */
[----:B------:R-:W-:Y:S02]  /*59140*/  LEA.HI.X.SX32 R29, R7, R2, 0x1, P6 ;  /* 0x00000002071d7211 */ /* 0x000fe400030f0eff */
[C---:B------:R-:W-:Y:S01]  /*59150*/  LEA R13, R25.reuse, R15, 0x2 ;  /* 0x0000000f190d7211 */ /* 0x040fe200078e10ff */
[----:B------:R0:W-:Y:S03]  /*59160*/  STL.64 [R1+0x128], R10 ;  /* 0x0001280a01007387 */ /* 0x0001e60000100a00 */
[----:B------:R-:W-:-:S04]  /*59170*/  LEA R14, R25, R13, 0x2 ;  /* 0x0000000d190e7211 */ /* 0x000fc800078e10ff */
[----:B------:R-:W-:Y:S01]  /*59180*/  LEA R5, R25, R14, 0x2 ;  /* 0x0000000e19057211 */ /* 0x000fe200078e10ff */
[----:B0-----:R-:W3:Y:S04]  /*59190*/  LDL.LU.64 R10, [R1+0x2cb8] ;  /* 0x002cb800010a7983 */ /* 0x001ee80000300a00 */
[----:B------:R2:W-:Y:S04]  /*591a0*/  STL.64 [R1+0x120], R28 ;  /* 0x0001201c01007387 */ /* 0x0005e80000100a00 */
[----:B------:R-:W-:Y:S01]  /*591b0*/  STL [R1+0x2c88], R5 ;  /* 0x002c880501007387 */ /* 0x000fe20000100800 */
[----:B--2---:R-:W-:-:S04]  /*591c0*/  LEA R28, P2, R8, R0, 0x1 ;  /* 0x00000000081c7211 */ /* 0x004fc800078408ff */
[----:B------:R-:W-:-:S05]  /*591d0*/  LEA.HI.X.SX32 R29, R8, R2, 0x1, P2 ;  /* 0x00000002081d7211 */ /* 0x000fca00010f0eff */
[----:B------:R0:W-:Y:S04]  /*591e0*/  STL.64 [R1+0x118], R28 ;  /* 0x0001181c01007387 */ /* 0x0001e80000100a00 */
[----:B0-----:R-:W2:Y:S01]  /*591f0*/  LDL.LU.64 R28, [R1+0x2cb0] ;  /* 0x002cb000011c7983 */ /* 0x001ea20000300a00 */
[----:B------:R-:W-:Y:S01]  /*59200*/  IMAD.MOV.U32 R6, RZ, RZ, R22 ;  /* 0x000000ffff067224 */ /* 0x000fe200078e0016 */
[----:B------:R-:W-:Y:S02]  /*59210*/  MOV R22, R16 ;  /* 0x0000001000167202 */ /* 0x000fe40000000f00 */
[----:B------:R-:W-:Y:S02]  /*59220*/  LEA R16, P3, R9, R0, 0x1 ;  /* 0x0000000009107211 */ /* 0x000fe400078608ff */
[----:B------:R-:W-:-:S02]  /*59230*/  MOV R7, R23 ;  /* 0x0000001700077202 */ /* 0x000fc40000000f00 */
[----:B------:R-:W-:Y:S01]  /*59240*/  MOV R23, R17 ;  /* 0x0000001100177202 */ /* 0x000fe20000000f00 */
[----:B------:R-:W-:Y:S01]  /*59250*/  IMAD.MOV.U32 R4, RZ, RZ, R6 ;  /* 0x000000ffff047224 */ /* 0x000fe200078e0006 */
[----:B------:R-:W-:Y:S02]  /*59260*/  LEA.HI.X.SX32 R17, R9, R2, 0x1, P3 ;  /* 0x0000000209117211 */ /* 0x000fe400018f0eff */
[-C--:B---3--:R-:W-:Y:S02]  /*59270*/  LEA R6, P6, R10, R0.reuse, 0x1 ;  /* 0x000000000a067211 */ /* 0x088fe400078c08ff */
[----:B------:R-:W-:Y:S01]  /*59280*/  LEA R26, P2, R11, R0, 0x1 ;  /* 0x000000000b1a7211 */ /* 0x000fe200078408ff */
[----:B------:R0:W-:Y:S01]  /*59290*/  STL.64 [R1+0x110], R16 ;  /* 0x0001101001007387 */ /* 0x0001e20000100a00 */
[----:B------:R-:W-:Y:S02]  /*592a0*/  LEA R3, R25, R5, 0x2 ;  /* 0x0000000519037211 */ /* 0x000fe400078e10ff */
[----:B------:R-:W-:-:S02]  /*592b0*/  MOV R5, R7 ;  /* 0x0000000700057202 */ /* 0x000fc40000000f00 */
[----:B------:R-:W-:Y:S02]  /*592c0*/  MOV R9, R27 ;  /* 0x0000001b00097202 */ /* 0x000fe40000000f00 */
[-C--:B------:R-:W-:Y:S02]  /*592d0*/  LEA.HI.X.SX32 R7, R10, R2.reuse, 0x1, P6 ;  /* 0x000000020a077211 */ /* 0x080fe400030f0eff */
[----:B------:R-:W-:Y:S01]  /*592e0*/  LEA.HI.X.SX32 R27, R11, R2, 0x1, P2 ;  /* 0x000000020b1b7211 */ /* 0x000fe200010f0eff */
[----:B0-----:R-:W3:Y:S04]  /*592f0*/  LDL.LU.64 R16, [R1+0x2ca8] ;  /* 0x002ca80001107983 */ /* 0x001ee80000300a00 */
[----:B--2---:R-:W-:Y:S04]  /*59300*/  STL.64 [R1+0x2c90], R28 ;  /* 0x002c901c01007387 */ /* 0x004fe80000100a00 */
[----:B------:R-:W-:Y:S04]  /*59310*/  STL.64 [R1+0x108], R6 ;  /* 0x0001080601007387 */ /* 0x000fe80000100a00 */
[----:B------:R0:W-:Y:S04]  /*59320*/  STL.64 [R1+0x100], R26 ;  /* 0x0001001a01007387 */ /* 0x0001e80000100a00 */
[----:B0-----:R-:W2:Y:S01]  /*59330*/  LDL.LU.64 R26, [R1+0x2ca0] ;  /* 0x002ca000011a7983 */ /* 0x001ea20000300a00 */
[----:B------:R-:W-:-:S02]  /*59340*/  MOV R28, R18 ;  /* 0x00000012001c7202 */ /* 0x000fc40000000f00 */
[----:B------:R-:W-:Y:S02]  /*59350*/  MOV R29, R19 ;  /* 0x00000013001d7202 */ /* 0x000fe40000000f00 */
[CC--:B---3--:R-:W-:Y:S02]  /*59360*/  LEA R6, P3, R16.reuse, R0.reuse, 0x1 ;  /* 0x0000000010067211 */ /* 0x0c8fe400078608ff */
[C---:B------:R-:W-:Y:S02]  /*59370*/  LEA R18, P6, R17.reuse, R0, 0x1 ;  /* 0x0000000011127211 */ /* 0x040fe400078c08ff */
[-C--:B------:R-:W-:Y:S02]  /*59380*/  LEA.HI.X.SX32 R7, R16, R2.reuse, 0x1, P3 ;  /* 0x0000000210077211 */ /* 0x080fe400018f0eff */
[----:B------:R-:W-:Y:S01]  /*59390*/  LEA.HI.X.SX32 R19, R17, R2, 0x1, P6 ;  /* 0x0000000211137211 */ /* 0x000fe200030f0eff */
[----:B--2---:R0:W-:Y:S04]  /*593a0*/  STL.64 [R1+0x2c80], R26 ;  /* 0x002c801a01007387 */ /* 0x0041e80000100a00 */
[----:B0-----:R-:W2:Y:S04]  /*593b0*/  LDL.LU.64 R26, [R1+0x370] ;  /* 0x00037000011a7983 */ /* 0x001ea80000300a00 */
[----:B------:R-:W-:Y:S04]  /*593c0*/  STL.64 [R1+0xf8], R6 ;  /* 0x0000f80601007387 */ /* 0x000fe80000100a00 */
[----:B------:R0:W-:Y:S04]  /*593d0*/  STL.64 [R1+0xf0], R18 ;  /* 0x0000f01201007387 */ /* 0x0001e80000100a00 */
[----:B0-----:R-:W3:Y:S01]  /*593e0*/  LDL.LU.64 R18, [R1+0x2c98] ;  /* 0x002c980001127983 */ /* 0x001ee20000300a00 */
[----:B------:R-:W-:Y:S01]  /*593f0*/  IMAD.MOV.U32 R16, RZ, RZ, R28 ;  /* 0x000000ffff107224 */ /* 0x000fe200078e001c */
[----:B------:R-:W-:-:S02]  /*59400*/  MOV R17, R29 ;  /* 0x0000001d00117202 */ /* 0x000fc40000000f00 */
[----:B------:R-:W-:Y:S04]  /*59410*/  STL.64 [R1+0x2c70], R20 ;  /* 0x002c701401007387 */ /* 0x000fe80000100a00 */
[----:B------:R0:W-:Y:S02]  /*59420*/  STL.64 [R1+0x2c78], R22 ;  /* 0x002c781601007387 */ /* 0x0001e40000100a00 */
[----:B0-----:R-:W-:Y:S02]  /*59430*/  MOV R22, R4 ;  /* 0x0000000400167202 */ /* 0x001fe40000000f00 */
[----:B------:R-:W-:Y:S02]  /*59440*/  MOV R23, R5 ;  /* 0x0000000500177202 */ /* 0x000fe40000000f00 */
[----:B---3--:R-:W-:-:S04]  /*59450*/  LEA R28, P2, R18, R0, 0x1 ;  /* 0x00000000121c7211 */ /* 0x008fc800078408ff */
[----:B------:R-:W-:Y:S02]  /*59460*/  LEA.HI.X.SX32 R29, R18, R2, 0x1, P2 ;  /* 0x00000002121d7211 */ /* 0x000fe400010f0eff */
[----:B------:R-:W-:-:S03]  /*59470*/  LEA R4, P3, R19, R0, 0x1 ;  /* 0x0000000013047211 */ /* 0x000fc600078608ff */
[----:B------:R0:W-:Y:S01]  /*59480*/  STL.64 [R1+0xe8], R28 ;  /* 0x0000e81c01007387 */ /* 0x0001e20000100a00 */
[----:B------:R-:W-:-:S03]  /*59490*/  LEA.HI.X.SX32 R5, R19, R2, 0x1, P3 ;  /* 0x0000000213057211 */ /* 0x000fc600018f0eff */
[----:B0-----:R-:W3:Y:S04]  /*594a0*/  LDL.LU.64 R28, [R1+0x2c90] ;  /* 0x002c9000011c7983 */ /* 0x001ee80000300a00 */
[----:B------:R0:W-:Y:S04]  /*594b0*/  STL.64 [R1+0xe0], R4 ;  /* 0x0000e00401007387 */ /* 0x0001e80000100a00 */
[----:B0-----:R-:W4:Y:S01]  /*594c0*/  LDL.LU R5, [R1+0x2c88] ;  /* 0x002c880001057983 */ /* 0x001f220000300800 */
[-C--:B------:R-:W-:Y:S01]  /*594d0*/  LEA R20, P6, R15, R0.reuse, 0x1 ;  /* 0x000000000f147211 */ /* 0x080fe200078c08ff */
[----:B--2---:R-:W-:Y:S01]  /*594e0*/  IMAD.MOV.U32 R18, RZ, RZ, R26 ;  /* 0x000000ffff127224 */ /* 0x004fe200078e001a */
[----:B------:R-:W-:-:S02]  /*594f0*/  LEA R26, P2, R13, R0, 0x1 ;  /* 0x000000000d1a7211 */ /* 0x000fc400078408ff */
[-C--:B------:R-:W-:Y:S02]  /*59500*/  LEA.HI.X.SX32 R21, R15, R2.reuse, 0x1, P6 ;  /* 0x000000020f157211 */ /* 0x080fe400030f0eff */
[----:B------:R-:W-:Y:S02]  /*59510*/  MOV R19, R27 ;  /* 0x0000001b00137202 */ /* 0x000fe40000000f00 */
[----:B------:R-:W-:Y:S02]  /*59520*/  LEA.HI.X.SX32 R27, R13, R2, 0x1, P2 ;  /* 0x000000020d1b7211 */ /* 0x000fe400010f0eff */
[----:B------:R-:W-:Y:S02]  /*59530*/  MOV R15, R19 ;  /* 0x00000013000f7202 */ /* 0x000fe40000000f00 */
[----:B------:R-:W-:Y:S01]  /*59540*/  MOV R19, R23 ;  /* 0x0000001700137202 */ /* 0x000fe20000000f00 */
[----:B---3--:R0:W-:Y:S04]  /*59550*/  STL.64 [R1+0x2c68], R28 ;  /* 0x002c681c01007387 */ /* 0x0081e80000100a00 */
[----:B------:R4:W-:Y:S01]  /*59560*/  STL.64 [R1+0xd8], R20 ;  /* 0x0000d81401007387 */ /* 0x0009e20000100a00 */
[----:B0-----:R-:W-:-:S04]  /*59570*/  LEA R28, P3, R14, R0, 0x1 ;  /* 0x000000000e1c7211 */ /* 0x001fc800078608ff */
[----:B------:R-:W-:Y:S01]  /*59580*/  LEA.HI.X.SX32 R29, R14, R2, 0x1, P3 ;  /* 0x000000020e1d7211 */ /* 0x000fe200018f0eff */
[----:B------:R-:W-:Y:S01]  /*59590*/  IMAD.MOV.U32 R14, RZ, RZ, R18 ;  /* 0x000000ffff0e7224 */ /* 0x000fe200078e0012 */
[----:B----4-:R-:W-:Y:S02]  /*595a0*/  LEA R20, P6, R5, R0, 0x1 ;  /* 0x0000000005147211 */ /* 0x010fe400078c08ff */
[----:B------:R-:W-:Y:S02]  /*595b0*/  MOV R18, R22 ;  /* 0x0000001600127202 */ /* 0x000fe40000000f00 */
[----:B------:R-:W-:Y:S02]  /*595c0*/  LEA R22, P2, R3, R0, 0x1 ;  /* 0x0000000003167211 */ /* 0x000fe400078408ff */
[-C--:B------:R-:W-:Y:S01]  /*595d0*/  LEA.HI.X.SX32 R21, R5, R2.reuse, 0x1, P6 ;  /* 0x0000000205157211 */ /* 0x080fe200030f0eff */
[----:B------:R0:W-:Y:S01]  /*595e0*/  STL.64 [R1+0xd0], R26 ;  /* 0x0000d01a01007387 */ /* 0x0001e20000100a00 */
[----:B------:R-:W-:-:S03]  /*595f0*/  LEA.HI.X.SX32 R23, R3, R2, 0x1, P2 ;  /* 0x0000000203177211 */ /* 0x000fc600010f0eff */
[----:B0-----:R-:W2:Y:S04]  /*59600*/  LDL.LU.64 R26, [R1+0x2c80] ;  /* 0x002c8000011a7983 */ /* 0x001ea80000300a00 */
[----:B------:R-:W-:Y:S04]  /*59610*/  STL.64 [R1+0xc8], R28 ;  /* 0x0000c81c01007387 */ /* 0x000fe80000100a00 */
[----:B------:R-:W-:Y:S04]  /*59620*/  STL.64 [R1+0xc0], R20 ;  /* 0x0000c01401007387 */ /* 0x000fe80000100a00 */
[----:B------:R0:W-:Y:S04]  /*59630*/  STL.64 [R1+0xb8], R22 ;  /* 0x0000b81601007387 */ /* 0x0001e80000100a00 */
[----:B0-----:R-:W3:Y:S01]  /*59640*/  LDL.LU.64 R22, [R1+0x2c78] ;  /* 0x002c780001167983 */ /* 0x001ee20000300a00 */
[----:B------:R-:W-:Y:S01]  /*59650*/  IMAD R8, R25, 0x4, R3 ;  /* 0x0000000419087824 */ /* 0x000fe200078e0203 */
[----:B------:R-:W-:-:S04]  /*59660*/  MOV R10, R12 ;  /* 0x0000000c000a7202 */ /* 0x000fc80000000f00 */
[C---:B------:R-:W-:Y:S02]  /*59670*/  LEA R12, R25.reuse, R8, 0x2 ;  /* 0x00000008190c7211 */ /* 0x040fe400078e10ff */
[-C--:B------:R-:W-:Y:S02]  /*59680*/  LEA R20, P3, R8, R0.reuse, 0x1 ;  /* 0x0000000008147211 */ /* 0x080fe400078608ff */
[----:B------:R-:W-:Y:S02]  /*59690*/  LEA R28, P6, R12, R0, 0x1 ;  /* 0x000000000c1c7211 */ /* 0x000fe400078c08ff */
[-C--:B------:R-:W-:Y:S02]  /*596a0*/  LEA.HI.X.SX32 R21, R8, R2.reuse, 0x1, P3 ;  /* 0x0000000208157211 */ /* 0x080fe400018f0eff */
[----:B------:R-:W-:Y:S02]  /*596b0*/  LEA.HI.X.SX32 R29, R12, R2, 0x1, P6 ;  /* 0x000000020c1d7211 */ /* 0x000fe400030f0eff */
[----:B------:R-:W-:Y:S01]  /*596c0*/  LEA R6, R25, R12, 0x2 ;  /* 0x0000000c19067211 */ /* 0x000fe200078e10ff */
[----:B------:R0:W-:Y:S04]  /*596d0*/  STL.64 [R1+0xb0], R20 ;  /* 0x0000b01401007387 */ /* 0x0001e80000100a00 */
[----:B0-----:R-:W4:Y:S04]  /*596e0*/  LDL.LU.64 R20, [R1+0x2c70] ;  /* 0x002c700001147983 */ /* 0x001f280000300a00 */
[----:B---3--:R-:W-:Y:S04]  /*596f0*/  STL.64 [R1+0x2c60], R22 ;  /* 0x002c601601007387 */ /* 0x008fe80000100a00 */
[----:B------:R0:W-:Y:S02]  /*59700*/  STL.64 [R1+0xa8], R28 ;  /* 0x0000a81c01007387 */ /* 0x0001e40000100a00 */
[----:B0-----:R-:W-:-:S04]  /*59710*/  LEA R28, P2, R6, R0, 0x1 ;  /* 0x00000000061c7211 */ /* 0x001fc800078408ff */
[----:B------:R-:W-:-:S05]  /*59720*/  LEA.HI.X.SX32 R29, R6, R2, 0x1, P2 ;  /* 0x00000002061d7211 */ /* 0x000fca00010f0eff */
[----:B------:R0:W-:Y:S04]  /*59730*/  STL.64 [R1+0xa0], R28 ;  /* 0x0000a01c01007387 */ /* 0x0001e80000100a00 */
[----:B0-----:R-:W3:Y:S01]  /*59740*/  LDL.LU.64 R28, [R1+0x2c68] ;  /* 0x002c6800011c7983 */ /* 0x001ee20000300a00 */
[----:B------:R-:W-:Y:S02]  /*59750*/  MOV R11, R10 ;  /* 0x0000000a000b7202 */ /* 0x000fe40000000f00 */
[C---:B------:R-:W-:Y:S02]  /*59760*/  LEA R10, R25.reuse, R6, 0x2 ;  /* 0x00000006190a7211 */ /* 0x040fe400078e10ff */
[----:B------:R-:W-:Y:S02]  /*59770*/  MOV R13, R11 ;  /* 0x0000000b000d7202 */ /* 0x000fe40000000f00 */
[----:B------:R-:W-:-:S02]  /*59780*/  LEA R4, R25, R10, 0x2 ;  /* 0x0000000a19047211 */ /* 0x000fc400078e10ff */
[----:B------:R-:W-:Y:S02]  /*59790*/  MOV R8, R13 ;  /* 0x0000000d00087202 */ /* 0x000fe40000000f00 */
[C---:B------:R-:W-:Y:S02]  /*597a0*/  LEA R7, R25.reuse, R4, 0x2 ;  /* 0x0000000419077211 */ /* 0x040fe400078e10ff */
[----:B------:R-:W-:Y:S02]  /*597b0*/  MOV R11, R9 ;  /* 0x00000009000b7202 */ /* 0x000fe40000000f00 */
[----:B------:R-:W-:Y:S01]  /*597c0*/  MOV R13, R8 ;  /* 0x00000008000d7202 */ /* 0x000fe20000000f00 */
[----:B------:R-:W-:Y:S01]  /*597d0*/  IMAD R9, R25, 0x4, R7 ;  /* 0x0000000419097824 */ /* 0x000fe200078e0207 */
[-C--:B------:R-:W-:Y:S02]  /*597e0*/  LEA R12, P3, R10, R0.reuse, 0x1 ;  /* 0x000000000a0c7211 */ /* 0x080fe400078608ff */
[----:B------:R-:W-:-:S02]  /*597f0*/  LEA R22, P6, R4, R0, 0x1 ;  /* 0x0000000004167211 */ /* 0x000fc400078c08ff */
[C---:B------:R-:W-:Y:S02]  /*59800*/  LEA R5, R25.reuse, R9, 0x2 ;  /* 0x0000000919057211 */ /* 0x040fe400078e10ff */
[----:B------:R-:W-:Y:S02]  /*59810*/  LEA.HI.X.SX32 R23, R4, R2, 0x1, P6 ;  /* 0x0000000204177211 */ /* 0x000fe400030f0eff */
[----:B------:R-:W-:-:S05]  /*59820*/  LEA R3, R25, R5, 0x2 ;  /* 0x0000000519037211 */ /* 0x000fca00078e10ff */
[----:B------:R-:W-:-:S05]  /*59830*/  IMAD R8, R25, 0x4, R3 ;  /* 0x0000000419087824 */ /* 0x000fca00078e0203 */
[----:B------:R-:W-:-:S04]  /*59840*/  LEA R6, R25, R8, 0x2 ;  /* 0x0000000819067211 */ /* 0x000fc800078e10ff */
[----:B------:R-:W-:Y:S01]  /*59850*/  LEA R4, R25, R6, 0x2 ;  /* 0x0000000619047211 */ /* 0x000fe200078e10ff */
[----:B---3--:R0:W-:Y:S02]  /*59860*/  STL.64 [R1+0x2c58], R28 ;  /* 0x002c581c01007387 */ /* 0x0081e40000100a00 */
[----:B0-----:R-:W-:Y:S02]  /*59870*/  MOV R29, R13 ;  /* 0x0000000d001d7202 */ /* 0x001fe40000000f00 */
[----:B------:R-:W-:-:S05]  /*59880*/  LEA.HI.X.SX32 R13, R10, R2, 0x1, P3 ;  /* 0x000000020a0d7211 */ /* 0x000fca00018f0eff */
[----:B------:R0:W-:Y:S04]  /*59890*/  STL.64 [R1+0x98], R12 ;  /* 0x0000980c01007387 */ /* 0x0001e80000100a00 */
[----:B--2---:R1:W-:Y:S04]  /*598a0*/  STL.64 [R1+0x2c50], R26 ;  /* 0x002c501a01007387 */ /* 0x0043e80000100a00 */
[----:B------:R2:W-:Y:S01]  /*598b0*/  STL.64 [R1+0x90], R22 ;  /* 0x0000901601007387 */ /* 0x0005e20000100a00 */
[-C--:B0-----:R-:W-:Y:S02]  /*598c0*/  LEA R12, P6, R5, R0.reuse, 0x1 ;  /* 0x00000000050c7211 */ /* 0x081fe400078c08ff */
[----:B-1----:R-:W-:-:S02]  /*598d0*/  LEA R26, P3, R9, R0, 0x1 ;  /* 0x00000000091a7211 */ /* 0x002fc400078608ff */
[----:B--2---:R-:W-:Y:S02]  /*598e0*/  LEA R22, P2, R7, R0, 0x1 ;  /* 0x0000000007167211 */ /* 0x004fe400078408ff */
[-C--:B------:R-:W-:Y:S02]  /*598f0*/  LEA.HI.X.SX32 R27, R9, R2.reuse, 0x1, P3 ;  /* 0x00000002091b7211 */ /* 0x080fe400018f0eff */
[-C--:B------:R-:W-:Y:S02]  /*59900*/  LEA.HI.X.SX32 R23, R7, R2.reuse, 0x1, P2 ;  /* 0x0000000207177211 */ /* 0x080fe400010f0eff */
[----:B------:R-:W-:Y:S02]  /*59910*/  LEA.HI.X.SX32 R13, R5, R2, 0x1, P6 ;  /* 0x00000002050d7211 */ /* 0x000fe400030f0eff */
[----:B------:R-:W-:Y:S01]  /*59920*/  LEA R28, P2, R3, R0, 0x1 ;  /* 0x00000000031c7211 */ /* 0x000fe200078408ff */
[----:B------:R0:W-:Y:S01]  /*59930*/  STL.64 [R1+0x88], R22 ;  /* 0x0000881601007387 */ /* 0x0001e20000100a00 */
[----:B------:R-:W-:-:S02]  /*59940*/  MOV R10, R29 ;  /* 0x0000001d000a7202 */ /* 0x000fc40000000f00 */
[----:B------:R-:W-:Y:S01]  /*59950*/  LEA.HI.X.SX32 R29, R3, R2, 0x1, P2 ;  /* 0x00000002031d7211 */ /* 0x000fe200010f0eff */
[----:B------:R-:W-:Y:S01]  /*59960*/  IMAD R7, R25, 0x4, R4 ;  /* 0x0000000419077824 */ /* 0x000fe200078e0204 */
[----:B0-----:R-:W2:Y:S04]  /*59970*/  LDL.LU.64 R22, [R1+0x2c60] ;  /* 0x002c600001167983 */ /* 0x001ea80000300a00 */
[----:B------:R0:W-:Y:S04]  /*59980*/  STL.64 [R1+0x80], R26 ;  /* 0x0000801a01007387 */ /* 0x0001e80000100a00 */
[----:B------:R1:W-:Y:S01]  /*59990*/  STL.64 [R1+0x78], R12 ;  /* 0x0000780c01007387 */ /* 0x0003e20000100a00 */
[----:B0-----:R-:W-:-:S02]  /*599a0*/  LEA R26, P3, R8, R0, 0x1 ;  /* 0x00000000081a7211 */ /* 0x001fc400078608ff */
[----:B-1----:R-:W-:Y:S02]  /*599b0*/  LEA R12, P6, R6, R0, 0x1 ;  /* 0x00000000060c7211 */ /* 0x002fe400078c08ff */
[-C--:B------:R-:W-:Y:S01]  /*599c0*/  LEA.HI.X.SX32 R27, R8, R2.reuse, 0x1, P3 ;  /* 0x00000002081b7211 */ /* 0x080fe200018f0eff */
[----:B------:R0:W-:Y:S01]  /*599d0*/  STL.64 [R1+0x70], R28 ;  /* 0x0000701c01007387 */ /* 0x0001e20000100a00 */
[----:B------:R-:W-:Y:S02]  /*599e0*/  LEA.HI.X.SX32 R13, R6, R2, 0x1, P6 ;  /* 0x00000002060d7211 */ /* 0x000fe400030f0eff */
[----:B------:R-:W-:-:S04]  /*599f0*/  LEA R5, R25, R7, 0x2 ;  /* 0x0000000719057211 */ /* 0x000fc800078e10ff */
[----:B------:R-:W-:Y:S01]  /*59a00*/  LEA R8, P6, R5, R0, 0x1 ;  /* 0x0000000005087211 */ /* 0x000fe200078c08ff */
[----:B0-----:R-:W3:Y:S04]  /*59a10*/  LDL.LU.64 R28, [R1+0x2c58] ;  /* 0x002c5800011c7983 */ /* 0x001ee80000300a00 */
[----:B------:R0:W-:Y:S04]  /*59a20*/  STL.64 [R1+0x68], R26 ;  /* 0x0000681a01007387 */ /* 0x0001e80000100a00 */
[----:B------:R1:W-:Y:S01]  /*59a30*/  STL.64 [R1+0x60], R12 ;  /* 0x0000600c01007387 */ /* 0x0003e20000100a00 */
[----:B------:R-:W-:-:S02]  /*59a40*/  LEA R3, R25, R5, 0x2 ;  /* 0x0000000519037211 */ /* 0x000fc400078e10ff */
[CC--:B0-----:R-:W-:Y:S02]  /*59a50*/  LEA R26, P2, R4.reuse, R0.reuse, 0x1 ;  /* 0x00000000041a7211 */ /* 0x0c1fe400078408ff */
[C---:B-1----:R-:W-:Y:S02]  /*59a60*/  LEA R12, P3, R7.reuse, R0, 0x1 ;  /* 0x00000000070c7211 */ /* 0x042fe400078608ff */
[-C--:B------:R-:W-:Y:S02]  /*59a70*/  LEA.HI.X.SX32 R27, R4, R2.reuse, 0x1, P2 ;  /* 0x00000002041b7211 */ /* 0x080fe400010f0eff */
[-C--:B------:R-:W-:Y:S02]  /*59a80*/  LEA.HI.X.SX32 R13, R7, R2.reuse, 0x1, P3 ;  /* 0x00000002070d7211 */ /* 0x080fe400018f0eff */
[----:B------:R-:W-:Y:S01]  /*59a90*/  LEA.HI.X.SX32 R9, R5, R2, 0x1, P6 ;  /* 0x0000000205097211 */ /* 0x000fe200030f0eff */
[----:B------:R0:W-:Y:S01]  /*59aa0*/  STL.64 [R1+0x58], R26 ;  /* 0x0000581a01007387 */ /* 0x0001e20000100a00 */
[----:B------:R-:W-:-:S04]  /*59ab0*/  LEA R6, R25, R3, 0x2 ;  /* 0x0000000319067211 */ /* 0x000fc800078e10ff */
[C---:B------:R-:W-:Y:S01]  /*59ac0*/  LEA R4, R25.reuse, R6, 0x2 ;  /* 0x0000000619047211 */ /* 0x040fe200078e10ff */
[----:B0-----:R-:W5:Y:S04]  /*59ad0*/  LDL.LU.64 R26, [R1+0x2c50] ;  /* 0x002c5000011a7983 */ /* 0x001f680000300a00 */
[----:B------:R0:W-:Y:S04]  /*59ae0*/  STL.64 [R1+0x50], R12 ;  /* 0x0000500c01007387 */ /* 0x0001e80000100a00 */
[----:B------:R1:W-:Y:S01]  /*59af0*/  STL.64 [R1+0x48], R8 ;  /* 0x0000480801007387 */ /* 0x0003e20000100a00 */
[----:B------:R-:W-:Y:S01]  /*59b00*/  IMAD R5, R25, 0x4, R4 ;  /* 0x0000000419057824 */ /* 0x000fe200078e0204 */
[----:B0-----:R-:W-:-:S02]  /*59b10*/  LEA R12, P3, R3, R0, 0x1 ;  /* 0x00000000030c7211 */ /* 0x001fc400078608ff */
[C---:B-1----:R-:W-:Y:S02]  /*59b20*/  LEA R8, P6, R6.reuse, R0, 0x1 ;  /* 0x0000000006087211 */ /* 0x042fe400078c08ff */
[-C--:B------:R-:W-:Y:S02]  /*59b30*/  LEA.HI.X.SX32 R13, R3, R2.reuse, 0x1, P3 ;  /* 0x00000002030d7211 */ /* 0x080fe400018f0eff */
[----:B------:R-:W-:-:S03]  /*59b40*/  LEA.HI.X.SX32 R9, R6, R2, 0x1, P6 ;  /* 0x0000000206097211 */ /* 0x000fc600030f0eff */
[----:B------:R0:W-:Y:S04]  /*59b50*/  STL.64 [R1+0x40], R12 ;  /* 0x0000400c01007387 */ /* 0x0001e80000100a00 */
[----:B------:R1:W-:Y:S01]  /*59b60*/  STL.64 [R1+0x38], R8 ;  /* 0x0000380801007387 */ /* 0x0003e20000100a00 */
[----:B------:R-:W-:-:S03]  /*59b70*/  FSETP.NEU.AND P2, PT, R10, RZ, PT ;  /* 0x000000ff0a00720b */ /* 0x000fc60003f4d000 */
[----:B------:R-:W2:Y:S01]  /*59b80*/  LDL.LU R7, [R1+0x1a8] ;  /* 0x0001a80001077983 */ /* 0x000ea20000300800 */
[----:B0-----:R-:W-:-:S03]  /*59b90*/  LEA R12, P3, R4, R0, 0x1 ;  /* 0x00000000040c7211 */ /* 0x001fc600078608ff */
[----:B------:R-:W2:Y:S01]  /*59ba0*/  LDL.LU R10, [R1+0x1b8] ;  /* 0x0001b800010a7983 */ /* 0x000ea20000300800 */
[C---:B-1----:R-:W-:Y:S02]  /*59bb0*/  LEA R8, P6, R5.reuse, R0, 0x1 ;  /* 0x0000000005087211 */ /* 0x042fe400078c08ff */
[-C--:B------:R-:W-:Y:S02]  /*59bc0*/  LEA.HI.X.SX32 R13, R4, R2.reuse, 0x1, P3 ;  /* 0x00000002040d7211 */ /* 0x080fe400018f0eff */
[----:B------:R-:W-:Y:S01]  /*59bd0*/  LEA.HI.X.SX32 R9, R5, R2, 0x1, P6 ;  /* 0x0000000205097211 */ /* 0x000fe200030f0eff */
[----:B------:R-:W2:Y:S01]  /*59be0*/  LDL.LU R4, [R1+0x188] ;  /* 0x0001880001047983 */ /* 0x000ea20000300800 */
[----:B------:R-:W-:-:S03]  /*59bf0*/  LEA R3, R25, R5, 0x2 ;  /* 0x0000000519037211 */ /* 0x000fc600078e10ff */
[----:B------:R-:W-:Y:S04]  /*59c00*/  STL.64 [R1+0x30], R12 ;  /* 0x0000300c01007387 */ /* 0x000fe80000100a00 */
[----:B------:R-:W-:Y:S04]  /*59c10*/  STL.64 [R1+0x28], R8 ;  /* 0x0000280801007387 */ /* 0x000fe80000100a00 */
[----:B------:R0:W-:Y:S04]  /*59c20*/  STL [R1+0x2c00], R5 ;  /* 0x002c000501007387 */ /* 0x0001e80000100800 */
[----:B0-----:R-:W2:Y:S01]  /*59c30*/  LDL.LU R5, [R1+0x178] ;  /* 0x0001780001057983 */ /* 0x001ea20000300800 */
[----:B------:R-:W-:-:S02]  /*59c40*/  LEA R6, R25, R3, 0x2 ;  /* 0x0000000319067211 */ /* 0x000fc400078e10ff */
[----:B------:R-:W-:Y:S02]  /*59c50*/  MOV R12, R14 ;  /* 0x0000000e000c7202 */ /* 0x000fe40000000f00 */
[-C--:B------:R-:W-:Y:S01]  /*59c60*/  LEA R14, P3, R3, R0.reuse, 0x1 ;  /* 0x00000000030e7211 */ /* 0x080fe200078608ff */
[----:B--2---:R-:W-:Y:S04]  /*59c70*/  STL.64 [R1+0x2c48], R4 ;  /* 0x002c480401007387 */ /* 0x004fe80000100a00 */
[----:B------:R-:W2:Y:S01]  /*59c80*/  LDL.LU R25, [R1+0x198] ;  /* 0x0001980001197983 */ /* 0x000ea20000300800 */
[----:B---3--:R-:W-:Y:S01]  /*59c90*/  IMAD.MOV.U32 R8, RZ, RZ, R28 ;  /* 0x000000ffff087224 */ /* 0x008fe200078e001c */
[----:B------:R-:W-:Y:S02]  /*59ca0*/  MOV R13, R15 ;  /* 0x0000000f000d7202 */ /* 0x000fe40000000f00 */
[----:B------:R-:W-:-:S02]  /*59cb0*/  LEA R28, P6, R6, R0, 0x1 ;  /* 0x00000000061c7211 */ /* 0x000fc400078c08ff */
[-C--:B------:R-:W-:Y:S02]  /*59cc0*/  LEA.HI.X.SX32 R15, R3, R2.reuse, 0x1, P3 ;  /* 0x00000002030f7211 */ /* 0x080fe400018f0eff */
[----:B------:R-:W-:Y:S02]  /*59cd0*/  MOV R9, R29 ;  /* 0x0000001d00097202 */ /* 0x000fe40000000f00 */
[----:B------:R-:W-:Y:S01]  /*59ce0*/  LEA.HI.X.SX32 R29, R6, R2, 0x1, P6 ;  /* 0x00000002061d7211 */ /* 0x000fe200030f0eff */
[----:B--2---:R0:W-:Y:S04]  /*59cf0*/  STL [R1+0x2c30], R25 ;  /* 0x002c301901007387 */ /* 0x0041e80000100800 */
[----:B0-----:R-:W2:Y:S04]  /*59d00*/  LDL.LU R25, [R1+0x168] ;  /* 0x0001680001197983 */ /* 0x001ea80000300800 */
[----:B------:R0:W-:Y:S04]  /*59d10*/  STL.64 [R1+0x20], R14 ;  /* 0x0000200e01007387 */ /* 0x0001e80000100a00 */
[----:B------:R1:W-:Y:S01]  /*59d20*/  STL [R1+0x2c10], R6 ;  /* 0x002c100601007387 */ /* 0x0003e20000100800 */
[----:B0-----:R-:W-:-:S03]  /*59d30*/  MOV R14, R18 ;  /* 0x00000012000e7202 */ /* 0x001fc60000000f00 */
[----:B-1----:R-:W3:Y:S01]  /*59d40*/  LDL.LU R6, [R1+0x158] ;  /* 0x0001580001067983 */ /* 0x002ee20000300800 */
[----:B------:R-:W-:Y:S01]  /*59d50*/  MOV R15, R19 ;  /* 0x00000013000f7202 */ /* 0x000fe20000000f00 */
[----:B------:R-:W-:Y:S01]  /*59d60*/  IMAD.MOV.U32 R19, RZ, RZ, R17 ;  /* 0x000000ffff137224 */ /* 0x000fe200078e0011 */
[----:B------:R-:W-:Y:S01]  /*59d70*/  MOV R18, R16 ;  /* 0x0000001000127202 */ /* 0x000fe20000000f00 */
[----:B------:R-:W-:Y:S04]  /*59d80*/  STL.64 [R1+0x2a88], R28 ;  /* 0x002a881c01007387 */ /* 0x000fe80000100a00 */
[----:B------:R-:W3:Y:S04]  /*59d90*/  LDL.LU.64 R4, [R1+0x350] ;  /* 0x0003500001047983 */ /* 0x000ee80000300a00 */
[----:B------:R-:W2:Y:S01]  /*59da0*/  LDL.LU.64 R16, [R1+0x340] ;  /* 0x0003400001107983 */ /* 0x000ea20000300a00 */
[----:B------:R-:W-:-:S05]  /*59db0*/  PRMT R0, R11, 0x7632, R0 ;  /* 0x000076320b007816 */ /* 0x000fca0000000000 */
[----:B------:R-:W-:Y:S04]  /*59dc0*/  STG.E.U16 [R22.64], R0 ;  /* 0x0000000016007986 */ /* 0x000fe8000c101504 */
[----:B--2---:R0:W-:Y:S04]  /*59dd0*/  STL.64 [R1+0x2c40], R16 ;  /* 0x002c401001007387 */ /* 0x0041e80000100a00 */
[----:B0-----:R-:W2:Y:S04]  /*59de0*/  LDL.LU.64 R16, [R1+0x348] ;  /* 0x0003480001107983 */ /* 0x001ea80000300a00 */
[----:B------:R-:W2:Y:S01]  /*59df0*/  LDL.LU.64 R22, [R1+0x318] ;  /* 0x0003180001167983 */ /* 0x000ea20000300a00 */
[----:B----4-:R-:W-:-:S02]  /*59e00*/  PRMT R3, R21, 0x7632, R3 ;  /* 0x0000763215037816 */ /* 0x010fc40000000003 */
[----:B------:R-:W-:Y:S01]  /*59e10*/  PRMT R2, R20, 0x7632, R2 ;  /* 0x0000763214027816 */ /* 0x000fe20000000002 */
[----:B--2---:R0:W-:Y:S04]  /*59e20*/  STL.64 [R1+0x2c38], R22 ;  /* 0x002c381601007387 */ /* 0x0041e80000100a00 */
[----:B0-----:R-:W2:Y:S04]  /*59e30*/  LDL.LU.64 R22, [R1+0x338] ;  /* 0x0003380001167983 */ /* 0x001ea80000300a00 */
[----:B------:R-:W4:Y:S04]  /*59e40*/  LDL.LU.64 R20, [R1+0x2d0] ;  /* 0x0002d00001147983 */ /* 0x000f280000300a00 */
[----:B----4-:R0:W-:Y:S04]  /*59e50*/  STL.64 [R1+0x2bf8], R20 ;  /* 0x002bf81401007387 */ /* 0x0101e80000100a00 */
[----:B0-----:R-:W4:Y:S04]  /*59e60*/  LDL.LU.64 R20, [R1+0x2d8] ;  /* 0x0002d80001147983 */ /* 0x001f280000300a00 */
[----:B----4-:R0:W-:Y:S04]  /*59e70*/  STL.64 [R1+0x2c08], R20 ;  /* 0x002c081401007387 */ /* 0x0101e80000100a00 */
[----:B0-----:R-:W4:Y:S04]  /*59e80*/  LDL.LU.64 R20, [R1+0x2e0] ;  /* 0x0002e00001147983 */ /* 0x001f280000300a00 */
[----:B----4-:R0:W-:Y:S04]  /*59e90*/  STL.64 [R1+0x2c18], R20 ;  /* 0x002c181401007387 */ /* 0x0101e80000100a00 */
[----:B0-----:R-:W4:Y:S01]  /*59ea0*/  LDL.LU.64 R20, [R1+0x308] ;  /* 0x0003080001147983 */ /* 0x001f220000300a00 */
[----:B------:R-:W-:-:S03]  /*59eb0*/  PRMT R0, R24, 0x7632, R0 ;  /* 0x0000763218007816 */ /* 0x000fc60000000000 */
[----:B------:R-:W-:Y:S04]  /*59ec0*/  STG.E.U16 [R8.64], R3 ;  /* 0x0000000308007986 */ /* 0x000fe8000c101504 */
[----:B----4-:R0:W-:Y:S04]  /*59ed0*/  STL [R1+0x2c20], R21 ;  /* 0x002c201501007387 */ /* 0x0101e80000100800 */
[----:B0-----:R-:W5:Y:S04]  /*59ee0*/  LDL.LU R21, [R1+0x148] ;  /* 0x0001480001157983 */ /* 0x001f680000300800 */
[----:B------:R-:W-:Y:S04]  /*59ef0*/  STG.E.U16 [R12.64], R2 ;  /* 0x000000020c007986 */ /* 0x000fe8000c101504 */
[----:B------:R0:W-:Y:S04]  /*59f00*/  STL.64 [R1+0x2c28], R2 ;  /* 0x002c280201007387 */ /* 0x0001e80000100a00 */
[----:B------:R1:W-:Y:S04]  /*59f10*/  STG.E.U16 [R14.64], R0 ;  /* 0x000000000e007986 */ /* 0x0003e8000c101504 */
[----:B------:R4:W-:Y:S04]  /*59f20*/  STG.E.U16 [R18.64], R25 ;  /* 0x0000001912007986 */ /* 0x0009e8000c101504 */
[----:B0-----:R-:W2:Y:S04]  /*59f30*/  LDL.LU.64 R2, [R1+0x310] ;  /* 0x0003100001027983 */ /* 0x001ea80000300a00 */
[----:B------:R-:W2:Y:S04]  /*59f40*/  LDL.LU.64 R28, [R1+0x2b0] ;  /* 0x0002b000011c7983 */ /* 0x000ea80000300a00 */
[----:B------:R-:W2:Y:S04]  /*59f50*/  LDL.LU.64 R8, [R1+0x2a8] ;  /* 0x0002a80001087983 */ /* 0x000ea80000300a00 */
[----:B------:R-:W2:Y:S04]  /*59f60*/  LDL.LU.64 R12, [R1+0x2a0] ;  /* 0x0002a000010c7983 */ /* 0x000ea80000300a00 */
[----:B-1----:R-:W2:Y:S04]  /*59f70*/  LDL.LU.64 R14, [R1+0x278] ;  /* 0x00027800010e7983 */ /* 0x002ea80000300a00 */
[----:B----4-:R-:W4:Y:S04]  /*59f80*/  LDL.LU.64 R18, [R1+0x18] ;  /* 0x0000180001127983 */ /* 0x010f280000300a00 */
[----:B------:R-:W2:Y:S04]  /*59f90*/  LDL.LU R24, [R1+0x16c] ;  /* 0x00016c0001187983 */ /* 0x000ea80000300800 */
[----:B------:R-:W2:Y:S04]  /*59fa0*/  LDL.LU R11, [R1+0x14c] ;  /* 0x00014c00010b7983 */ /* 0x000ea80000300800 */
[----:B-----5:R0:W-:Y:S04]  /*59fb0*/  STG.E.U16 [R26.64], R21 ;  /* 0x000000151a007986 */ /* 0x0201e8000c101504 */
[----:B---3--:R1:W-:Y:S04]  /*59fc0*/  STG.E.U16 [R4.64], R6 ;  /* 0x0000000604007986 */ /* 0x0083e8000c101504 */
[----:B0-----:R-:W3:Y:S04]  /*59fd0*/  LDL.LU R26, [R1+0x15c] ;  /* 0x00015c00011a7983 */ /* 0x001ee80000300800 */
[----:B-1----:R-:W5:Y:S04]  /*59fe0*/  LDL.LU.64 R4, [R1+0x2c48] ;  /* 0x002c480001047983 */ /* 0x002f680000300a00 */
[----:B-----5:R0:W-:Y:S04]  /*59ff0*/  STG.E.U16 [R16.64], R5 ;  /* 0x0000000510007986 */ /* 0x0201e8000c101504 */
[----:B0-----:R-:W5:Y:S04]  /*5a000*/  LDL.LU.64 R16, [R1+0x2c40] ;  /* 0x002c400001107983 */ /* 0x001f680000300a00 */
[----:B-----5:R0:W-:Y:S04]  /*5a010*/  STG.E.U16 [R16.64], R4 ;  /* 0x0000000410007986 */ /* 0x0201e8000c101504 */
[----:B--2---:R1:W-:Y:S04]  /*5a020*/  STG.E.U16 [R22.64], R7 ;  /* 0x0000000716007986 */ /* 0x0043e8000c101504 */
[----:B0-----:R-:W2:Y:S04]  /*5a030*/  LDL.LU.64 R16, [R1+0x10] ;  /* 0x0000100001107983 */ /* 0x001ea80000300a00 */
[----:B-1----:R-:W5:Y:S01]  /*5a040*/  LDL.LU.64 R22, [R1+0x2c38] ;  /* 0x002c380001167983 */ /* 0x002f620000300a00 */
[----:B------:R-:W-:-:S03]  /*5a050*/  PRMT R0, R25, 0x7632, R0 ;  /* 0x0000763219007816 */ /* 0x000fc60000000000 */
[----:B-----5:R0:W-:Y:S04]  /*5a060*/  STG.E.U16 [R22.64], R10 ;  /* 0x0000000a16007986 */ /* 0x0201e8000c101504 */
[----:B0-----:R-:W5:Y:S04]  /*5a070*/  LDL.LU.64 R22, [R1+0x8] ;  /* 0x0000080001167983 */ /* 0x001f680000300a00 */
[----:B------:R-:W2:Y:S04]  /*5a080*/  LDL.LU R27, [R1+0x17c] ;  /* 0x00017c00011b7983 */ /* 0x000ea80000300800 */
[----:B------:R-:W2:Y:S04]  /*5a090*/  LDL.LU R25, [R1+0x2c30] ;  /* 0x002c300001197983 */ /* 0x000ea80000300800 */
[----:B--2---:R0:W-:Y:S04]  /*5a0a0*/  STG.E.U16 [R2.64], R25 ;  /* 0x0000001902007986 */ /* 0x0041e8000c101504 */
[----:B0-----:R-:W2:Y:S02]  /*5a0b0*/  LDL.LU.64 R2, [R1+0x2c28] ;  /* 0x002c280001027983 */ /* 0x001ea40000300a00 */
[----:B--2---:R-:W-:-:S02]  /*5a0c0*/  PRMT R2, R21, 0x7632, R2 ;  /* 0x0000763215027816 */ /* 0x004fc40000000002 */
[----:B------:R-:W2:Y:S04]  /*5a0d0*/  LDL.LU R21, [R1+0x2c20] ;  /* 0x002c200001157983 */ /* 0x000ea80000300800 */
[----:B--2---:R0:W-:Y:S04]  /*5a0e0*/  STG.E.U16 [R20.64], R0 ;  /* 0x0000000014007986 */ /* 0x0041e8000c101504 */
[----:B0-----:R-:W2:Y:S01]  /*5a0f0*/  LDL.LU.64 R20, [R1+0x2c18] ;  /* 0x002c180001147983 */ /* 0x001ea20000300a00 */
[----:B------:R-:W-:-:S03]  /*5a100*/  PRMT R0, R6, 0x7632, R0 ;  /* 0x0000763206007816 */ /* 0x000fc60000000000 */
[----:B------:R-:W3:Y:S04]  /*5a110*/  LDL.LU R6, [R1+0x2c10] ;  /* 0x002c100001067983 */ /* 0x000ee80000300800 */
[----:B--2---:R0:W-:Y:S04]  /*5a120*/  STG.E.U16 [R20.64], R2 ;  /* 0x0000000214007986 */ /* 0x0041e8000c101504 */
[----:B0-----:R-:W2:Y:S01]  /*5a130*/  LDL.LU.64 R20, [R1+0x2c08] ;  /* 0x002c080001147983 */ /* 0x001ea20000300a00 */
[----:B------:R-:W-:-:S03]  /*5a140*/  PRMT R2, R5, 0x7632, R2 ;  /* 0x0000763205027816 */ /* 0x000fc60000000002 */
[----:B------:R-:W3:Y:S04]  /*5a150*/  LDL.LU R5, [R1+0x2c00] ;  /* 0x002c000001057983 */ /* 0x000ee80000300800 */
[----:B--2---:R0:W-:Y:S04]  /*5a160*/  STG.E.U16 [R20.64], R0 ;  /* 0x0000000014007986 */ /* 0x0041e8000c101504 */
[----:B0-----:R-:W2:Y:S01]  /*5a170*/  LDL.LU.64 R20, [R1+0x2bf8] ;  /* 0x002bf80001147983 */ /* 0x001ea20000300a00 */
[----:B------:R-:W-:-:S03]  /*5a180*/  PRMT R0, R4, 0x7632, R0 ;  /* 0x0000763204007816 */ /* 0x000fc60000000000 */
[----:B------:R-:W0:Y:S01]  /*5a190*/  S2R R4, SR_TID.X ;  /* 0x0000000000047919 */ /* 0x000e220000002100 */
[----:B------:R-:W-:Y:S02]  /*5a1a0*/  PRMT R3, R7, 0x7632, R3 ;  /* 0x0000763207037816 */ /* 0x000fe40000000003 */
[----:B---3--:R-:W-:Y:S02]  /*5a1b0*/  PRMT R6, R24, 0x7632, R6 ;  /* 0x0000763218067816 */ /* 0x008fe40000000006 */
[----:B------:R-:W-:Y:S01]  /*5a1c0*/  PRMT R5, R11, 0x7632, R5 ;  /* 0x000076320b057816 */ /* 0x000fe20000000005 */
[----:B--2---:R1:W-:Y:S04]  /*5a1d0*/  STG.E.U16 [R20.64], R2 ;  /* 0x0000000214007986 */ /* 0x0043e8000c101504 */
[----:B-1----:R-:W2:Y:S01]  /*5a1e0*/  LDL.LU.64 R20, [R1+0x298] ;  /* 0x0002980001147983 */ /* 0x002ea20000300a00 */
[----:B------:R-:W-:-:S03]  /*5a1f0*/  PRMT R2, R10, 0x7632, R2 ;  /* 0x000076320a027816 */ /* 0x000fc60000000002 */
[----:B------:R1:W-:Y:S04]  /*5a200*/  STG.E.U16 [R28.64], R0 ;  /* 0x000000001c007986 */ /* 0x0003e8000c101504 */
[----:B------:R-:W-:Y:S04]  /*5a210*/  STG.E.U16 [R8.64], R3 ;  /* 0x0000000308007986 */ /* 0x000fe8000c101504 */
[----:B------:R-:W-:Y:S01]  /*5a220*/  STG.E.U16 [R12.64], R2 ;  /* 0x000000020c007986 */ /* 0x000fe2000c101504 */
[----:B-1----:R-:W-:Y:S02]  /*5a230*/  PRMT R0, R25, 0x7632, R0 ;  /* 0x0000763219007816 */ /* 0x002fe40000000000 */
[----:B0-----:R-:W-:-:S03]  /*5a240*/  SHF.L.U32 R25, R4, 0xb, RZ ;  /* 0x0000000b04197819 */ /* 0x001fc600000006ff */
[----:B------:R-:W-:Y:S01]  /*5a250*/  STG.E.U16 [R14.64], R0 ;  /* 0x000000000e007986 */ /* 0x000fe2000c101504 */
[----:B------:R-:W-:-:S03]  /*5a260*/  LOP3.LUT R25, R25, 0x3000, RZ, 0xc0, !PT ;  /* 0x0000300019197812 */ /* 0x000fc600078ec0ff */
[----:B----4-:R0:W-:Y:S04]  /*5a270*/  STG.E.U16 [R18.64], R24 ;  /* 0x0000001812007986 */ /* 0x0101e8000c101504 */
[----:B------:R1:W-:Y:S01]  /*5a280*/  STG.E.U16 [R16.64], R11 ;  /* 0x0000000b10007986 */ /* 0x0003e2000c101504 */
[C---:B0-----:R-:W-:Y:S02]  /*5a290*/  LOP3.LUT R24, R4.reuse, 0x40, RZ, 0xc0, !PT ;  /* 0x0000004004187812 */ /* 0x041fe400078ec0ff */
[----:B------:R-:W-:Y:S02]  /*5a2a0*/  LOP3.LUT R4, R4, 0x3f, RZ, 0xc0, !PT ;  /* 0x0000003f04047812 */ /* 0x000fe400078ec0ff */
[----:B-1----:R-:W-:Y:S02]  /*5a2b0*/  SHF.R.U32.HI R11, RZ, 0x1, R24 ;  /* 0x00000001ff0b7819 */ /* 0x002fe40000011618 */
[----:B------:R-:W-:-:S02]  /*5a2c0*/  LEA R24, R4, R25, 0x4 ;  /* 0x0000001904187211 */ /* 0x000fc400078e20ff */
[----:B------:R-:W-:Y:S01]  /*5a2d0*/  LEA R25, R4, R25, 0x4 ;  /* 0x0000001904197211 */ /* 0x000fe200078e20ff */
[----:B------:R0:W-:Y:S03]  /*5a2e0*/  STL [R1+0x2be8], R2 ;  /* 0x002be80201007387 */ /* 0x0001e60000100800 */
[----:B------:R-:W-:Y:S01]  /*5a2f0*/  LOP3.LUT R25, R25, R11, RZ, 0x3c, !PT ;  /* 0x0000000b19197212 */ /* 0x000fe200078e3cff */
[----:B------:R-:W-:Y:S04]  /*5a300*/  STL [R1+0x2bd8], R0 ;  /* 0x002bd80001007387 */ /* 0x000fe80000100800 */
[----:B------:R-:W-:Y:S04]  /*5a310*/  STL.S16 [R1+0x178], R6 ;  /* 0x0001780601007387 */ /* 0x000fe80000100600 */
[----:B------:R-:W-:Y:S04]  /*5a320*/  STL.S16 [R1+0x168], R5 ;  /* 0x0001680501007387 */ /* 0x000fe80000100600 */
[----:B------:R-:W1:Y:S01]  /*5a330*/  LDS.128 R4, [R25] ;  /* 0x0000000019047984 */ /* 0x000e620000000c00 */
[----:B0-----:R-:W-:-:S02]  /*5a340*/  PRMT R2, R26, 0x7632, R2 ;  /* 0x000076321a027816 */ /* 0x001fc40000000002 */
[----:B------:R-:W-:Y:S01]  /*5a350*/  LOP3.LUT R24, R24, R11, RZ, 0x3c, !PT ;  /* 0x0000000b18187212 */ /* 0x000fe200078e3cff */
[----:B-----5:R0:W-:Y:S03]  /*5a360*/  STG.E.U16 [R22.64], R26 ;  /* 0x0000001a16007986 */ /* 0x0201e6000c101504 */
[----:B------:R-:W-:Y:S01]  /*5a370*/  LOP3.LUT R24, R24, 0x40, RZ, 0x3c, !PT ;  /* 0x0000004018187812 */ /* 0x000fe200078e3cff */
[----:B------:R-:W-:Y:S04]  /*5a380*/  STL.S16 [R1+0x158], R2 ;  /* 0x0001580201007387 */ /* 0x000fe80000100600 */
[----:B------:R-:W-:Y:S04]  /*5a390*/  LDS.128 R8, [R25+0x400] ;  /* 0x0004000019087984 */ /* 0x000fe80000000c00 */
[----:B0-----:R-:W3:Y:S01]  /*5a3a0*/  LDL.LU R26, [R1+0x18c] ;  /* 0x00018c00011a7983 */ /* 0x001ee20000300800 */
[----:B------:R-:W-:-:S03]  /*5a3b0*/  PRMT R0, R27, 0x7632, R0 ;  /* 0x000076321b007816 */ /* 0x000fc60000000000 */
[----:B------:R-:W-:Y:S04]  /*5a3c0*/  LDS.128 R12, [R25+0x800] ;  /* 0x00080000190c7984 */ /* 0x000fe80000000c00 */
[----:B------:R-:W-:Y:S04]  /*5a3d0*/  LDS.128 R16, [R24+0x800] ;  /* 0x0008000018107984 */ /* 0x000fe80000000c00 */
[----:B-1----:R-:W-:Y:S04]  /*5a3e0*/  STL.64 [R1+0x10], R4 ;  /* 0x0000100401007387 */ /* 0x002fe80000100a00 */
[----:B------:R-:W-:Y:S04]  /*5a3f0*/  STL.64 [R1+0x18], R6 ;  /* 0x0000180601007387 */ /* 0x000fe80000100a00 */
[----:B------:R-:W0:Y:S04]  /*5a400*/  LDS.128 R4, [R24] ;  /* 0x0000000018047984 */ /* 0x000e280000000c00 */
[----:B------:R-:W-:Y:S04]  /*5a410*/  STL.S16 [R1+0x14c], R0 ;  /* 0x00014c0001007387 */ /* 0x000fe80000100600 */
[----:B0-----:R-:W-:Y:S04]  /*5a420*/  STL [R1+0x2ba8], R4 ;  /* 0x002ba80401007387 */ /* 0x001fe80000100800 */
[----:B------:R0:W-:Y:S04]  /*5a430*/  STL [R1+0x2b88], R5 ;  /* 0x002b880501007387 */ /* 0x0001e80000100800 */
[----:B------:R-:W-:Y:S01]  /*5a440*/  STL.64 [R1+0x2b10], R6 ;  /* 0x002b100601007387 */ /* 0x000fe20000100a00 */
[----:B0-----:R-:W-:-:S03]  /*5a450*/  MOV R5, R8 ;  /* 0x0000000800057202 */ /* 0x001fc60000000f00 */
[----:B------:R-:W-:Y:S04]  /*5a460*/  STL [R1+0x4], R9 ;  /* 0x0000040901007387 */ /* 0x000fe80000100800 */
[----:B------:R-:W-:Y:S04]  /*5a470*/  STL.64 [R1+0x8], R10 ;  /* 0x0000080a01007387 */ /* 0x000fe80000100a00 */
[----:B------:R-:W-:Y:S04]  /*5a480*/  STL [R1+0x2bac], R5 ;  /* 0x002bac0501007387 */ /* 0x000fe80000100800 */
[----:B------:R-:W0:Y:S04]  /*5a490*/  LDS.128 R8, [R24+0x400] ;  /* 0x0004000018087984 */ /* 0x000e280000000c00 */
[----:B--2---:R1:W-:Y:S04]  /*5a4a0*/  STG.E.U16 [R20.64], R27 ;  /* 0x0000001b14007986 */ /* 0x0043e8000c101504 */
[----:B-1----:R-:W2:Y:S04]  /*5a4b0*/  LDL.LU.64 R20, [R1+0x300] ;  /* 0x0003000001147983 */ /* 0x002ea80000300a00 */
[----:B------:R-:W4:Y:S04]  /*5a4c0*/  LDL.LU R2, [R1+0x1ac] ;  /* 0x0001ac0001027983 */ /* 0x000f280000300800 */
[----:B------:R-:W5:Y:S04]  /*5a4d0*/  LDL.LU R0, [R1+0x1bc] ;  /* 0x0001bc0001007983 */ /* 0x000f680000300800 */
[----:B------:R-:W2:Y:S04]  /*5a4e0*/  LDL.LU.S16 R5, [R1+0x168] ;  /* 0x0001680001057983 */ /* 0x000ea80000300600 */
[----:B--2---:R1:W-:Y:S04]  /*5a4f0*/  STL [R1+0x2bb8], R5 ;  /* 0x002bb80501007387 */ /* 0x0043e80000100800 */
[----:B-1----:R-:W2:Y:S04]  /*5a500*/  LDL.LU.S16 R5, [R1+0x178] ;  /* 0x0001780001057983 */ /* 0x002ea80000300600 */
[----:B--2---:R1:W-:Y:S04]  /*5a510*/  STL [R1+0x2bc8], R5 ;  /* 0x002bc80501007387 */ /* 0x0043e80000100800 */
[----:B-1----:R-:W2:Y:S04]  /*5a520*/  LDL.LU R5, [R1+0x19c] ;  /* 0x00019c0001057983 */ /* 0x002ea80000300800 */
[----:B------:R-:W2:Y:S04]  /*5a530*/  LDL.LU.64 R6, [R1+0x280] ;  /* 0x0002800001067983 */ /* 0x000ea80000300a00 */
[----:B--2---:R1:W-:Y:S04]  /*5a540*/  STL.64 [R1+0x2bb0], R6 ;  /* 0x002bb00601007387 */ /* 0x0043e80000100a00 */
[----:B-1----:R-:W2:Y:S04]  /*5a550*/  LDL.LU.64 R6, [R1+0x2f0] ;  /* 0x0002f00001067983 */ /* 0x002ea80000300a00 */
[----:B--2---:R1:W-:Y:S04]  /*5a560*/  STL.64 [R1+0x2bc0], R6 ;  /* 0x002bc00601007387 */ /* 0x0043e80000100a00 */
[----:B-1----:R-:W2:Y:S04]  /*5a570*/  LDL.LU.64 R6, [R1+0x2f8] ;  /* 0x0002f80001067983 */ /* 0x002ea80000300a00 */
[----:B--2---:R1:W-:Y:S04]  /*5a580*/  STL.64 [R1+0x2bd0], R6 ;  /* 0x002bd00601007387 */ /* 0x0043e80000100a00 */
[----:B-1----:R-:W2:Y:S04]  /*5a590*/  LDL.LU.64 R6, [R1+0x320] ;  /* 0x0003200001067983 */ /* 0x002ea80000300a00 */
[----:B--2---:R1:W-:Y:S04]  /*5a5a0*/  STL.64 [R1+0x2be0], R6 ;  /* 0x002be00601007387 */ /* 0x0043e80000100a00 */
[----:B-1----:R-:W2:Y:S01]  /*5a5b0*/  LDL.LU.64 R6, [R1+0x328] ;  /* 0x0003280001067983 */ /* 0x002ea20000300a00 */
[----:B---3--:R-:W-:-:S03]  /*5a5c0*/  PRMT R4, R26, 0x7632, R4 ;  /* 0x000076321a047816 */ /* 0x008fc60000000004 */
[----:B------:R-:W-:Y:S04]  /*5a5d0*/  STG.E.U16 [R20.64], R26 ;  /* 0x0000001a14007986 */ /* 0x000fe8000c101504 */
[----:B------:R-:W1:Y:S04]  /*5a5e0*/  LDS.128 R20, [R25+0xc00] ;  /* 0x000c000019147984 */ /* 0x000e680000000c00 */
[----:B------:R-:W3:Y:S04]  /*5a5f0*/  LDS.128 R24, [R24+0xc00] ;  /* 0x000c000018187984 */ /* 0x000ee80000000c00 */
[----:B--2---:R2:W-:Y:S04]  /*5a600*/  STL.64 [R1+0x2bf0], R6 ;  /* 0x002bf00601007387 */ /* 0x0045e80000100a00 */
[----:B--2---:R-:W2:Y:S04]  /*5a610*/  LDL.LU.64 R6, [R1+0x330] ;  /* 0x0003300001067983 */ /* 0x004ea80000300a00 */
[----:B0-----:R0:W-:Y:S04]  /*5a620*/  STL [R1+0x2b98], R9 ;  /* 0x002b980901007387 */ /* 0x0011e80000100800 */
[----:B0-----:R-:W5:Y:S04]  /*5a630*/  LDL.LU R9, [R1+0x10] ;  /* 0x0000100001097983 */ /* 0x001f680000300800 */
[----:B------:R0:W-:Y:S04]  /*5a640*/  STL.64 [R1+0x2b00], R10 ;  /* 0x002b000a01007387 */ /* 0x0001e80000100a00 */
[----:B0-----:R-:W5:Y:S04]  /*5a650*/  LDL.LU.64 R10, [R1+0x2b8] ;  /* 0x0002b800010a7983 */ /* 0x001f680000300a00 */
[----:B------:R0:W-:Y:S01]  /*5a660*/  STL.64 [R1+0x2ba0], R12 ;  /* 0x002ba00c01007387 */ /* 0x0001e20000100a00 */
[----:B----4-:R-:W-:-:S03]  /*5a670*/  PRMT R3, R2, 0x7632, R3 ;  /* 0x0000763202037816 */ /* 0x010fc60000000003 */
[----:B0-----:R-:W4:Y:S04]  /*5a680*/  LDL.LU.64 R12, [R1+0x2c0] ;  /* 0x0002c000010c7983 */ /* 0x001f280000300a00 */
[----:B------:R0:W-:Y:S04]  /*5a690*/  STL.64 [R1+0x2b08], R14 ;  /* 0x002b080e01007387 */ /* 0x0001e80000100a00 */
[----:B0-----:R-:W4:Y:S04]  /*5a6a0*/  LDL.LU.64 R14, [R1+0x290] ;  /* 0x00029000010e7983 */ /* 0x001f280000300a00 */
[----:B------:R0:W-:Y:S04]  /*5a6b0*/  STL.64 [R1+0x2af8], R18 ;  /* 0x002af81201007387 */ /* 0x0001e80000100a00 */
[----:B0-----:R-:W4:Y:S04]  /*5a6c0*/  LDL.LU.S16 R18, [R1+0x158] ;  /* 0x0001580001127983 */ /* 0x001f280000300600 */
[----:B------:R-:W4:Y:S04]  /*5a6d0*/  LDL.LU.S16 R19, [R1+0x14c] ;  /* 0x00014c0001137983 */ /* 0x000f280000300600 */
[----:B------:R-:W4:Y:S04]  /*5a6e0*/  LDL.LU.64 R28, [R1+0x268] ;  /* 0x00026800011c7983 */ /* 0x000f280000300a00 */
[----:B-1----:R0:W-:Y:S04]  /*5a6f0*/  STL.64 [R1+0x2af0], R22 ;  /* 0x002af01601007387 */ /* 0x0021e80000100a00 */
[----:B0-----:R-:W4:Y:S04]  /*5a700*/  LDL.LU.64 R22, [R1+0x2c8] ;  /* 0x0002c80001167983 */ /* 0x001f280000300a00 */
[----:B---3--:R0:W-:Y:S04]  /*5a710*/  STL.64 [R1+0x2ae8], R26 ;  /* 0x002ae81a01007387 */ /* 0x0081e80000100a00 */
[----:B0-----:R-:W4:Y:S04]  /*5a720*/  LDL.LU.64 R26, [R1+0x2e8] ;  /* 0x0002e800011a7983 */ /* 0x001f280000300a00 */
[----:B--2---:R0:W-:Y:S04]  /*5a730*/  STG.E.U16 [R6.64], R2 ;  /* 0x0000000206007986 */ /* 0x0041e8000c101504 */
[----:B0-----:R-:W5:Y:S04]  /*5a740*/  LDL.LU.64 R6, [R1+0x2bf0] ;  /* 0x002bf00001067983 */ /* 0x001f680000300a00 */
[----:B------:R-:W2:Y:S04]  /*5a750*/  LDL.LU R2, [R1+0x2be8] ;  /* 0x002be80001027983 */ /* 0x000ea80000300800 */
[----:B-----5:R0:W-:Y:S01]  /*5a760*/  STG.E.U16 [R6.64], R0 ;  /* 0x0000000006007986 */ /* 0x0201e2000c101504 */
[----:B--2---:R-:W-:-:S03]  /*5a770*/  PRMT R2, R0, 0x7632, R2 ;  /* 0x0000763200027816 */ /* 0x004fc60000000002 */
[----:B0-----:R-:W2:Y:S04]  /*5a780*/  LDL.LU.64 R6, [R1+0x2be0] ;  /* 0x002be00001067983 */ /* 0x001ea80000300a00 */
[----:B------:R-:W3:Y:S04]  /*5a790*/  LDL.LU R0, [R1+0x2bd8] ;  /* 0x002bd80001007983 */ /* 0x000ee80000300800 */
[----:B--2---:R0:W-:Y:S01]  /*5a7a0*/  STG.E.U16 [R6.64], R5 ;  /* 0x0000000506007986 */ /* 0x0041e2000c101504 */
[----:B---3--:R-:W-:-:S03]  /*5a7b0*/  PRMT R0, R5, 0x7632, R0 ;  /* 0x0000763205007816 */ /* 0x008fc60000000000 */
[----:B0-----:R-:W2:Y:S04]  /*5a7c0*/  LDL.LU.64 R6, [R1+0x2bd0] ;  /* 0x002bd00001067983 */ /* 0x001ea80000300a00 */
[----:B------:R-:W2:Y:S04]  /*5a7d0*/  LDL.LU R5, [R1+0x2bc8] ;  /* 0x002bc80001057983 */ /* 0x000ea80000300800 */
[----:B--2---:R0:W-:Y:S04]  /*5a7e0*/  STG.E.U16 [R6.64], R5 ;  /* 0x0000000506007986 */ /* 0x0041e8000c101504 */
[----:B0-----:R-:W2:Y:S04]  /*5a7f0*/  LDL.LU.64 R6, [R1+0x2bc0] ;  /* 0x002bc00001067983 */ /* 0x001ea80000300a00 */
[----:B------:R-:W2:Y:S04]  /*5a800*/  LDL.LU R5, [R1+0x2bb8] ;  /* 0x002bb80001057983 */ /* 0x000ea80000300800 */
[----:B--2---:R0:W-:Y:S04]  /*5a810*/  STG.E.U16 [R6.64], R5 ;  /* 0x0000000506007986 */ /* 0x0041e8000c101504 */
[----:B----4-:R-:W-:Y:S04]  /*5a820*/  STG.E.U16 [R26.64], R18 ;  /* 0x000000121a007986 */ /* 0x010fe8000c101504 */
[----:B------:R-:W-:Y:S04]  /*5a830*/  STG.E.U16 [R22.64], R19 ;  /* 0x0000001316007986 */ /* 0x000fe8000c101504 */
[----:B0-----:R-:W2:Y:S04]  /*5a840*/  LDL.LU.64 R6, [R1+0x2bb0] ;  /* 0x002bb00001067983 */ /* 0x001ea80000300a00 */
[----:B------:R-:W3:Y:S04]  /*5a850*/  LDL.LU R5, [R1+0x2bac] ;  /* 0x002bac0001057983 */ /* 0x000ee80000300800 */
[----:B------:R0:W-:Y:S04]  /*5a860*/  STG.E.U16 [R12.64], R4 ;  /* 0x000000040c007986 */ /* 0x0001e8000c101504 */
[----:B------:R1:W-:Y:S04]  /*5a870*/  STG.E.U16 [R10.64], R3 ;  /* 0x000000030a007986 */ /* 0x0003e8000c101504 */
[----:B0-----:R-:W4:Y:S04]  /*5a880*/  LDL.LU R4, [R1+0x2ba8] ;  /* 0x002ba80001047983 */ /* 0x001f280000300800 */
[----:B------:R-:W5:Y:S04]  /*5a890*/  LDL.LU.64 R12, [R1+0x260] ;  /* 0x00026000010c7983 */ /* 0x000f680000300a00 */
[----:B------:R-:W2:Y:S04]  /*5a8a0*/  LDL.LU.64 R26, [R1+0x258] ;  /* 0x00025800011a7983 */ /* 0x000ea80000300a00 */
[----:B-1----:R-:W2:Y:S04]  /*5a8b0*/  LDL.LU R11, [R1+0x14] ;  /* 0x00001400010b7983 */ /* 0x002ea80000300800 */
[----:B--2---:R0:W-:Y:S04]  /*5a8c0*/  STL [R1+0x2b58], R11 ;  /* 0x002b580b01007387 */ /* 0x0041e80000100800 */
[----:B0-----:R-:W4:Y:S04]  /*5a8d0*/  LDL.LU.64 R10, [R1+0x270] ;  /* 0x00027000010a7983 */ /* 0x001f280000300a00 */
[----:B------:R-:W2:Y:S04]  /*5a8e0*/  LDL.LU R19, [R1+0x4] ;  /* 0x0000040001137983 */ /* 0x000ea80000300800 */
[----:B--2---:R0:W-:Y:S04]  /*5a8f0*/  STL [R1+0x2b48], R19 ;  /* 0x002b481301007387 */ /* 0x0041e80000100800 */
[----:B0-----:R-:W2:Y:S04]  /*5a900*/  LDL.LU.64 R18, [R1+0x288] ;  /* 0x0002880001127983 */ /* 0x001ea80000300a00 */
[----:B------:R0:W-:Y:S04]  /*5a910*/  STG.E.U16 [R14.64], R2 ;  /* 0x000000020e007986 */ /* 0x0001e8000c101504 */
[----:B------:R-:W3:Y:S04]  /*5a920*/  LDL.LU.64 R22, [R1+0x250] ;  /* 0x0002500001167983 */ /* 0x000ee80000300a00 */
[----:B0-----:R-:W5:Y:S04]  /*5a930*/  LDL.LU.64 R14, [R1+0x248] ;  /* 0x00024800010e7983 */ /* 0x001f680000300a00 */
[----:B------:R-:W-:Y:S04]  /*5a940*/  STL.64 [R1+0x2aa8], R2 ;  /* 0x002aa80201007387 */ /* 0x000fe80000100a00 */
[----:B--2---:R-:W-:Y:S04]  /*5a950*/  STG.E.U16 [R18.64], R0 ;  /* 0x0000000012007986 */ /* 0x004fe8000c101504 */
[----:B------:R0:W-:Y:S04]  /*5a960*/  STG.E.U16 [R6.64], R9 ;  /* 0x0000000906007986 */ /* 0x0001e8000c101504 */
[----:B----4-:R-:W-:Y:S04]  /*5a970*/  STG.E.U16 [R10.64], R4 ;  /* 0x000000040a007986 */ /* 0x010fe8000c101504 */
[----:B---3--:R1:W-:Y:S04]  /*5a980*/  STG.E.U16 [R28.64], R5 ;  /* 0x000000051c007986 */ /* 0x0083e8000c101504 */
[----:B0-----:R-:W2:Y:S04]  /*5a990*/  LDL.LU.64 R6, [R1+0x240] ;  /* 0x0002400001067983 */ /* 0x001ea80000300a00 */
[----:B-1----:R-:W3:Y:S04]  /*5a9a0*/  LDL.LU.64 R28, [R1+0x218] ;  /* 0x00021800011c7983 */ /* 0x002ee80000300a00 */
[----:B---3--:R0:W-:Y:S04]  /*5a9b0*/  STL.64 [R1+0x2b78], R28 ;  /* 0x002b781c01007387 */ /* 0x0081e80000100a00 */
[----:B0-----:R-:W3:Y:S04]  /*5a9c0*/  LDL.LU.64 R28, [R1+0x220] ;  /* 0x00022000011c7983 */ /* 0x001ee80000300a00 */
[----:B---3--:R0:W-:Y:S04]  /*5a9d0*/  STL.64 [R1+0x2b80], R28 ;  /* 0x002b801c01007387 */ /* 0x0081e80000100a00 */
[----:B0-----:R-:W3:Y:S04]  /*5a9e0*/  LDL.LU.64 R28, [R1+0x230] ;  /* 0x00023000011c7983 */ /* 0x001ee80000300a00 */
[----:B---3--:R0:W-:Y:S04]  /*5a9f0*/  STL.64 [R1+0x2b90], R28 ;  /* 0x002b901c01007387 */ /* 0x0081e80000100a00 */
[----:B0-----:R-:W3:Y:S04]  /*5aa00*/  LDL.LU.64 R28, [R1+0x238] ;  /* 0x00023800011c7983 */ /* 0x001ee80000300a00 */
[----:B------:R-:W4:Y:S04]  /*5aa10*/  LDL.LU.64 R10, [R1+0x1f8] ;  /* 0x0001f800010a7983 */ /* 0x000f280000300a00 */
[----:B----4-:R0:W-:Y:S04]  /*5aa20*/  STL.64 [R1+0x2b60], R10 ;  /* 0x002b600a01007387 */ /* 0x0101e80000100a00 */
[----:B0-----:R-:W4:Y:S04]  /*5aa30*/  LDL.LU.64 R10, [R1+0x200] ;  /* 0x00020000010a7983 */ /* 0x001f280000300a00 */
[----:B----4-:R0:W-:Y:S04]  /*5aa40*/  STL.64 [R1+0x2b68], R10 ;  /* 0x002b680a01007387 */ /* 0x0101e80000100a00 */
[----:B0-----:R-:W4:Y:S04]  /*5aa50*/  LDL.LU.64 R10, [R1+0x208] ;  /* 0x00020800010a7983 */ /* 0x001f280000300a00 */
[----:B----4-:R0:W-:Y:S04]  /*5aa60*/  STL.64 [R1+0x2b70], R10 ;  /* 0x002b700a01007387 */ /* 0x0101e80000100a00 */
[----:B0-----:R-:W4:Y:S04]  /*5aa70*/  LDL.LU.64 R10, [R1+0x210] ;  /* 0x00021000010a7983 */ /* 0x001f280000300a00 */
[----:B------:R-:W2:Y:S04]  /*5aa80*/  LDL.LU.64 R18, [R1+0x1e8] ;  /* 0x0001e80001127983 */ /* 0x000ea80000300a00 */
[----:B--2---:R0:W-:Y:S04]  /*5aa90*/  STL.64 [R1+0x2b50], R18 ;  /* 0x002b501201007387 */ /* 0x0041e80000100a00 */
[----:B0-----:R-:W2:Y:S04]  /*5aaa0*/  LDL.LU.64 R18, [R1+0x1f0] ;  /* 0x0001f00001127983 */ /* 0x001ea80000300a00 */
[----:B------:R-:W2:Y:S04]  /*5aab0*/  LDL.LU.64 R2, [R1+0x1d8] ;  /* 0x0001d80001027983 */ /* 0x000ea80000300a00 */
[----:B-----5:R-:W-:Y:S04]  /*5aac0*/  STG.E.U16 [R12.64], R8 ;  /* 0x000000080c007986 */ /* 0x020fe8000c101504 */
[----:B--2---:R0:W-:Y:S04]  /*5aad0*/  STL.64 [R1+0x2b40], R2 ;  /* 0x002b400201007387 */ /* 0x0041e80000100a00 */
[----:B0-----:R-:W2:Y:S04]  /*5aae0*/  LDL.LU.64 R2, [R1+0x1e0] ;  /* 0x0001e00001027983 */ /* 0x001ea80000300a00 */
[----:B------:R-:W5:Y:S01]  /*5aaf0*/  LDL.LU.64 R12, [R1+0x2ba0] ;  /* 0x002ba000010c7983 */ /* 0x000f620000300a00 */
[----:B------:R-:W-:-:S03]  /*5ab00*/  PRMT R0, R9, 0x7632, R0 ;  /* 0x0000763209007816 */ /* 0x000fc60000000000 */
[----:B-----5:R0:W-:Y:S04]  /*5ab10*/  STG.E.U16 [R26.64], R12 ;  /* 0x0000000c1a007986 */ /* 0x0201e8000c101504 */
[----:B------:R1:W-:Y:S04]  /*5ab20*/  STG.E.U16 [R22.64], R16 ;  /* 0x0000001016007986 */ /* 0x0003e8000c101504 */
[----:B------:R5:W-:Y:S04]  /*5ab30*/  STG.E.U16 [R14.64], R20 ;  /* 0x000000140e007986 */ /* 0x000be8000c101504 */
[----:B0-----:R-:W2:Y:S04]  /*5ab40*/  LDL.LU.64 R26, [R1+0x1d0] ;  /* 0x0001d000011a7983 */ /* 0x001ea80000300a00 */
[----:B-1----:R-:W2:Y:S04]  /*5ab50*/  LDL.LU.64 R22, [R1+0x1c8] ;  /* 0x0001c80001167983 */ /* 0x002ea80000300a00 */
[----:B-----5:R-:W5:Y:S04]  /*5ab60*/  LDL.LU.64 R14, [R1+0x1c0] ;  /* 0x0001c000010e7983 */ /* 0x020f680000300a00 */
[----:B------:R-:W2:Y:S04]  /*5ab70*/  LDL.LU R9, [R1+0x2b98] ;  /* 0x002b980001097983 */ /* 0x000ea80000300800 */
[----:B------:R0:W-:Y:S04]  /*5ab80*/  STG.E.U16 [R6.64], R24 ;  /* 0x0000001806007986 */ /* 0x0001e8000c101504 */
[----:B---3--:R1:W-:Y:S04]  /*5ab90*/  STG.E.U16 [R28.64], R0 ;  /* 0x000000001c007986 */ /* 0x0083e8000c101504 */
[----:B0-----:R-:W3:Y:S04]  /*5aba0*/  LDL.LU.64 R6, [R1+0x170] ;  /* 0x0001700001067983 */ /* 0x001ee80000300a00 */
[----:B-1----:R-:W2:Y:S01]  /*5abb0*/  LDL.LU.64 R28, [R1+0x2b90] ;  /* 0x002b9000011c7983 */ /* 0x002ea20000300a00 */
[----:B------:R-:W-:-:S02]  /*5abc0*/  PRMT R4, R4, 0x7632, R4 ;  /* 0x0000763204047816 */ /* 0x000fc40000000004 */
[----:B------:R-:W-:Y:S02]  /*5abd0*/  PRMT R0, R5, 0x7632, R0 ;  /* 0x0000763205007816 */ /* 0x000fe40000000000 */
[----:B------:R-:W3:Y:S04]  /*5abe0*/  LDL.LU R5, [R1+0x2b88] ;  /* 0x002b880001057983 */ /* 0x000ee80000300800 */
[----:B--2---:R0:W-:Y:S04]  /*5abf0*/  STG.E.U16 [R28.64], R4 ;  /* 0x000000041c007986 */ /* 0x0041e8000c101504 */
[----:B0-----:R-:W2:Y:S01]  /*5ac00*/  LDL.LU.64 R28, [R1+0x2b80] ;  /* 0x002b8000011c7983 */ /* 0x001ea20000300a00 */
[----:B------:R-:W-:-:S02]  /*5ac10*/  PRMT R8, R8, 0x7632, R8 ;  /* 0x0000763208087816 */ /* 0x000fc40000000008 */
[----:B------:R-:W-:Y:S01]  /*5ac20*/  PRMT R12, R12, 0x7632, R12 ;  /* 0x000076320c0c7816 */ /* 0x000fe2000000000c */
[----:B--2---:R0:W-:Y:S04]  /*5ac30*/  STG.E.U16 [R28.64], R0 ;  /* 0x000000001c007986 */ /* 0x0041e8000c101504 */
[----:B0-----:R-:W2:Y:S01]  /*5ac40*/  LDL.LU.64 R28, [R1+0x2b78] ;  /* 0x002b7800011c7983 */ /* 0x001ea20000300a00 */
[----:B------:R-:W-:-:S03]  /*5ac50*/  PRMT R16, R16, 0x7632, R16 ;  /* 0x0000763210107816 */ /* 0x000fc60000000010 */
[----:B--2---:R0:W-:Y:S04]  /*5ac60*/  STG.E.U16 [R28.64], R8 ;  /* 0x000000081c007986 */ /* 0x0041e8000c101504 */
[----:B----4-:R1:W-:Y:S04]  /*5ac70*/  STG.E.U16 [R10.64], R12 ;  /* 0x0000000c0a007986 */ /* 0x0103e8000c101504 */
[----:B0-----:R-:W2:Y:S04]  /*5ac80*/  LDL.LU.64 R28, [R1+0x160] ;  /* 0x00016000011c7983 */ /* 0x001ea80000300a00 */
[----:B-1----:R-:W4:Y:S01]  /*5ac90*/  LDL.LU.64 R10, [R1+0x2b70] ;  /* 0x002b7000010a7983 */ /* 0x002f220000300a00 */
[----:B------:R-:W-:-:S03]  /*5aca0*/  PRMT R20, R20, 0x7632, R20 ;  /* 0x0000763214147816 */ /* 0x000fc60000000014 */
[----:B----4-:R0:W-:Y:S04]  /*5acb0*/  STG.E.U16 [R10.64], R16 ;  /* 0x000000100a007986 */ /* 0x0101e8000c101504 */
[----:B0-----:R-:W4:Y:S01]  /*5acc0*/  LDL.LU.64 R10, [R1+0x2b68] ;  /* 0x002b6800010a7983 */ /* 0x001f220000300a00 */
[----:B------:R-:W-:-:S03]  /*5acd0*/  PRMT R24, R24, 0x7632, R24 ;  /* 0x0000763218187816 */ /* 0x000fc60000000018 */
[----:B----4-:R0:W-:Y:S04]  /*5ace0*/  STG.E.U16 [R10.64], R20 ;  /* 0x000000140a007986 */ /* 0x0101e8000c101504 */
[----:B0-----:R-:W4:Y:S04]  /*5acf0*/  LDL.LU.64 R10, [R1+0x2b60] ;  /* 0x002b6000010a7983 */ /* 0x001f280000300a00 */
[----:B----4-:R0:W-:Y:S04]  /*5ad00*/  STG.E.U16 [R10.64], R24 ;  /* 0x000000180a007986 */ /* 0x0101e8000c101504 */
[----:B0-----:R-:W4:Y:S04]  /*5ad10*/  LDL.LU R11, [R1+0x2b58] ;  /* 0x002b5800010b7983 */ /* 0x001f280000300800 */
[----:B----4-:R0:W-:Y:S04]  /*5ad20*/  STG.E.U16 [R18.64], R11 ;  /* 0x0000000b12007986 */ /* 0x0101e8000c101504 */
[----:B0-----:R-:W3:Y:S04]  /*5ad30*/  LDL.LU.64 R18, [R1+0x2b50] ;  /* 0x002b500001127983 */ /* 0x001ee80000300a00 */
[----:B---3--:R0:W-:Y:S04]  /*5ad40*/  STG.E.U16 [R18.64], R5 ;  /* 0x0000000512007986 */ /* 0x0081e8000c101504 */
[----:B0-----:R-:W3:Y:S04]  /*5ad50*/  LDL.LU R19, [R1+0x2b48] ;  /* 0x002b480001137983 */ /* 0x001ee80000300800 */
[----:B------:R-:W4:Y:S04]  /*5ad60*/  LDL.LU R12, [R1+0x8] ;  /* 0x00000800010c7983 */ /* 0x000f280000300800 */
[----:B---3--:R0:W-:Y:S04]  /*5ad70*/  STG.E.U16 [R2.64], R19 ;  /* 0x0000001302007986 */ /* 0x0081e8000c101504 */
[----:B0-----:R-:W3:Y:S04]  /*5ad80*/  LDL.LU.64 R2, [R1+0x2b40] ;  /* 0x002b400001027983 */ /* 0x001ee80000300a00 */
[----:B------:R-:W-:Y:S04]  /*5ad90*/  STL.64 [R1+0x2b38], R8 ;  /* 0x002b380801007387 */ /* 0x000fe80000100a00 */
[----:B---3--:R0:W-:Y:S04]  /*5ada0*/  STG.E.U16 [R2.64], R9 ;  /* 0x0000000902007986 */ /* 0x0081e8000c101504 */
[----:B------:R-:W-:Y:S04]  /*5adb0*/  STG.E.U16 [R26.64], R13 ;  /* 0x0000000d1a007986 */ /* 0x000fe8000c101504 */
[----:B------:R-:W-:Y:S04]  /*5adc0*/  STG.E.U16 [R22.64], R17 ;  /* 0x0000001116007986 */ /* 0x000fe8000c101504 */
[----:B0-----:R-:W3:Y:S04]  /*5add0*/  LDL.LU.64 R8, [R1+0x150] ;  /* 0x0001500001087983 */ /* 0x001ee80000300a00 */
[----:B----4-:R0:W-:Y:S04]  /*5ade0*/  STL.64 [R1+0x2b30], R12 ;  /* 0x002b300c01007387 */ /* 0x0101e80000100a00 */
[----:B-----5:R-:W-:Y:S04]  /*5adf0*/  STG.E.U16 [R14.64], R21 ;  /* 0x000000150e007986 */ /* 0x020fe8000c101504 */
[----:B------:R-:W-:Y:S04]  /*5ae00*/  STG.E.U16 [R6.64], R25 ;  /* 0x0000001906007986 */ /* 0x000fe8000c101504 */
[----:B0-----:R-:W4:Y:S04]  /*5ae10*/  LDL.LU.64 R12, [R1+0x140] ;  /* 0x00014000010c7983 */ /* 0x001f280000300a00 */
[----:B------:R0:W-:Y:S04]  /*5ae20*/  STL [R1+0x2b28], R21 ;  /* 0x002b281501007387 */ /* 0x0001e80000100800 */
[----:B0-----:R-:W5:Y:S04]  /*5ae30*/  LDL.LU.64 R20, [R1+0x130] ;  /* 0x0001300001147983 */ /* 0x001f680000300a00 */
[----:B------:R-:W2:Y:S04]  /*5ae40*/  LDL.LU.64 R6, [R1+0x118] ;  /* 0x0001180001067983 */ /* 0x000ea80000300a00 */
[----:B--2---:R0:W-:Y:S04]  /*5ae50*/  STL.64 [R1+0x2b18], R6 ;  /* 0x002b180601007387 */ /* 0x0041e80000100a00 */
[----:B0-----:R-:W2:Y:S01]  /*5ae60*/  LDL.LU.64 R6, [R1+0x120] ;  /* 0x0001200001067983 */ /* 0x001ea20000300a00 */
[----:B------:R-:W-:-:S02]  /*5ae70*/  PRMT R0, R11, 0x7632, R0 ;  /* 0x000076320b007816 */ /* 0x000fc40000000000 */
[----:B------:R-:W-:-:S03]  /*5ae80*/  PRMT R5, R5, 0x7632, R5 ;  /* 0x0000763205057816 */ /* 0x000fc60000000005 */
[----:B------:R0:W-:Y:S04]  /*5ae90*/  STG.E.U16 [R28.64], R0 ;  /* 0x000000001c007986 */ /* 0x0001e8000c101504 */
[----:B---3--:R-:W-:Y:S01]  /*5aea0*/  STG.E.U16 [R8.64], R5 ;  /* 0x0000000508007986 */ /* 0x008fe2000c101504 */
[----:B0-----:R-:W-:-:S03]  /*5aeb0*/  PRMT R0, R19, 0x7632, R0 ;  /* 0x0000763213007816 */ /* 0x001fc60000000000 */
[----:B--2---:R0:W-:Y:S04]  /*5aec0*/  STL.64 [R1+0x2b20], R6 ;  /* 0x002b200601007387 */ /* 0x0041e80000100a00 */
[----:B0-----:R-:W2:Y:S04]  /*5aed0*/  LDL.LU.64 R6, [R1+0x128] ;  /* 0x0001280001067983 */ /* 0x001ea80000300a00 */
[----:B------:R-:W3:Y:S04]  /*5aee0*/  LDL.LU.64 R2, [R1+0x110] ;  /* 0x0001100001027983 */ /* 0x000ee80000300a00 */
[----:B------:R-:W2:Y:S04]  /*5aef0*/  LDL.LU.64 R14, [R1+0x108] ;  /* 0x00010800010e7983 */ /* 0x000ea80000300a00 */
[----:B------:R-:W2:Y:S04]  /*5af00*/  LDL.LU.64 R10, [R1+0x100] ;  /* 0x00010000010a7983 */ /* 0x000ea80000300a00 */
[----:B------:R-:W2:Y:S04]  /*5af10*/  LDL.LU.64 R28, [R1+0xf8] ;  /* 0x0000f800011c7983 */ /* 0x000ea80000300a00 */
[----:B------:R-:W2:Y:S04]  /*5af20*/  LDL.LU.64 R18, [R1+0xf0] ;  /* 0x0000f00001127983 */ /* 0x000ea80000300a00 */
[----:B------:R-:W2:Y:S04]  /*5af30*/  LDL.LU.64 R22, [R1+0xe8] ;  /* 0x0000e80001167983 */ /* 0x000ea80000300a00 */
[----:B------:R-:W2:Y:S04]  /*5af40*/  LDL.LU.64 R26, [R1+0xe0] ;  /* 0x0000e000011a7983 */ /* 0x000ea80000300a00 */
[----:B------:R-:W2:Y:S04]  /*5af50*/  LDL.LU.64 R8, [R1+0x2b38] ;  /* 0x002b380001087983 */ /* 0x000ea80000300a00 */
[----:B------:R0:W-:Y:S04]  /*5af60*/  STL.64 [R1+0x2ac0], R4 ;  /* 0x002ac00401007387 */ /* 0x0001e80000100a00 */
[----:B0-----:R-:W3:Y:S04]  /*5af70*/  LDL.LU.64 R4, [R1+0x138] ;  /* 0x0001380001047983 */ /* 0x001ee80000300a00 */
[----:B----4-:R0:W-:Y:S04]  /*5af80*/  STG.E.U16 [R12.64], R0 ;  /* 0x000000000c007986 */ /* 0x0101e8000c101504 */
[----:B0-----:R-:W4:Y:S01]  /*5af90*/  LDL.LU.64 R12, [R1+0x2b30] ;  /* 0x002b3000010c7983 */ /* 0x001f220000300a00 */
[----:B--2---:R-:W-:-:S05]  /*5afa0*/  PRMT R9, R9, 0x7632, R9 ;  /* 0x0000763209097816 */ /* 0x004fca0000000009 */
[----:B------:R-:W-:Y:S04]  /*5afb0*/  STL.64 [R1+0x2ad8], R8 ;  /* 0x002ad80801007387 */ /* 0x000fe80000100a00 */
[----:B---3--:R0:W-:Y:S04]  /*5afc0*/  STG.E.U16 [R4.64], R9 ;  /* 0x0000000904007986 */ /* 0x0081e8000c101504 */
[----:B0-----:R-:W2:Y:S01]  /*5afd0*/  LDL.LU.64 R8, [R1+0xd0] ;  /* 0x0000d00001087983 */ /* 0x001ea20000300a00 */
[----:B----4-:R-:W-:Y:S02]  /*5afe0*/  PRMT R13, R13, 0x7632, R13 ;  /* 0x000076320d0d7816 */ /* 0x010fe4000000000d */
[----:B------:R-:W-:-:S03]  /*5aff0*/  PRMT R17, R17, 0x7632, R17 ;  /* 0x0000763211117816 */ /* 0x000fc60000000011 */
[----:B-----5:R-:W-:Y:S04]  /*5b000*/  STG.E.U16 [R20.64], R13 ;  /* 0x0000000d14007986 */ /* 0x020fe8000c101504 */
[----:B------:R-:W-:Y:S04]  /*5b010*/  STG.E.U16 [R6.64], R17 ;  /* 0x0000001106007986 */ /* 0x000fe8000c101504 */
[----:B--2---:R0:W-:Y:S04]  /*5b020*/  STL.64 [R1+0x2ae0], R8 ;  /* 0x002ae00801007387 */ /* 0x0041e80000100a00 */
[----:B0-----:R-:W2:Y:S04]  /*5b030*/  LDL.LU.64 R8, [R1+0xd8] ;  /* 0x0000d80001087983 */ /* 0x001ea80000300a00 */
[----:B------:R-:W3:Y:S04]  /*5b040*/  LDL.LU.64 R4, [R1+0xb0] ;  /* 0x0000b00001047983 */ /* 0x000ee80000300a00 */
[----:B------:R-:W4:Y:S04]  /*5b050*/  LDL.LU R21, [R1+0x2b28] ;  /* 0x002b280001157983 */ /* 0x000f280000300800 */
[----:B------:R-:W5:Y:S04]  /*5b060*/  LDL.LU R13, [R1+0x18] ;  /* 0x00001800010d7983 */ /* 0x000f680000300800 */
[----:B------:R-:W2:Y:S04]  /*5b070*/  LDL.LU.64 R6, [R1+0x2b20] ;  /* 0x002b200001067983 */ /* 0x000ea80000300a00 */
[----:B------:R-:W3:Y:S01]  /*5b080*/  LDL.LU.64 R16, [R1+0xb8] ;  /* 0x0000b80001107983 */ /* 0x000ee20000300a00 */
[----:B----4-:R-:W-:-:S05]  /*5b090*/  PRMT R21, R21, 0x7632, R21 ;  /* 0x0000763215157816 */ /* 0x010fca0000000015 */
[----:B--2---:R0:W-:Y:S04]  /*5b0a0*/  STG.E.U16 [R6.64], R21 ;  /* 0x0000001506007986 */ /* 0x0041e8000c101504 */
[----:B0-----:R-:W2:Y:S01]  /*5b0b0*/  LDL.LU.64 R6, [R1+0x2b18] ;  /* 0x002b180001067983 */ /* 0x001ea20000300a00 */
[----:B------:R-:W-:-:S03]  /*5b0c0*/  PRMT R25, R25, 0x7632, R25 ;  /* 0x0000763219197816 */ /* 0x000fc60000000019 */
[----:B------:R-:W4:Y:S04]  /*5b0d0*/  LDL.LU.64 R20, [R1+0xc0] ;  /* 0x0000c00001147983 */ /* 0x000f280000300a00 */
[----:B--2---:R0:W-:Y:S04]  /*5b0e0*/  STG.E.U16 [R6.64], R25 ;  /* 0x0000001906007986 */ /* 0x0041e8000c101504 */
[----:B0-----:R-:W2:Y:S04]  /*5b0f0*/  LDL.LU.64 R6, [R1+0x2b10] ;  /* 0x002b100001067983 */ /* 0x001ea80000300a00 */
[----:B------:R-:W3:Y:S04]  /*5b100*/  LDL.LU.64 R24, [R1+0xc8] ;  /* 0x0000c80001187983 */ /* 0x000ee80000300a00 */
[----:B-----5:R0:W-:Y:S04]  /*5b110*/  STG.E.U16 [R2.64], R13 ;  /* 0x0000000d02007986 */ /* 0x0201e8000c101504 */
[----:B0-----:R-:W5:Y:S04]  /*5b120*/  LDL.LU.64 R2, [R1+0xa8] ;  /* 0x0000a80001027983 */ /* 0x001f680000300a00 */
[----:B--2---:R0:W-:Y:S04]  /*5b130*/  STG.E.U16 [R14.64], R6 ;  /* 0x000000060e007986 */ /* 0x0041e8000c101504 */
[----:B------:R1:W-:Y:S04]  /*5b140*/  STG.E.U16 [R10.64], R12 ;  /* 0x0000000c0a007986 */ /* 0x0003e8000c101504 */
[----:B0-----:R-:W2:Y:S04]  /*5b150*/  LDL.LU.64 R14, [R1+0x2b08] ;  /* 0x002b0800010e7983 */ /* 0x001ea80000300a00 */
[----:B-1----:R-:W2:Y:S04]  /*5b160*/  LDL.LU.64 R10, [R1+0x2b00] ;  /* 0x002b0000010a7983 */ /* 0x002ea80000300a00 */
[----:B--2---:R0:W-:Y:S04]  /*5b170*/  STG.E.U16 [R28.64], R10 ;  /* 0x0000000a1c007986 */ /* 0x0041e8000c101504 */
[----:B------:R1:W-:Y:S04]  /*5b180*/  STG.E.U16 [R18.64], R14 ;  /* 0x0000000e12007986 */ /* 0x0003e8000c101504 */
[----:B0-----:R-:W2:Y:S04]  /*5b190*/  LDL.LU.64 R28, [R1+0xa0] ;  /* 0x0000a000011c7983 */ /* 0x001ea80000300a00 */
[----:B-1----:R-:W2:Y:S04]  /*5b1a0*/  LDL.LU.64 R18, [R1+0x2af8] ;  /* 0x002af80001127983 */ /* 0x002ea80000300a00 */
[----:B--2---:R0:W-:Y:S04]  /*5b1b0*/  STG.E.U16 [R22.64], R18 ;  /* 0x0000001216007986 */ /* 0x0041e8000c101504 */
[----:B0-----:R-:W2:Y:S04]  /*5b1c0*/  LDL.LU.64 R22, [R1+0x2af0] ;  /* 0x002af00001167983 */ /* 0x001ea80000300a00 */
[----:B--2---:R0:W-:Y:S04]  /*5b1d0*/  STG.E.U16 [R26.64], R22 ;  /* 0x000000161a007986 */ /* 0x0041e8000c101504 */
[----:B0-----:R-:W2:Y:S01]  /*5b1e0*/  LDL.LU.64 R26, [R1+0x2ae8] ;  /* 0x002ae800011a7983 */ /* 0x001ea20000300a00 */
[----:B------:R-:W-:-:S03]  /*5b1f0*/  PRMT R0, R13, 0x7632, R0 ;  /* 0x000076320d007816 */ /* 0x000fc60000000000 */
[----:B--2---:R0:W-:Y:S04]  /*5b200*/  STG.E.U16 [R8.64], R26 ;  /* 0x0000001a08007986 */ /* 0x0041e8000c101504 */
[----:B0-----:R-:W2:Y:S01]  /*5b210*/  LDL.LU.64 R8, [R1+0x2ae0] ;  /* 0x002ae00001087983 */ /* 0x001ea20000300a00 */
[----:B------:R-:W-:Y:S02]  /*5b220*/  PRMT R6, R6, 0x7632, R6 ;  /* 0x0000763206067816 */ /* 0x000fe40000000006 */
[----:B------:R-:W-:Y:S02]  /*5b230*/  PRMT R10, R10, 0x7632, R10 ;  /* 0x000076320a0a7816 */ /* 0x000fe4000000000a */
[----:B------:R-:W-:Y:S01]  /*5b240*/  PRMT R14, R14, 0x7632, R14 ;  /* 0x000076320e0e7816 */ /* 0x000fe2000000000e */
[----:B--2---:R0:W-:Y:S04]  /*5b250*/  STG.E.U16 [R8.64], R0 ;  /* 0x0000000008007986 */ /* 0x0041e8000c101504 */
[----:B---3--:R-:W-:Y:S01]  /*5b260*/  STG.E.U16 [R24.64], R6 ;  /* 0x0000000618007986 */ /* 0x008fe2000c101504 */
[----:B0-----:R-:W-:-:S03]  /*5b270*/  PRMT R0, R12, 0x7632, R0 ;  /* 0x000076320c007816 */ /* 0x001fc60000000000 */
[----:B------:R-:W2:Y:S04]  /*5b280*/  LDL.LU.64 R8, [R1+0x2ad8] ;  /* 0x002ad80001087983 */ /* 0x000ea80000300a00 */
[----:B------:R-:W3:Y:S04]  /*5b290*/  LDL.LU.64 R12, [R1+0x98] ;  /* 0x00009800010c7983 */ /* 0x000ee80000300a00 */
[----:B------:R-:W-:Y:S04]  /*5b2a0*/  STL.64 [R1+0x2ad0], R6 ;  /* 0x002ad00601007387 */ /* 0x000fe80000100a00 */
[----:B----4-:R0:W-:Y:S04]  /*5b2b0*/  STG.E.U16 [R20.64], R0 ;  /* 0x0000000014007986 */ /* 0x0101e8000c101504 */
[----:B------:R-:W-:Y:S04]  /*5b2c0*/  STG.E.U16 [R16.64], R10 ;  /* 0x0000000a10007986 */ /* 0x000fe8000c101504 */
[----:B------:R1:W-:Y:S04]  /*5b2d0*/  STG.E.U16 [R4.64], R14 ;  /* 0x0000000e04007986 */ /* 0x0003e8000c101504 */
[----:B0-----:R-:W4:Y:S04]  /*5b2e0*/  LDL.LU R20, [R1+0x1c] ;  /* 0x00001c0001147983 */ /* 0x001f280000300800 */
[----:B------:R-:W4:Y:S04]  /*5b2f0*/  LDL.LU.64 R6, [R1+0x90] ;  /* 0x0000900001067983 */ /* 0x000f280000300a00 */
[----:B-1----:R-:W2:Y:S01]  /*5b300*/  LDL.LU.64 R4, [R1+0x80] ;  /* 0x0000800001047983 */ /* 0x002ea20000300a00 */
[----:B------:R-:W-:-:S05]  /*5b310*/  PRMT R18, R18, 0x7632, R18 ;  /* 0x0000763212127816 */ /* 0x000fca0000000012 */
[----:B-----5:R-:W-:Y:S04]  /*5b320*/  STG.E.U16 [R2.64], R18 ;  /* 0x0000001202007986 */ /* 0x020fe8000c101504 */
[----:B--2---:R0:W-:Y:S04]  /*5b330*/  STL.64 [R1+0x2ac8], R4 ;  /* 0x002ac80401007387 */ /* 0x0041e80000100a00 */
[----:B0-----:R-:W2:Y:S04]  /*5b340*/  LDL.LU.64 R4, [R1+0x88] ;  /* 0x0000880001047983 */ /* 0x001ea80000300a00 */
[----:B------:R0:W-:Y:S04]  /*5b350*/  STL [R1+0x2ab8], R15 ;  /* 0x002ab80f01007387 */ /* 0x0001e80000100800 */
[----:B0-----:R-:W5:Y:S04]  /*5b360*/  LDL.LU.64 R14, [R1+0x78] ;  /* 0x00007800010e7983 */ /* 0x001f680000300a00 */
[----:B------:R-:W2:Y:S01]  /*5b370*/  LDL.LU.64 R2, [R1+0x68] ;  /* 0x0000680001027983 */ /* 0x000ea20000300a00 */
[----:B------:R-:W-:-:S05]  /*5b380*/  PRMT R22, R22, 0x7632, R22 ;  /* 0x0000763216167816 */ /* 0x000fca0000000016 */
[----:B------:R-:W-:Y:S04]  /*5b390*/  STG.E.U16 [R28.64], R22 ;  /* 0x000000161c007986 */ /* 0x000fe8000c101504 */
[----:B--2---:R0:W-:Y:S04]  /*5b3a0*/  STL.64 [R1+0x2ab0], R2 ;  /* 0x002ab00201007387 */ /* 0x0041e80000100a00 */
[----:B0-----:R-:W2:Y:S04]  /*5b3b0*/  LDL.LU.64 R2, [R1+0x70] ;  /* 0x0000700001027983 */ /* 0x001ea80000300a00 */
[----:B------:R-:W2:Y:S04]  /*5b3c0*/  LDL.LU R22, [R1+0xc] ;  /* 0x00000c0001167983 */ /* 0x000ea80000300800 */
[----:B------:R-:W2:Y:S04]  /*5b3d0*/  LDL.LU.64 R28, [R1+0x48] ;  /* 0x00004800011c7983 */ /* 0x000ea80000300a00 */
[----:B--2---:R0:W-:Y:S04]  /*5b3e0*/  STL.64 [R1+0x2a90], R28 ;  /* 0x002a901c01007387 */ /* 0x0041e80000100a00 */
[----:B0-----:R-:W2:Y:S04]  /*5b3f0*/  LDL.LU.64 R28, [R1+0x50] ;  /* 0x00005000011c7983 */ /* 0x001ea80000300a00 */
[----:B--2---:R0:W-:Y:S04]  /*5b400*/  STL.64 [R1+0x2a98], R28 ;  /* 0x002a981c01007387 */ /* 0x0041e80000100a00 */
[----:B0-----:R-:W2:Y:S01]  /*5b410*/  LDL.LU.64 R28, [R1+0x58] ;  /* 0x00005800011c7983 */ /* 0x001ea20000300a00 */
[----:B------:R-:W-:-:S05]  /*5b420*/  PRMT R26, R26, 0x7632, R26 ;  /* 0x000076321a1a7816 */ /* 0x000fca000000001a */
[----:B---3--:R-:W-:Y:S04]  /*5b430*/  STG.E.U16 [R12.64], R26 ;  /* 0x0000001a0c007986 */ /* 0x008fe8000c101504 */
[----:B----4-:R-:W-:Y:S04]  /*5b440*/  STG.E.U16 [R6.64], R20 ;  /* 0x0000001406007986 */ /* 0x010fe8000c101504 */
[----:B--2---:R0:W-:Y:S04]  /*5b450*/  STL.64 [R1+0x2aa0], R28 ;  /* 0x002aa01c01007387 */ /* 0x0041e80000100a00 */
[----:B0-----:R-:W2:Y:S04]  /*5b460*/  LDL.LU.64 R28, [R1+0x60] ;  /* 0x00006000011c7983 */ /* 0x001ea80000300a00 */
        /* <DEDUP_REMOVED lines=8> */
[----:B------:R-:W2:Y:S01]  /*5b4f0*/  LDL.LU.64 R6, [R1+0x2ad0] ;  /* 0x002ad00001067983 */ /* 0x000ea20000300a00 */
[----:B------:R-:W-:-:S03]  /*5b500*/  PRMT R9, R20, 0x7632, R9 ;  /* 0x0000763214097816 */ /* 0x000fc60000000009 */
[----:B------:R-:W3:Y:S04]  /*5b510*/  LDL.LU.64 R20, [R1+0x20] ;  /* 0x0000200001147983 */ /* 0x000ee80000300a00 */
[----:B--2---:R0:W-:Y:S04]  /*5b520*/  STG.E.U16 [R4.64], R7 ;  /* 0x0000000704007986 */ /* 0x0041e8000c101504 */
[----:B0-----:R-:W2:Y:S04]  /*5b530*/  LDL.LU.64 R4, [R1+0x2ac8] ;  /* 0x002ac80001047983 */ /* 0x001ea80000300a00 */
[----:B--2---:R0:W-:Y:S04]  /*5b540*/  STG.E.U16 [R4.64], R22 ;  /* 0x0000001604007986 */ /* 0x0041e8000c101504 */
[----:B-----5:R1:W-:Y:S04]  /*5b550*/  STG.E.U16 [R14.64], R11 ;  /* 0x0000000b0e007986 */ /* 0x0203e8000c101504 */
[----:B0-----:R-:W2:Y:S04]  /*5b560*/  LDL.LU.64 R4, [R1+0x2ac0] ;  /* 0x002ac00001047983 */ /* 0x001ea80000300a00 */
[----:B-1----:R-:W5:Y:S04]  /*5b570*/  LDL.LU R15, [R1+0x2ab8] ;  /* 0x002ab800010f7983 */ /* 0x002f680000300800 */
[----:B-----5:R0:W-:Y:S04]  /*5b580*/  STG.E.U16 [R2.64], R15 ;  /* 0x0000000f02007986 */ /* 0x0201e8000c101504 */
[----:B0-----:R-:W5:Y:S01]  /*5b590*/  LDL.LU.64 R2, [R1+0x2ab0] ;  /* 0x002ab00001027983 */ /* 0x001f620000300a00 */
[----:B--2---:R-:W-:-:S03]  /*5b5a0*/  PRMT R4, R15, 0x7632, R4 ;  /* 0x000076320f047816 */ /* 0x004fc60000000004 */
[----:B------:R-:W2:Y:S04]  /*5b5b0*/  LDL.LU.64 R14, [R1+0x28] ;  /* 0x00002800010e7983 */ /* 0x000ea80000300a00 */
[----:B-----5:R0:W-:Y:S04]  /*5b5c0*/  STG.E.U16 [R2.64], R19 ;  /* 0x0000001302007986 */ /* 0x0201e8000c101504 */
[----:B------:R1:W-:Y:S04]  /*5b5d0*/  STG.E.U16 [R28.64], R23 ;  /* 0x000000171c007986 */ /* 0x0003e8000c101504 */
[----:B0-----:R-:W5:Y:S04]  /*5b5e0*/  LDL.LU.64 R2, [R1+0x2aa8] ;  /* 0x002aa80001027983 */ /* 0x001f680000300a00 */
[----:B-1----:R-:W2:Y:S01]  /*5b5f0*/  LDL.LU.64 R28, [R1+0x2aa0] ;  /* 0x002aa000011c7983 */ /* 0x002ea20000300a00 */
[----:B------:R-:W-:-:S02]  /*5b600*/  PRMT R6, R22, 0x7632, R6 ;  /* 0x0000763216067816 */ /* 0x000fc40000000006 */
[----:B-----5:R-:W-:Y:S02]  /*5b610*/  PRMT R3, R23, 0x7632, R3 ;  /* 0x0000763217037816 */ /* 0x020fe40000000003 */
[----:B------:R-:W5:Y:S04]  /*5b620*/  LDL.LU.64 R22, [R1+0x30] ;  /* 0x0000300001167983 */ /* 0x000f680000300a00 */
[----:B--2---:R0:W-:Y:S04]  /*5b630*/  STG.E.U16 [R28.64], R27 ;  /* 0x0000001b1c007986 */ /* 0x0041e8000c101504 */
[----:B0-----:R-:W2:Y:S01]  /*5b640*/  LDL.LU.64 R28, [R1+0x2a98] ;  /* 0x002a9800011c7983 */ /* 0x001ea20000300a00 */
[----:B------:R-:W-:-:S03]  /*5b650*/  PRMT R2, R27, 0x7632, R2 ;  /* 0x000076321b027816 */ /* 0x000fc60000000002 */
[----:B------:R-:W3:Y:S04]  /*5b660*/  LDL.LU.64 R26, [R1+0x38] ;  /* 0x00003800011a7983 */ /* 0x000ee80000300a00 */
[----:B--2---:R0:W-:Y:S04]  /*5b670*/  STG.E.U16 [R28.64], R9 ;  /* 0x000000091c007986 */ /* 0x0041e8000c101504 */
[----:B0-----:R-:W2:Y:S01]  /*5b680*/  LDL.LU.64 R28, [R1+0x2a90] ;  /* 0x002a9000011c7983 */ /* 0x001ea20000300a00 */
[----:B------:R-:W-:-:S05]  /*5b690*/  PRMT R8, R7, 0x7632, R8 ;  /* 0x0000763207087816 */ /* 0x000fca0000000008 */
[----:B--2---:R0:W-:Y:S04]  /*5b6a0*/  STG.E.U16 [R28.64], R8 ;  /* 0x000000081c007986 */ /* 0x0041e8000c101504 */
[----:B0-----:R-:W2:Y:S04]  /*5b6b0*/  LDL.LU.64 R28, [R1+0x2a88] ;  /* 0x002a8800011c7983 */ /* 0x001ea80000300a00 */
[----:B------:R-:W2:Y:S01]  /*5b6c0*/  LDL.LU.64 R8, [R1+0x40] ;  /* 0x0000400001087983 */ /* 0x000ea20000300a00 */
[----:B------:R-:W-:Y:S02]  /*5b6d0*/  PRMT R5, R11, 0x7632, R5 ;  /* 0x000076320b057816 */ /* 0x000fe40000000005 */
[----:B---3--:R-:W-:-:S02]  /*5b6e0*/  FSEL R11, R18, -INF , P1 ;  /* 0xff800000120b7808 */ /* 0x008fc40000800000 */
[----:B------:R-:W-:Y:S02]  /*5b6f0*/  PRMT R0, R19, 0x7632, R0 ;  /* 0x0000763213007816 */ /* 0x000fe40000000000 */
[----:B------:R-:W-:Y:S02]  /*5b700*/  FSEL R7, R25, -INF , P5 ;  /* 0xff80000019077808 */ /* 0x000fe40002800000 */
[----:B----4-:R-:W-:Y:S02]  /*5b710*/  FSEL R10, R10, -INF , P4 ;  /* 0xff8000000a0a7808 */ /* 0x010fe40002000000 */
[----:B------:R-:W-:Y:S01]  /*5b720*/  FSEL R12, R12, -INF , P2 ;  /* 0xff8000000c0c7808 */ /* 0x000fe20001000000 */
[----:B--2---:R-:W-:Y:S04]  /*5b730*/  STG.E.U16 [R8.64], R6 ;  /* 0x0000000608007986 */ /* 0x004fe8000c101504 */
[----:B------:R-:W-:Y:S04]  /*5b740*/  STG.E.U16 [R26.64], R5 ;  /* 0x000000051a007986 */ /* 0x000fe8000c101504 */
[----:B-----5:R0:W-:Y:S04]  /*5b750*/  STG.E.U16 [R22.64], R4 ;  /* 0x0000000416007986 */ /* 0x0201e8000c101504 */
[----:B------:R1:W-:Y:S01]  /*5b760*/  STG.E.U16 [R14.64], R0 ;  /* 0x000000000e007986 */ /* 0x0003e2000c101504 */
[----:B0-----:R-:W-:-:S03]  /*5b770*/  FFMA R4, R11, 0.69314718246459960938, R16 ;  /* 0x3f3172180b047823 */ /* 0x001fc60000000010 */
[----:B------:R-:W0:Y:S04]  /*5b780*/  S2R R16, SR_TID.X ;  /* 0x0000000000107919 */ /* 0x000e280000002100 */
[----:B------:R1:W-:Y:S04]  /*5b790*/  STG.E.U16 [R20.64], R3 ;  /* 0x0000000314007986 */ /* 0x0003e8000c101504 */
[----:B------:R1:W-:Y:S01]  /*5b7a0*/  STG.E.U16 [R28.64], R2 ;  /* 0x000000021c007986 */ /* 0x0003e2000c101504 */
[----:B------:R-:W-:Y:S02]  /*5b7b0*/  FFMA R6, R7, 0.69314718246459960938, R13 ;  /* 0x3f31721807067823 */ /* 0x000fe4000000000d */
[----:B------:R-:W-:-:S02]  /*5b7c0*/  FFMA R5, R10, 0.69314718246459960938, R17 ;  /* 0x3f3172180a057823 */ /* 0x000fc40000000011 */
[----:B------:R-:W-:Y:S02]  /*5b7d0*/  FFMA R7, R12, 0.69314718246459960938, R24 ;  /* 0x3f3172180c077823 */ /* 0x000fe40000000018 */
[----:B0-----:R-:W-:-:S05]  /*5b7e0*/  IMAD.SHL.U32 R16, R16, 0x4, RZ ;  /* 0x0000000410107824 */ /* 0x001fca00078e00ff */
[----:B------:R-:W-:Y:S01]  /*5b7f0*/  LOP3.LUT R16, R16, 0x70, RZ, 0xc0, !PT ;  /* 0x0000007010107812 */ /* 0x000fe200078ec0ff */
[----:B------:R-:W-:Y:S06]  /*5b800*/  BAR.SYNC.DEFER_BLOCKING 0x0 ;  /* 0x0000000000007b1d */ /* 0x000fec0000010000 */
[----:B------:R1:W-:Y:S04]  /*5b810*/  STS.128 [R16], R4 ;  /* 0x0000000410007388 */ /* 0x0003e80000000c00 */
[----:B------:R-:W-:Y:S06]  /*5b820*/  BAR.SYNC.DEFER_BLOCKING 0x0 ;  /* 0x0000000000007b1d */ /* 0x000fec0000010000 */
[----:B------:R-:W-:Y:S05]  /*5b830*/  @P0 EXIT ;  /* 0x000000000000094d */ /* 0x000fea0003800000 */
[----:B-1----:R-:W0:Y:S04]  /*5b840*/  S2R R16, SR_TID.X ;  /* 0x0000000000107919 */ /* 0x002e280000002100 */
[----:B------:R-:W1:Y:S01]  /*5b850*/  S2R R24, SR_TID.X ;  /* 0x0000000000187919 */ /* 0x000e620000002100 */
[----:B0-----:R-:W-:-:S04]  /*5b860*/  SHF.L.U32 R16, R16, 0x4, RZ ;  /* 0x0000000410107819 */ /* 0x001fc800000006ff */
[----:B------:R-:W-:Y:S02]  /*5b870*/  LOP3.LUT R20, R16, 0x70, RZ, 0xc0, !PT ;  /* 0x0000007010147812 */ /* 0x000fe400078ec0ff */
[C---:B-1----:R-:W-:Y:S02]  /*5b880*/  LOP3.LUT R16, R24.reuse, 0x18, RZ, 0xc0, !PT ;  /* 0x0000001818107812 */ /* 0x042fe400078ec0ff */
[----:B------:R-:W-:Y:S02]  /*5b890*/  LOP3.LUT R13, R24, 0x1f, RZ, 0xc0, !PT ;  /* 0x0000001f180d7812 */ /* 0x000fe400078ec0ff */
[----:B------:R-:W-:Y:S02]  /*5b8a0*/  LEA.HI R24, R16, R20, RZ, 0x1f ;  /* 0x0000001410187211 */ /* 0x000fe400078ff8ff */
[----:B------:R-:W0:Y:S04]  /*5b8b0*/  S2R R20, SR_CTAID.Y ;  /* 0x0000000000147919 */ /* 0x000e280000002600 */
[----:B------:R-:W1:Y:S04]  /*5b8c0*/  S2R R16, SR_CTAID.X ;  /* 0x0000000000107919 */ /* 0x000e680000002500 */
[----:B------:R-:W2:Y:S01]  /*5b8d0*/  LDS R7, [R24] ;  /* 0x0000000018077984 */ /* 0x000ea20000000800 */
[----:B0-----:R-:W-:Y:S01]  /*5b8e0*/  IMAD R0, R20, c[0x0][0x1cc], RZ ;  /* 0x0000730014007a24 */ /* 0x001fe200078e02ff */
[----:B-1----:R-:W-:-:S04]  /*5b8f0*/  LEA R16, R16, R13, 0x5 ;  /* 0x0000000d10107211 */ /* 0x002fc800078e28ff */
[C---:B------:R-:W-:Y:S01]  /*5b900*/  SHF.L.U32 R2, R0.reuse, 0x2, RZ ;  /* 0x0000000200027819 */ /* 0x040fe200000006ff */
[----:B------:R-:W-:Y:S01]  /*5b910*/  IMAD.HI R0, R0, 0x4, RZ ;  /* 0x0000000400007827 */ /* 0x000fe200078e02ff */
[----:B------:R-:W-:-:S03]  /*5b920*/  SHF.L.U32 R3, R16, 0x2, RZ ;  /* 0x0000000210037819 */ /* 0x000fc600000006ff */
[----:B------:R-:W-:Y:S01]  /*5b930*/  IMAD.HI R5, R16, 0x4, RZ ;  /* 0x0000000410057827 */ /* 0x000fe200078e02ff */
[----:B------:R-:W-:-:S04]  /*5b940*/  IADD3 R2, P0, P1, R3, c[0x0][0x180], R2 ;  /* 0x0000600003027a10 */ /* 0x000fc8000791e002 */
[----:B------:R-:W-:-:S05]  /*5b950*/  IADD3.X R3, R5, c[0x0][0x184], R0, P0, P1 ;  /* 0x0000610005037a10 */ /* 0x000fca00007e2400 */
[----:B--2---:R-:W-:Y:S01]  /*5b960*/  STG.E [R2.64], R7 ;  /* 0x0000000702007986 */ /* 0x004fe2000c101904 */
[----:B------:R-:W-:Y:S05]  /*5b970*/  EXIT ;  /* 0x000000000000794d */ /* 0x000fea0003800000 */
.L_x_2:
[----:B------:R-:W-:-:S00]  /*5b980*/  BRA `(.L_x_2) ;  /* 0xfffffff000007947 */ /* 0x000fc0000383ffff */
[----:B------:R-:W-:-:S00]  /*5b990*/  NOP ;  /* 0x0000000000007918 */ /* 0x000fc00000000000 */
        /* <DEDUP_REMOVED lines=14> */
.L_x_3:


//--------------------- .nv.global.init           --------------------------
	.section	.nv.global.init,"aw",@progbits
.nv.global.init:
	.type		_$_str,@object
	.size		_$_str,(.L_0 - _$_str)
_$_str:
        /*0000*/ 	.byte	0x5f, 0x5f, 0x43, 0x55, 0x44, 0x41, 0x5f, 0x46, 0x54, 0x5a, 0x00
.L_0:


//--------------------- .nv.shared.attn_fwd       --------------------------
	.section	.nv.shared.attn_fwd,"aw",@nobits
	.sectionflags	@""
	.align	16
